//
// Generated by NVIDIA NVVM Compiler
//
// Compiler Build ID: CL-36424714
// Cuda compilation tools, release 13.0, V13.0.88
// Based on NVVM 20.0.0
//

.version 9.0
.target sm_100
.address_size 64

	// .globl	_Z11GPU_calamax4GridPd
// _ZZ11GPU_calamax4GridPdE1a has been demoted
// _ZZ14GPU_un_calamax4GridPdE1a has been demoted
// _ZZ16Overlap_GPU_SLICILi0EEv4GridS0_S0_dddE1u has been demoted
// _ZZ16Overlap_GPU_SLICILi0EEv4GridS0_S0_dddE2uL has been demoted
// _ZZ16Overlap_GPU_SLICILi0EEv4GridS0_S0_dddE2uR has been demoted
// _ZZ16Overlap_GPU_SLICILi0EEv4GridS0_S0_dddE4flux has been demoted
// _ZZ16Overlap_GPU_SLICILi1EEv4GridS0_S0_dddE1u has been demoted
// _ZZ16Overlap_GPU_SLICILi1EEv4GridS0_S0_dddE2uL has been demoted
// _ZZ16Overlap_GPU_SLICILi1EEv4GridS0_S0_dddE2uR has been demoted
// _ZZ16Overlap_GPU_SLICILi1EEv4GridS0_S0_dddE4flux has been demoted
.global .align 1 .b8 _ZN33_INTERNAL_ee51b4fa_4_k_cu_num_var4cuda3std3__45__cpo5beginE[1];
.global .align 1 .b8 _ZN33_INTERNAL_ee51b4fa_4_k_cu_num_var4cuda3std3__45__cpo3endE[1];
.global .align 1 .b8 _ZN33_INTERNAL_ee51b4fa_4_k_cu_num_var4cuda3std3__45__cpo6cbeginE[1];
.global .align 1 .b8 _ZN33_INTERNAL_ee51b4fa_4_k_cu_num_var4cuda3std3__45__cpo4cendE[1];
.global .align 1 .b8 _ZN33_INTERNAL_ee51b4fa_4_k_cu_num_var4cuda3std3__45__cpo6rbeginE[1];
.global .align 1 .b8 _ZN33_INTERNAL_ee51b4fa_4_k_cu_num_var4cuda3std3__45__cpo4rendE[1];
.global .align 1 .b8 _ZN33_INTERNAL_ee51b4fa_4_k_cu_num_var4cuda3std3__45__cpo7crbeginE[1];
.global .align 1 .b8 _ZN33_INTERNAL_ee51b4fa_4_k_cu_num_var4cuda3std3__45__cpo5crendE[1];
.global .align 1 .b8 _ZN33_INTERNAL_ee51b4fa_4_k_cu_num_var4cuda3std3__435_GLOBAL__N__ee51b4fa_4_k_cu_num_var6ignoreE[1];
.global .align 1 .b8 _ZN33_INTERNAL_ee51b4fa_4_k_cu_num_var4cuda3std3__419piecewise_constructE[1];
.global .align 1 .b8 _ZN33_INTERNAL_ee51b4fa_4_k_cu_num_var4cuda3std3__48in_placeE[1];
.global .align 1 .b8 _ZN33_INTERNAL_ee51b4fa_4_k_cu_num_var4cuda3std3__420unreachable_sentinelE[1];
.global .align 1 .b8 _ZN33_INTERNAL_ee51b4fa_4_k_cu_num_var4cuda3std3__47nulloptE[1];
.global .align 1 .b8 _ZN33_INTERNAL_ee51b4fa_4_k_cu_num_var4cuda3std3__48unexpectE[1];
.global .align 1 .b8 _ZN33_INTERNAL_ee51b4fa_4_k_cu_num_var4cuda3std6ranges3__45__cpo4swapE[1];
.global .align 1 .b8 _ZN33_INTERNAL_ee51b4fa_4_k_cu_num_var4cuda3std6ranges3__45__cpo9iter_moveE[1];
.global .align 1 .b8 _ZN33_INTERNAL_ee51b4fa_4_k_cu_num_var4cuda3std6ranges3__45__cpo5beginE[1];
.global .align 1 .b8 _ZN33_INTERNAL_ee51b4fa_4_k_cu_num_var4cuda3std6ranges3__45__cpo3endE[1];
.global .align 1 .b8 _ZN33_INTERNAL_ee51b4fa_4_k_cu_num_var4cuda3std6ranges3__45__cpo6cbeginE[1];
.global .align 1 .b8 _ZN33_INTERNAL_ee51b4fa_4_k_cu_num_var4cuda3std6ranges3__45__cpo4cendE[1];
.global .align 1 .b8 _ZN33_INTERNAL_ee51b4fa_4_k_cu_num_var4cuda3std6ranges3__45__cpo7advanceE[1];
.global .align 1 .b8 _ZN33_INTERNAL_ee51b4fa_4_k_cu_num_var4cuda3std6ranges3__45__cpo9iter_swapE[1];
.global .align 1 .b8 _ZN33_INTERNAL_ee51b4fa_4_k_cu_num_var4cuda3std6ranges3__45__cpo4nextE[1];
.global .align 1 .b8 _ZN33_INTERNAL_ee51b4fa_4_k_cu_num_var4cuda3std6ranges3__45__cpo4prevE[1];
.global .align 1 .b8 _ZN33_INTERNAL_ee51b4fa_4_k_cu_num_var4cuda3std6ranges3__45__cpo4dataE[1];
.global .align 1 .b8 _ZN33_INTERNAL_ee51b4fa_4_k_cu_num_var4cuda3std6ranges3__45__cpo5cdataE[1];
.global .align 1 .b8 _ZN33_INTERNAL_ee51b4fa_4_k_cu_num_var4cuda3std6ranges3__45__cpo4sizeE[1];
.global .align 1 .b8 _ZN33_INTERNAL_ee51b4fa_4_k_cu_num_var4cuda3std6ranges3__45__cpo5ssizeE[1];
.global .align 1 .b8 _ZN33_INTERNAL_ee51b4fa_4_k_cu_num_var4cuda3std6ranges3__45__cpo8distanceE[1];
.global .align 1 .b8 _ZN33_INTERNAL_ee51b4fa_4_k_cu_num_var6thrust24THRUST_300001_SM_1000_NS8cuda_cub3parE[1];
.global .align 1 .b8 _ZN33_INTERNAL_ee51b4fa_4_k_cu_num_var6thrust24THRUST_300001_SM_1000_NS8cuda_cub10par_nosyncE[1];
.global .align 1 .b8 _ZN33_INTERNAL_ee51b4fa_4_k_cu_num_var6thrust24THRUST_300001_SM_1000_NS6system6detail10sequential3seqE[1];
.global .align 1 .b8 _ZN33_INTERNAL_ee51b4fa_4_k_cu_num_var6thrust24THRUST_300001_SM_1000_NS12placeholders2_1E[1];
.global .align 1 .b8 _ZN33_INTERNAL_ee51b4fa_4_k_cu_num_var6thrust24THRUST_300001_SM_1000_NS12placeholders2_2E[1];
.global .align 1 .b8 _ZN33_INTERNAL_ee51b4fa_4_k_cu_num_var6thrust24THRUST_300001_SM_1000_NS12placeholders2_3E[1];
.global .align 1 .b8 _ZN33_INTERNAL_ee51b4fa_4_k_cu_num_var6thrust24THRUST_300001_SM_1000_NS12placeholders2_4E[1];
.global .align 1 .b8 _ZN33_INTERNAL_ee51b4fa_4_k_cu_num_var6thrust24THRUST_300001_SM_1000_NS12placeholders2_5E[1];
.global .align 1 .b8 _ZN33_INTERNAL_ee51b4fa_4_k_cu_num_var6thrust24THRUST_300001_SM_1000_NS12placeholders2_6E[1];
.global .align 1 .b8 _ZN33_INTERNAL_ee51b4fa_4_k_cu_num_var6thrust24THRUST_300001_SM_1000_NS12placeholders2_7E[1];
.global .align 1 .b8 _ZN33_INTERNAL_ee51b4fa_4_k_cu_num_var6thrust24THRUST_300001_SM_1000_NS12placeholders2_8E[1];
.global .align 1 .b8 _ZN33_INTERNAL_ee51b4fa_4_k_cu_num_var6thrust24THRUST_300001_SM_1000_NS12placeholders2_9E[1];
.global .align 1 .b8 _ZN33_INTERNAL_ee51b4fa_4_k_cu_num_var6thrust24THRUST_300001_SM_1000_NS12placeholders3_10E[1];
.global .align 1 .b8 _ZN33_INTERNAL_ee51b4fa_4_k_cu_num_var6thrust24THRUST_300001_SM_1000_NS3seqE[1];

.visible .entry _Z11GPU_calamax4GridPd(
	.param .align 8 .b8 _Z11GPU_calamax4GridPd_param_0[64],
	.param .u64 .ptr .align 1 _Z11GPU_calamax4GridPd_param_1
)
{
	.reg .pred 	%p<20>;
	.reg .b32 	%r<48>;
	.reg .b64 	%rd<16>;
	.reg .b64 	%fd<48>;
	// demoted variable
	.shared .align 8 .b8 _ZZ11GPU_calamax4GridPdE1a[8192];
	ld.param.v2.u32 	{%r12, %r13}, [_Z11GPU_calamax4GridPd_param_0+8];
	ld.param.u32 	%r14, [_Z11GPU_calamax4GridPd_param_0+16];
	ld.param.u64 	%rd3, [_Z11GPU_calamax4GridPd_param_0];
	ld.param.u64 	%rd2, [_Z11GPU_calamax4GridPd_param_1];
	cvta.to.global.u64 	%rd1, %rd3;
	mov.u32 	%r1, %ctaid.x;
	mov.u32 	%r2, %ntid.x;
	mov.u32 	%r3, %tid.x;
	mad.lo.s32 	%r15, %r1, %r2, %r3;
	mov.u32 	%r4, %ctaid.y;
	mov.u32 	%r5, %ntid.y;
	mov.u32 	%r6, %tid.y;
	mad.lo.s32 	%r16, %r4, %r5, %r6;
	shl.b32 	%r17, %r14, 1;
	add.s32 	%r18, %r17, %r12;
	mad.lo.s32 	%r7, %r18, %r16, %r15;
	add.s32 	%r19, %r17, %r13;
	mad.lo.s32 	%r8, %r18, %r19, %r7;
	mul.wide.s32 	%rd4, %r8, 8;
	add.s64 	%rd5, %rd1, %rd4;
	ld.global.f64 	%fd2, [%rd5];
	shl.b32 	%r20, %r14, 2;
	shl.b32 	%r21, %r12, 1;
	add.s32 	%r22, %r20, %r21;
	mul.lo.s32 	%r9, %r22, %r19;
	add.s32 	%r23, %r7, %r9;
	mul.wide.s32 	%rd6, %r23, 8;
	add.s64 	%rd7, %rd1, %rd6;
	ld.global.f64 	%fd3, [%rd7];
	mul.f64 	%fd4, %fd3, %fd3;
	fma.rn.f64 	%fd1, %fd2, %fd2, %fd4;
	setp.ge.s32 	%p1, %r15, %r18;
	setp.ge.s32 	%p2, %r16, %r19;
	shl.b32 	%r24, %r3, 8;
	mov.u32 	%r25, _ZZ11GPU_calamax4GridPdE1a;
	add.s32 	%r26, %r25, %r24;
	shl.b32 	%r27, %r6, 3;
	add.s32 	%r10, %r26, %r27;
	or.pred  	%p3, %p1, %p2;
	@%p3 bra 	$L__BB0_2;
	sqrt.rn.f64 	%fd5, %fd1;
	add.s32 	%r28, %r8, %r9;
	mul.wide.s32 	%rd9, %r28, 8;
	add.s64 	%rd10, %rd1, %rd9;
	ld.global.f64 	%fd6, [%rd10];
	mul.f64 	%fd7, %fd6, 0d3FF6666666666666;
	mul.wide.s32 	%rd11, %r7, 8;
	add.s64 	%rd12, %rd1, %rd11;
	ld.global.f64 	%fd8, [%rd12];
	div.rn.f64 	%fd9, %fd7, %fd8;
	sqrt.rn.f64 	%fd10, %fd9;
	add.f64 	%fd11, %fd5, %fd10;
	st.shared.f64 	[%r10], %fd11;
	bra.uni 	$L__BB0_3;
$L__BB0_2:
	mov.b64 	%rd8, 0;
	st.shared.u64 	[%r10], %rd8;
$L__BB0_3:
	bar.sync 	0;
	min.u32 	%r29, %r2, %r5;
	setp.lt.u32 	%p4, %r29, 32;
	max.u32 	%r32, %r3, %r6;
	setp.gt.u32 	%p5, %r32, 15;
	or.pred  	%p6, %p5, %p4;
	@%p6 bra 	$L__BB0_5;
	ld.shared.f64 	%fd12, [%r10];
	ld.shared.f64 	%fd13, [%r10+128];
	max.f64 	%fd14, %fd12, %fd13;
	ld.shared.f64 	%fd15, [%r10+4096];
	max.f64 	%fd16, %fd14, %fd15;
	ld.shared.f64 	%fd17, [%r10+4224];
	max.f64 	%fd18, %fd16, %fd17;
	st.shared.f64 	[%r10], %fd18;
	bar.sync 	0;
$L__BB0_5:
	setp.lt.u32 	%p7, %r29, 16;
	setp.gt.u32 	%p8, %r32, 7;
	or.pred  	%p9, %p8, %p7;
	@%p9 bra 	$L__BB0_7;
	ld.shared.f64 	%fd19, [%r10];
	ld.shared.f64 	%fd20, [%r10+64];
	max.f64 	%fd21, %fd19, %fd20;
	ld.shared.f64 	%fd22, [%r10+2048];
	max.f64 	%fd23, %fd21, %fd22;
	ld.shared.f64 	%fd24, [%r10+2112];
	max.f64 	%fd25, %fd23, %fd24;
	st.shared.f64 	[%r10], %fd25;
	bar.sync 	0;
$L__BB0_7:
	setp.lt.u32 	%p10, %r29, 8;
	setp.gt.u32 	%p11, %r32, 3;
	or.pred  	%p12, %p11, %p10;
	@%p12 bra 	$L__BB0_9;
	ld.shared.f64 	%fd26, [%r10];
	ld.shared.f64 	%fd27, [%r10+32];
	max.f64 	%fd28, %fd26, %fd27;
	ld.shared.f64 	%fd29, [%r10+1024];
	max.f64 	%fd30, %fd28, %fd29;
	ld.shared.f64 	%fd31, [%r10+1056];
	max.f64 	%fd32, %fd30, %fd31;
	st.shared.f64 	[%r10], %fd32;
	bar.sync 	0;
$L__BB0_9:
	setp.lt.u32 	%p13, %r29, 4;
	setp.gt.u32 	%p14, %r32, 1;
	or.pred  	%p15, %p14, %p13;
	@%p15 bra 	$L__BB0_11;
	ld.shared.f64 	%fd33, [%r10];
	ld.shared.f64 	%fd34, [%r10+16];
	max.f64 	%fd35, %fd33, %fd34;
	ld.shared.f64 	%fd36, [%r10+512];
	max.f64 	%fd37, %fd35, %fd36;
	ld.shared.f64 	%fd38, [%r10+528];
	max.f64 	%fd39, %fd37, %fd38;
	st.shared.f64 	[%r10], %fd39;
	bar.sync 	0;
$L__BB0_11:
	setp.lt.u32 	%p16, %r29, 2;
	or.b32  	%r11, %r6, %r3;
	setp.ne.s32 	%p17, %r11, 0;
	or.pred  	%p18, %p16, %p17;
	@%p18 bra 	$L__BB0_13;
	ld.shared.f64 	%fd40, [%r10];
	ld.shared.f64 	%fd41, [%r10+8];
	max.f64 	%fd42, %fd40, %fd41;
	ld.shared.f64 	%fd43, [%r10+256];
	max.f64 	%fd44, %fd42, %fd43;
	ld.shared.f64 	%fd45, [%r10+264];
	max.f64 	%fd46, %fd44, %fd45;
	st.shared.f64 	[%r10], %fd46;
	bar.sync 	0;
	bra.uni 	$L__BB0_14;
$L__BB0_13:
	setp.ne.s32 	%p19, %r11, 0;
	@%p19 bra 	$L__BB0_15;
$L__BB0_14:
	ld.shared.f64 	%fd47, [%r10];
	mov.u32 	%r46, %nctaid.x;
	mad.lo.s32 	%r47, %r4, %r46, %r1;
	cvta.to.global.u64 	%rd13, %rd2;
	mul.wide.u32 	%rd14, %r47, 8;
	add.s64 	%rd15, %rd13, %rd14;
	st.global.f64 	[%rd15], %fd47;
$L__BB0_15:
	ret;

}
	// .globl	_Z14GPU_un_calamax4GridPd
.visible .entry _Z14GPU_un_calamax4GridPd(
	.param .align 8 .b8 _Z14GPU_un_calamax4GridPd_param_0[64],
	.param .u64 .ptr .align 1 _Z14GPU_un_calamax4GridPd_param_1
)
{
	.reg .pred 	%p<4>;
	.reg .b32 	%r<29>;
	.reg .b64 	%rd<16>;
	.reg .b64 	%fd<13>;
	// demoted variable
	.shared .align 8 .b8 _ZZ14GPU_un_calamax4GridPdE1a[8192];
	ld.param.v2.u32 	{%r8, %r9}, [_Z14GPU_un_calamax4GridPd_param_0+8];
	ld.param.u32 	%r10, [_Z14GPU_un_calamax4GridPd_param_0+16];
	ld.param.u64 	%rd3, [_Z14GPU_un_calamax4GridPd_param_0];
	ld.param.u64 	%rd2, [_Z14GPU_un_calamax4GridPd_param_1];
	cvta.to.global.u64 	%rd1, %rd3;
	mov.u32 	%r11, %ctaid.x;
	mov.u32 	%r12, %ntid.x;
	mov.u32 	%r13, %tid.x;
	mad.lo.s32 	%r1, %r11, %r12, %r13;
	mov.u32 	%r14, %ctaid.y;
	mov.u32 	%r2, %ntid.y;
	mov.u32 	%r15, %tid.y;
	mad.lo.s32 	%r3, %r14, %r2, %r15;
	shl.b32 	%r16, %r10, 1;
	add.s32 	%r17, %r16, %r8;
	mad.lo.s32 	%r4, %r17, %r3, %r1;
	add.s32 	%r18, %r16, %r9;
	mad.lo.s32 	%r5, %r17, %r18, %r4;
	mul.wide.s32 	%rd4, %r5, 8;
	add.s64 	%rd5, %rd1, %rd4;
	ld.global.f64 	%fd2, [%rd5];
	shl.b32 	%r19, %r10, 2;
	shl.b32 	%r20, %r8, 1;
	add.s32 	%r21, %r19, %r20;
	mul.lo.s32 	%r6, %r21, %r18;
	add.s32 	%r22, %r4, %r6;
	mul.wide.s32 	%rd6, %r22, 8;
	add.s64 	%rd7, %rd1, %rd6;
	ld.global.f64 	%fd3, [%rd7];
	mul.f64 	%fd4, %fd3, %fd3;
	fma.rn.f64 	%fd1, %fd2, %fd2, %fd4;
	setp.ge.s32 	%p1, %r1, %r17;
	setp.ge.s32 	%p2, %r3, %r18;
	shl.b32 	%r23, %r13, 8;
	mov.u32 	%r24, _ZZ14GPU_un_calamax4GridPdE1a;
	add.s32 	%r25, %r24, %r23;
	shl.b32 	%r26, %r15, 3;
	add.s32 	%r7, %r25, %r26;
	or.pred  	%p3, %p1, %p2;
	@%p3 bra 	$L__BB1_2;
	sqrt.rn.f64 	%fd5, %fd1;
	add.s32 	%r27, %r5, %r6;
	mul.wide.s32 	%rd9, %r27, 8;
	add.s64 	%rd10, %rd1, %rd9;
	ld.global.f64 	%fd6, [%rd10];
	mul.f64 	%fd7, %fd6, 0d3FF6666666666666;
	mul.wide.s32 	%rd11, %r4, 8;
	add.s64 	%rd12, %rd1, %rd11;
	ld.global.f64 	%fd8, [%rd12];
	div.rn.f64 	%fd9, %fd7, %fd8;
	sqrt.rn.f64 	%fd10, %fd9;
	add.f64 	%fd11, %fd5, %fd10;
	st.shared.f64 	[%r7], %fd11;
	bra.uni 	$L__BB1_3;
$L__BB1_2:
	mov.b64 	%rd8, 0;
	st.shared.u64 	[%r7], %rd8;
$L__BB1_3:
	cvta.to.global.u64 	%rd13, %rd2;
	bar.sync 	0;
	ld.shared.f64 	%fd12, [%r7];
	mad.lo.s32 	%r28, %r3, %r2, %r1;
	mul.wide.u32 	%rd14, %r28, 8;
	add.s64 	%rd15, %rd13, %rd14;
	st.global.f64 	[%rd15], %fd12;
	ret;

}
	// .globl	_Z16GPU_tran_bound_x4Grid
.visible .entry _Z16GPU_tran_bound_x4Grid(
	.param .align 8 .b8 _Z16GPU_tran_bound_x4Grid_param_0[64]
)
{
	.reg .pred 	%p<15>;
	.reg .b32 	%r<75>;
	.reg .b64 	%rd<83>;
	.reg .b64 	%fd<31>;

	ld.param.v2.u32 	{%r34, %r35}, [_Z16GPU_tran_bound_x4Grid_param_0+8];
	ld.param.u32 	%r37, [_Z16GPU_tran_bound_x4Grid_param_0+16];
	ld.param.u32 	%r3, [_Z16GPU_tran_bound_x4Grid_param_0+56];
	ld.param.u64 	%rd2, [_Z16GPU_tran_bound_x4Grid_param_0];
	cvta.to.global.u64 	%rd1, %rd2;
	mov.u32 	%r38, %ctaid.x;
	mov.u32 	%r39, %ntid.x;
	mov.u32 	%r40, %tid.x;
	mad.lo.s32 	%r41, %r38, %r39, %r40;
	mov.u32 	%r42, %ctaid.y;
	mov.u32 	%r43, %ntid.y;
	mov.u32 	%r44, %tid.y;
	mad.lo.s32 	%r45, %r42, %r43, %r44;
	setp.lt.s32 	%p1, %r41, 0;
	shl.b32 	%r6, %r37, 1;
	add.s32 	%r7, %r6, %r34;
	setp.ge.s32 	%p2, %r41, %r7;
	setp.ge.s32 	%p3, %r45, %r37;
	or.pred  	%p4, %p2, %p3;
	or.pred  	%p5, %p4, %p1;
	@%p5 bra 	$L__BB2_14;
	setp.lt.s32 	%p6, %r3, 1;
	@%p6 bra 	$L__BB2_13;
	mul.lo.s32 	%r8, %r7, %r37;
	add.s32 	%r9, %r8, %r41;
	add.s32 	%r47, %r6, %r35;
	mul.lo.s32 	%r10, %r47, %r7;
	mad.lo.s32 	%r11, %r7, %r45, %r41;
	sub.s32 	%r48, %r47, %r37;
	add.s32 	%r49, %r48, -1;
	mad.lo.s32 	%r12, %r49, %r7, %r41;
	add.s32 	%r50, %r48, %r45;
	mad.lo.s32 	%r13, %r50, %r7, %r41;
	and.b32  	%r14, %r3, 7;
	setp.lt.u32 	%p7, %r3, 8;
	mov.b32 	%r73, 0;
	@%p7 bra 	$L__BB2_5;
	and.b32  	%r73, %r3, 2147483640;
	neg.s32 	%r71, %r73;
	shl.b32 	%r17, %r10, 3;
	mul.wide.s32 	%rd11, %r10, 8;
	mul.wide.s32 	%rd13, %r8, 8;
	mov.u32 	%r67, %r9;
	mov.u32 	%r68, %r11;
	mov.u32 	%r69, %r12;
	mov.u32 	%r70, %r13;
$L__BB2_4:
	.pragma "nounroll";
	mul.wide.s32 	%rd3, %r67, 8;
	add.s64 	%rd4, %rd1, %rd3;
	ld.global.f64 	%fd1, [%rd4];
	mul.wide.s32 	%rd5, %r68, 8;
	add.s64 	%rd6, %rd1, %rd5;
	st.global.f64 	[%rd6], %fd1;
	mul.wide.s32 	%rd7, %r69, 8;
	add.s64 	%rd8, %rd1, %rd7;
	ld.global.f64 	%fd2, [%rd8];
	mul.wide.s32 	%rd9, %r70, 8;
	add.s64 	%rd10, %rd1, %rd9;
	st.global.f64 	[%rd10], %fd2;
	add.s64 	%rd12, %rd4, %rd11;
	ld.global.f64 	%fd3, [%rd12];
	add.s64 	%rd14, %rd10, %rd13;
	st.global.f64 	[%rd14], %fd3;
	add.s64 	%rd15, %rd8, %rd11;
	ld.global.f64 	%fd4, [%rd15];
	add.s64 	%rd16, %rd10, %rd11;
	st.global.f64 	[%rd16], %fd4;
	add.s64 	%rd17, %rd12, %rd11;
	ld.global.f64 	%fd5, [%rd17];
	add.s64 	%rd18, %rd16, %rd13;
	st.global.f64 	[%rd18], %fd5;
	add.s64 	%rd19, %rd15, %rd11;
	ld.global.f64 	%fd6, [%rd19];
	add.s64 	%rd20, %rd16, %rd11;
	st.global.f64 	[%rd20], %fd6;
	add.s64 	%rd21, %rd17, %rd11;
	ld.global.f64 	%fd7, [%rd21];
	add.s64 	%rd22, %rd20, %rd13;
	st.global.f64 	[%rd22], %fd7;
	add.s64 	%rd23, %rd19, %rd11;
	ld.global.f64 	%fd8, [%rd23];
	add.s64 	%rd24, %rd20, %rd11;
	st.global.f64 	[%rd24], %fd8;
	add.s64 	%rd25, %rd21, %rd11;
	ld.global.f64 	%fd9, [%rd25];
	add.s64 	%rd26, %rd24, %rd13;
	st.global.f64 	[%rd26], %fd9;
	add.s64 	%rd27, %rd23, %rd11;
	ld.global.f64 	%fd10, [%rd27];
	add.s64 	%rd28, %rd24, %rd11;
	st.global.f64 	[%rd28], %fd10;
	add.s64 	%rd29, %rd25, %rd11;
	ld.global.f64 	%fd11, [%rd29];
	add.s64 	%rd30, %rd28, %rd13;
	st.global.f64 	[%rd30], %fd11;
	add.s64 	%rd31, %rd27, %rd11;
	ld.global.f64 	%fd12, [%rd31];
	add.s64 	%rd32, %rd28, %rd11;
	st.global.f64 	[%rd32], %fd12;
	add.s64 	%rd33, %rd29, %rd11;
	ld.global.f64 	%fd13, [%rd33];
	add.s64 	%rd34, %rd32, %rd13;
	st.global.f64 	[%rd34], %fd13;
	add.s64 	%rd35, %rd31, %rd11;
	ld.global.f64 	%fd14, [%rd35];
	add.s64 	%rd36, %rd32, %rd11;
	st.global.f64 	[%rd36], %fd14;
	add.s64 	%rd37, %rd33, %rd11;
	ld.global.f64 	%fd15, [%rd37];
	add.s64 	%rd38, %rd36, %rd13;
	st.global.f64 	[%rd38], %fd15;
	add.s64 	%rd39, %rd35, %rd11;
	ld.global.f64 	%fd16, [%rd39];
	add.s64 	%rd40, %rd36, %rd11;
	st.global.f64 	[%rd40], %fd16;
	add.s32 	%r71, %r71, 8;
	add.s32 	%r70, %r70, %r17;
	add.s32 	%r69, %r69, %r17;
	add.s32 	%r68, %r68, %r17;
	add.s32 	%r67, %r67, %r17;
	setp.ne.s32 	%p8, %r71, 0;
	@%p8 bra 	$L__BB2_4;
$L__BB2_5:
	setp.eq.s32 	%p9, %r14, 0;
	@%p9 bra 	$L__BB2_13;
	and.b32  	%r29, %r3, 3;
	setp.lt.u32 	%p10, %r14, 4;
	@%p10 bra 	$L__BB2_8;
	mul.lo.s32 	%r51, %r10, %r73;
	add.s32 	%r52, %r9, %r51;
	mul.wide.s32 	%rd41, %r52, 8;
	add.s64 	%rd42, %rd1, %rd41;
	ld.global.f64 	%fd17, [%rd42];
	add.s32 	%r53, %r11, %r51;
	mul.wide.s32 	%rd43, %r53, 8;
	add.s64 	%rd44, %rd1, %rd43;
	st.global.f64 	[%rd44], %fd17;
	add.s32 	%r54, %r12, %r51;
	mul.wide.s32 	%rd45, %r54, 8;
	add.s64 	%rd46, %rd1, %rd45;
	ld.global.f64 	%fd18, [%rd46];
	add.s32 	%r55, %r13, %r51;
	mul.wide.s32 	%rd47, %r55, 8;
	add.s64 	%rd48, %rd1, %rd47;
	st.global.f64 	[%rd48], %fd18;
	mul.wide.s32 	%rd49, %r10, 8;
	add.s64 	%rd50, %rd42, %rd49;
	ld.global.f64 	%fd19, [%rd50];
	add.s64 	%rd51, %rd44, %rd49;
	st.global.f64 	[%rd51], %fd19;
	add.s64 	%rd52, %rd46, %rd49;
	ld.global.f64 	%fd20, [%rd52];
	add.s64 	%rd53, %rd48, %rd49;
	st.global.f64 	[%rd53], %fd20;
	add.s64 	%rd54, %rd50, %rd49;
	ld.global.f64 	%fd21, [%rd54];
	add.s64 	%rd55, %rd51, %rd49;
	st.global.f64 	[%rd55], %fd21;
	add.s64 	%rd56, %rd52, %rd49;
	ld.global.f64 	%fd22, [%rd56];
	add.s64 	%rd57, %rd53, %rd49;
	st.global.f64 	[%rd57], %fd22;
	add.s64 	%rd58, %rd54, %rd49;
	ld.global.f64 	%fd23, [%rd58];
	add.s64 	%rd59, %rd55, %rd49;
	st.global.f64 	[%rd59], %fd23;
	add.s64 	%rd60, %rd56, %rd49;
	ld.global.f64 	%fd24, [%rd60];
	add.s64 	%rd61, %rd57, %rd49;
	st.global.f64 	[%rd61], %fd24;
	add.s32 	%r73, %r73, 4;
$L__BB2_8:
	setp.eq.s32 	%p11, %r29, 0;
	@%p11 bra 	$L__BB2_13;
	setp.eq.s32 	%p12, %r29, 1;
	@%p12 bra 	$L__BB2_11;
	mul.lo.s32 	%r56, %r10, %r73;
	add.s32 	%r57, %r9, %r56;
	mul.wide.s32 	%rd62, %r57, 8;
	add.s64 	%rd63, %rd1, %rd62;
	ld.global.f64 	%fd25, [%rd63];
	add.s32 	%r58, %r11, %r56;
	mul.wide.s32 	%rd64, %r58, 8;
	add.s64 	%rd65, %rd1, %rd64;
	st.global.f64 	[%rd65], %fd25;
	add.s32 	%r59, %r12, %r56;
	mul.wide.s32 	%rd66, %r59, 8;
	add.s64 	%rd67, %rd1, %rd66;
	ld.global.f64 	%fd26, [%rd67];
	add.s32 	%r60, %r13, %r56;
	mul.wide.s32 	%rd68, %r60, 8;
	add.s64 	%rd69, %rd1, %rd68;
	st.global.f64 	[%rd69], %fd26;
	mul.wide.s32 	%rd70, %r10, 8;
	add.s64 	%rd71, %rd63, %rd70;
	ld.global.f64 	%fd27, [%rd71];
	add.s64 	%rd72, %rd65, %rd70;
	st.global.f64 	[%rd72], %fd27;
	add.s64 	%rd73, %rd67, %rd70;
	ld.global.f64 	%fd28, [%rd73];
	add.s64 	%rd74, %rd69, %rd70;
	st.global.f64 	[%rd74], %fd28;
	add.s32 	%r73, %r73, 2;
$L__BB2_11:
	and.b32  	%r61, %r3, 1;
	setp.eq.b32 	%p13, %r61, 1;
	not.pred 	%p14, %p13;
	@%p14 bra 	$L__BB2_13;
	mul.lo.s32 	%r62, %r10, %r73;
	add.s32 	%r63, %r9, %r62;
	mul.wide.s32 	%rd75, %r63, 8;
	add.s64 	%rd76, %rd1, %rd75;
	ld.global.f64 	%fd29, [%rd76];
	add.s32 	%r64, %r11, %r62;
	mul.wide.s32 	%rd77, %r64, 8;
	add.s64 	%rd78, %rd1, %rd77;
	st.global.f64 	[%rd78], %fd29;
	add.s32 	%r65, %r12, %r62;
	mul.wide.s32 	%rd79, %r65, 8;
	add.s64 	%rd80, %rd1, %rd79;
	ld.global.f64 	%fd30, [%rd80];
	add.s32 	%r66, %r13, %r62;
	mul.wide.s32 	%rd81, %r66, 8;
	add.s64 	%rd82, %rd1, %rd81;
	st.global.f64 	[%rd82], %fd30;
$L__BB2_13:
	bar.sync 	0;
$L__BB2_14:
	ret;

}
	// .globl	_Z16GPU_tran_bound_y4Grid
.visible .entry _Z16GPU_tran_bound_y4Grid(
	.param .align 8 .b8 _Z16GPU_tran_bound_y4Grid_param_0[64]
)
{
	.reg .pred 	%p<15>;
	.reg .b32 	%r<95>;
	.reg .b64 	%rd<135>;
	.reg .b64 	%fd<35>;

	ld.param.v2.u32 	{%r54, %r55}, [_Z16GPU_tran_bound_y4Grid_param_0+56];
	ld.param.v2.u32 	{%r51, %r52}, [_Z16GPU_tran_bound_y4Grid_param_0+8];
	ld.param.u32 	%r53, [_Z16GPU_tran_bound_y4Grid_param_0+16];
	ld.param.u64 	%rd2, [_Z16GPU_tran_bound_y4Grid_param_0];
	cvta.to.global.u64 	%rd1, %rd2;
	mov.u32 	%r56, %ctaid.x;
	mov.u32 	%r57, %ntid.x;
	mov.u32 	%r58, %tid.x;
	mad.lo.s32 	%r4, %r56, %r57, %r58;
	mov.u32 	%r59, %ctaid.y;
	mov.u32 	%r60, %ntid.y;
	mov.u32 	%r61, %tid.y;
	mad.lo.s32 	%r5, %r59, %r60, %r61;
	shl.b32 	%r6, %r53, 1;
	add.s32 	%r7, %r6, %r52;
	setp.ge.s32 	%p1, %r5, %r7;
	setp.lt.s32 	%p2, %r4, 0;
	setp.ge.s32 	%p3, %r4, %r53;
	or.pred  	%p4, %p1, %p3;
	or.pred  	%p5, %p4, %p2;
	@%p5 bra 	$L__BB3_14;
	setp.lt.s32 	%p6, %r54, 1;
	@%p6 bra 	$L__BB3_13;
	add.s32 	%r63, %r6, %r51;
	mul.lo.s32 	%r8, %r63, %r5;
	add.s32 	%r9, %r8, %r53;
	mul.lo.s32 	%r10, %r7, %r63;
	add.s32 	%r11, %r8, %r4;
	sub.s32 	%r12, %r63, %r53;
	setp.lt.u32 	%p7, %r54, 8;
	mov.b32 	%r93, 0;
	@%p7 bra 	$L__BB3_5;
	and.b32  	%r65, %r54, 2147483640;
	neg.s32 	%r91, %r65;
	shl.b32 	%r89, %r10, 1;
	mul.lo.s32 	%r88, %r10, 3;
	shl.b32 	%r87, %r10, 2;
	mul.lo.s32 	%r86, %r10, 5;
	mul.lo.s32 	%r85, %r10, 6;
	mul.lo.s32 	%r84, %r10, 7;
	mov.b32 	%r83, 0;
	cvt.s64.s32 	%rd8, %r8;
	cvt.s64.s32 	%rd9, %r12;
	add.s64 	%rd10, %rd9, %rd8;
	mul.wide.s32 	%rd14, %r12, 8;
	mul.wide.s32 	%rd16, %r10, 8;
	mov.u32 	%r81, %r9;
	mov.u32 	%r82, %r11;
	mov.u32 	%r90, %r10;
$L__BB3_4:
	.pragma "nounroll";
	and.b32  	%r93, %r54, 2147483640;
	mul.wide.s32 	%rd3, %r81, 8;
	add.s64 	%rd4, %rd1, %rd3;
	ld.global.f64 	%fd5, [%rd4];
	mul.wide.s32 	%rd5, %r82, 8;
	add.s64 	%rd6, %rd1, %rd5;
	st.global.f64 	[%rd6], %fd5;
	cvt.s64.s32 	%rd7, %r83;
	add.s64 	%rd11, %rd10, %rd7;
	shl.b64 	%rd12, %rd11, 3;
	add.s64 	%rd13, %rd1, %rd12;
	ld.global.f64 	%fd6, [%rd13+-8];
	add.s64 	%rd15, %rd6, %rd14;
	st.global.f64 	[%rd15], %fd6;
	add.s64 	%rd17, %rd4, %rd16;
	ld.global.f64 	%fd7, [%rd17];
	add.s64 	%rd18, %rd6, %rd16;
	st.global.f64 	[%rd18], %fd7;
	cvt.s64.s32 	%rd19, %r90;
	add.s64 	%rd20, %rd10, %rd19;
	shl.b64 	%rd21, %rd20, 3;
	add.s64 	%rd22, %rd1, %rd21;
	ld.global.f64 	%fd8, [%rd22+-8];
	add.s64 	%rd23, %rd18, %rd14;
	st.global.f64 	[%rd23], %fd8;
	add.s64 	%rd24, %rd17, %rd16;
	ld.global.f64 	%fd9, [%rd24];
	add.s64 	%rd25, %rd18, %rd16;
	st.global.f64 	[%rd25], %fd9;
	cvt.s64.s32 	%rd26, %r89;
	add.s64 	%rd27, %rd10, %rd26;
	shl.b64 	%rd28, %rd27, 3;
	add.s64 	%rd29, %rd1, %rd28;
	ld.global.f64 	%fd10, [%rd29+-8];
	add.s64 	%rd30, %rd25, %rd14;
	st.global.f64 	[%rd30], %fd10;
	add.s64 	%rd31, %rd24, %rd16;
	ld.global.f64 	%fd11, [%rd31];
	add.s64 	%rd32, %rd25, %rd16;
	st.global.f64 	[%rd32], %fd11;
	cvt.s64.s32 	%rd33, %r88;
	add.s64 	%rd34, %rd10, %rd33;
	shl.b64 	%rd35, %rd34, 3;
	add.s64 	%rd36, %rd1, %rd35;
	ld.global.f64 	%fd12, [%rd36+-8];
	add.s64 	%rd37, %rd32, %rd14;
	st.global.f64 	[%rd37], %fd12;
	add.s64 	%rd38, %rd31, %rd16;
	ld.global.f64 	%fd13, [%rd38];
	add.s64 	%rd39, %rd32, %rd16;
	st.global.f64 	[%rd39], %fd13;
	cvt.s64.s32 	%rd40, %r87;
	add.s64 	%rd41, %rd10, %rd40;
	shl.b64 	%rd42, %rd41, 3;
	add.s64 	%rd43, %rd1, %rd42;
	ld.global.f64 	%fd14, [%rd43+-8];
	add.s64 	%rd44, %rd39, %rd14;
	st.global.f64 	[%rd44], %fd14;
	add.s64 	%rd45, %rd38, %rd16;
	ld.global.f64 	%fd15, [%rd45];
	add.s64 	%rd46, %rd39, %rd16;
	st.global.f64 	[%rd46], %fd15;
	cvt.s64.s32 	%rd47, %r86;
	add.s64 	%rd48, %rd10, %rd47;
	shl.b64 	%rd49, %rd48, 3;
	add.s64 	%rd50, %rd1, %rd49;
	ld.global.f64 	%fd16, [%rd50+-8];
	add.s64 	%rd51, %rd46, %rd14;
	st.global.f64 	[%rd51], %fd16;
	add.s64 	%rd52, %rd45, %rd16;
	ld.global.f64 	%fd17, [%rd52];
	add.s64 	%rd53, %rd46, %rd16;
	st.global.f64 	[%rd53], %fd17;
	cvt.s64.s32 	%rd54, %r85;
	add.s64 	%rd55, %rd10, %rd54;
	shl.b64 	%rd56, %rd55, 3;
	add.s64 	%rd57, %rd1, %rd56;
	ld.global.f64 	%fd18, [%rd57+-8];
	add.s64 	%rd58, %rd53, %rd14;
	st.global.f64 	[%rd58], %fd18;
	add.s64 	%rd59, %rd52, %rd16;
	ld.global.f64 	%fd19, [%rd59];
	add.s64 	%rd60, %rd53, %rd16;
	st.global.f64 	[%rd60], %fd19;
	cvt.s64.s32 	%rd61, %r84;
	add.s64 	%rd62, %rd10, %rd61;
	shl.b64 	%rd63, %rd62, 3;
	add.s64 	%rd64, %rd1, %rd63;
	ld.global.f64 	%fd20, [%rd64+-8];
	add.s64 	%rd65, %rd60, %rd14;
	st.global.f64 	[%rd65], %fd20;
	add.s32 	%r91, %r91, 8;
	shl.b32 	%r66, %r10, 3;
	add.s32 	%r90, %r90, %r66;
	add.s32 	%r89, %r89, %r66;
	add.s32 	%r88, %r88, %r66;
	add.s32 	%r87, %r87, %r66;
	add.s32 	%r86, %r86, %r66;
	add.s32 	%r85, %r85, %r66;
	add.s32 	%r84, %r84, %r66;
	add.s32 	%r83, %r83, %r66;
	add.s32 	%r82, %r82, %r66;
	add.s32 	%r81, %r81, %r66;
	setp.ne.s32 	%p8, %r91, 0;
	@%p8 bra 	$L__BB3_4;
$L__BB3_5:
	and.b32  	%r45, %r54, 7;
	setp.eq.s32 	%p9, %r45, 0;
	@%p9 bra 	$L__BB3_13;
	and.b32  	%r46, %r54, 3;
	setp.lt.u32 	%p10, %r45, 4;
	@%p10 bra 	$L__BB3_8;
	mul.lo.s32 	%r67, %r10, %r93;
	add.s32 	%r68, %r9, %r67;
	mul.wide.s32 	%rd66, %r68, 8;
	add.s64 	%rd67, %rd1, %rd66;
	ld.global.f64 	%fd21, [%rd67];
	add.s32 	%r69, %r11, %r67;
	mul.wide.s32 	%rd68, %r69, 8;
	add.s64 	%rd69, %rd1, %rd68;
	st.global.f64 	[%rd69], %fd21;
	cvt.s64.s32 	%rd70, %r67;
	cvt.s64.s32 	%rd71, %r8;
	cvt.s64.s32 	%rd72, %r12;
	add.s64 	%rd73, %rd72, %rd71;
	add.s64 	%rd74, %rd73, %rd70;
	shl.b64 	%rd75, %rd74, 3;
	add.s64 	%rd76, %rd1, %rd75;
	ld.global.f64 	%fd22, [%rd76+-8];
	mul.wide.s32 	%rd77, %r12, 8;
	add.s64 	%rd78, %rd69, %rd77;
	st.global.f64 	[%rd78], %fd22;
	add.s32 	%r70, %r67, %r10;
	mul.wide.s32 	%rd79, %r10, 8;
	add.s64 	%rd80, %rd67, %rd79;
	ld.global.f64 	%fd23, [%rd80];
	add.s64 	%rd81, %rd69, %rd79;
	st.global.f64 	[%rd81], %fd23;
	cvt.s64.s32 	%rd82, %r70;
	add.s64 	%rd83, %rd73, %rd82;
	shl.b64 	%rd84, %rd83, 3;
	add.s64 	%rd85, %rd1, %rd84;
	ld.global.f64 	%fd24, [%rd85+-8];
	add.s64 	%rd86, %rd81, %rd77;
	st.global.f64 	[%rd86], %fd24;
	add.s32 	%r71, %r70, %r10;
	add.s64 	%rd87, %rd80, %rd79;
	ld.global.f64 	%fd25, [%rd87];
	add.s64 	%rd88, %rd81, %rd79;
	st.global.f64 	[%rd88], %fd25;
	cvt.s64.s32 	%rd89, %r71;
	add.s64 	%rd90, %rd73, %rd89;
	shl.b64 	%rd91, %rd90, 3;
	add.s64 	%rd92, %rd1, %rd91;
	ld.global.f64 	%fd26, [%rd92+-8];
	add.s64 	%rd93, %rd88, %rd77;
	st.global.f64 	[%rd93], %fd26;
	add.s32 	%r72, %r71, %r10;
	add.s64 	%rd94, %rd87, %rd79;
	ld.global.f64 	%fd27, [%rd94];
	add.s64 	%rd95, %rd88, %rd79;
	st.global.f64 	[%rd95], %fd27;
	cvt.s64.s32 	%rd96, %r72;
	add.s64 	%rd97, %rd73, %rd96;
	shl.b64 	%rd98, %rd97, 3;
	add.s64 	%rd99, %rd1, %rd98;
	ld.global.f64 	%fd28, [%rd99+-8];
	add.s64 	%rd100, %rd95, %rd77;
	st.global.f64 	[%rd100], %fd28;
	add.s32 	%r93, %r93, 4;
$L__BB3_8:
	setp.eq.s32 	%p11, %r46, 0;
	@%p11 bra 	$L__BB3_13;
	setp.eq.s32 	%p12, %r46, 1;
	@%p12 bra 	$L__BB3_11;
	mul.lo.s32 	%r73, %r10, %r93;
	add.s32 	%r74, %r9, %r73;
	mul.wide.s32 	%rd101, %r74, 8;
	add.s64 	%rd102, %rd1, %rd101;
	ld.global.f64 	%fd29, [%rd102];
	add.s32 	%r75, %r11, %r73;
	mul.wide.s32 	%rd103, %r75, 8;
	add.s64 	%rd104, %rd1, %rd103;
	st.global.f64 	[%rd104], %fd29;
	cvt.s64.s32 	%rd105, %r73;
	cvt.s64.s32 	%rd106, %r8;
	cvt.s64.s32 	%rd107, %r12;
	add.s64 	%rd108, %rd107, %rd106;
	add.s64 	%rd109, %rd108, %rd105;
	shl.b64 	%rd110, %rd109, 3;
	add.s64 	%rd111, %rd1, %rd110;
	ld.global.f64 	%fd30, [%rd111+-8];
	mul.wide.s32 	%rd112, %r12, 8;
	add.s64 	%rd113, %rd104, %rd112;
	st.global.f64 	[%rd113], %fd30;
	add.s32 	%r76, %r73, %r10;
	mul.wide.s32 	%rd114, %r10, 8;
	add.s64 	%rd115, %rd102, %rd114;
	ld.global.f64 	%fd31, [%rd115];
	add.s64 	%rd116, %rd104, %rd114;
	st.global.f64 	[%rd116], %fd31;
	cvt.s64.s32 	%rd117, %r76;
	add.s64 	%rd118, %rd108, %rd117;
	shl.b64 	%rd119, %rd118, 3;
	add.s64 	%rd120, %rd1, %rd119;
	ld.global.f64 	%fd32, [%rd120+-8];
	add.s64 	%rd121, %rd116, %rd112;
	st.global.f64 	[%rd121], %fd32;
	add.s32 	%r93, %r93, 2;
$L__BB3_11:
	and.b32  	%r77, %r54, 1;
	setp.eq.b32 	%p13, %r77, 1;
	not.pred 	%p14, %p13;
	@%p14 bra 	$L__BB3_13;
	mul.lo.s32 	%r78, %r10, %r93;
	add.s32 	%r79, %r9, %r78;
	mul.wide.s32 	%rd122, %r79, 8;
	add.s64 	%rd123, %rd1, %rd122;
	ld.global.f64 	%fd33, [%rd123];
	add.s32 	%r80, %r11, %r78;
	mul.wide.s32 	%rd124, %r80, 8;
	add.s64 	%rd125, %rd1, %rd124;
	st.global.f64 	[%rd125], %fd33;
	cvt.s64.s32 	%rd126, %r78;
	cvt.s64.s32 	%rd127, %r8;
	cvt.s64.s32 	%rd128, %r12;
	add.s64 	%rd129, %rd128, %rd127;
	add.s64 	%rd130, %rd129, %rd126;
	shl.b64 	%rd131, %rd130, 3;
	add.s64 	%rd132, %rd1, %rd131;
	ld.global.f64 	%fd34, [%rd132+-8];
	mul.wide.s32 	%rd133, %r12, 8;
	add.s64 	%rd134, %rd125, %rd133;
	st.global.f64 	[%rd134], %fd34;
$L__BB3_13:
	bar.sync 	0;
$L__BB3_14:
	ret;

}
	// .globl	_Z13GPU_upri2ucon4GridS_
.visible .entry _Z13GPU_upri2ucon4GridS_(
	.param .align 8 .b8 _Z13GPU_upri2ucon4GridS__param_0[64],
	.param .align 8 .b8 _Z13GPU_upri2ucon4GridS__param_1[64]
)
{
	.reg .pred 	%p<5>;
	.reg .b32 	%r<42>;
	.reg .b64 	%rd<20>;
	.reg .b64 	%fd<22>;

	ld.param.u32 	%r15, [_Z13GPU_upri2ucon4GridS__param_1+16];
	ld.param.u64 	%rd2, [_Z13GPU_upri2ucon4GridS__param_1];
	ld.param.u64 	%rd1, [_Z13GPU_upri2ucon4GridS__param_0];
	ld.param.v2.u32 	{%r8, %r9}, [_Z13GPU_upri2ucon4GridS__param_0+8];
	ld.param.u32 	%r10, [_Z13GPU_upri2ucon4GridS__param_0+16];
	ld.param.v2.u32 	{%r13, %r14}, [_Z13GPU_upri2ucon4GridS__param_1+8];
	mov.u32 	%r18, %ctaid.x;
	mov.u32 	%r19, %ntid.x;
	mov.u32 	%r20, %tid.x;
	mad.lo.s32 	%r21, %r18, %r19, %r20;
	mov.u32 	%r22, %ctaid.y;
	mov.u32 	%r23, %ntid.y;
	mov.u32 	%r24, %tid.y;
	mad.lo.s32 	%r4, %r22, %r23, %r24;
	setp.lt.s32 	%p1, %r21, 0;
	shl.b32 	%r5, %r10, 1;
	add.s32 	%r25, %r5, %r8;
	setp.ge.s32 	%p2, %r21, %r25;
	or.pred  	%p3, %p1, %p2;
	@%p3 bra 	$L__BB4_3;
	add.s32 	%r7, %r5, %r9;
	setp.ge.s32 	%p4, %r4, %r7;
	@%p4 bra 	$L__BB4_3;
	cvta.to.global.u64 	%rd3, %rd1;
	cvta.to.global.u64 	%rd4, %rd2;
	shl.b32 	%r26, %r15, 1;
	add.s32 	%r27, %r26, %r13;
	mad.lo.s32 	%r28, %r27, %r4, %r21;
	mul.wide.s32 	%rd5, %r28, 8;
	add.s64 	%rd6, %rd4, %rd5;
	ld.global.f64 	%fd9, [%rd6];
	add.s32 	%r29, %r26, %r14;
	mul.lo.s32 	%r30, %r27, %r29;
	mul.wide.s32 	%rd7, %r30, 8;
	add.s64 	%rd8, %rd6, %rd7;
	ld.global.f64 	%fd10, [%rd8];
	shl.b32 	%r31, %r15, 2;
	shl.b32 	%r32, %r13, 1;
	add.s32 	%r33, %r31, %r32;
	mul.lo.s32 	%r34, %r33, %r29;
	mul.wide.s32 	%rd9, %r34, 8;
	add.s64 	%rd10, %rd6, %rd9;
	ld.global.f64 	%fd11, [%rd10];
	mul.lo.s32 	%r35, %r30, 3;
	mul.wide.s32 	%rd11, %r35, 8;
	add.s64 	%rd12, %rd6, %rd11;
	ld.global.f64 	%fd12, [%rd12];
	mul.f64 	%fd13, %fd9, 0d3FD9999999999998;
	div.rn.f64 	%fd14, %fd12, %fd13;
	mad.lo.s32 	%r36, %r25, %r4, %r21;
	mul.wide.s32 	%rd13, %r36, 8;
	add.s64 	%rd14, %rd3, %rd13;
	st.global.f64 	[%rd14], %fd9;
	mul.f64 	%fd15, %fd9, %fd10;
	mul.lo.s32 	%r37, %r25, %r7;
	mul.wide.s32 	%rd15, %r37, 8;
	add.s64 	%rd16, %rd14, %rd15;
	st.global.f64 	[%rd16], %fd15;
	mul.f64 	%fd16, %fd9, %fd11;
	shl.b32 	%r38, %r10, 2;
	shl.b32 	%r39, %r8, 1;
	add.s32 	%r40, %r38, %r39;
	mul.lo.s32 	%r41, %r40, %r7;
	mul.wide.s32 	%rd17, %r41, 8;
	add.s64 	%rd18, %rd14, %rd17;
	st.global.f64 	[%rd18], %fd16;
	mul.f64 	%fd17, %fd9, 0d3FE0000000000000;
	mul.f64 	%fd18, %fd11, %fd11;
	fma.rn.f64 	%fd19, %fd10, %fd10, %fd18;
	mul.f64 	%fd20, %fd17, %fd19;
	fma.rn.f64 	%fd21, %fd9, %fd14, %fd20;
	add.s64 	%rd19, %rd18, %rd15;
	st.global.f64 	[%rd19], %fd21;
$L__BB4_3:
	ret;

}
	// .globl	_Z13GPU_ucon2upri4GridS_
.visible .entry _Z13GPU_ucon2upri4GridS_(
	.param .align 8 .b8 _Z13GPU_ucon2upri4GridS__param_0[64],
	.param .align 8 .b8 _Z13GPU_ucon2upri4GridS__param_1[64]
)
{
	.reg .pred 	%p<5>;
	.reg .b32 	%r<41>;
	.reg .b64 	%rd<19>;
	.reg .b64 	%fd<22>;

	ld.param.u64 	%rd2, [_Z13GPU_ucon2upri4GridS__param_1];
	ld.param.u32 	%r10, [_Z13GPU_ucon2upri4GridS__param_0+16];
	ld.param.v2.u32 	{%r8, %r9}, [_Z13GPU_ucon2upri4GridS__param_0+8];
	ld.param.u64 	%rd1, [_Z13GPU_ucon2upri4GridS__param_0];
	ld.param.u32 	%r15, [_Z13GPU_ucon2upri4GridS__param_1+16];
	ld.param.v2.u32 	{%r13, %r14}, [_Z13GPU_ucon2upri4GridS__param_1+8];
	mov.u32 	%r18, %ctaid.x;
	mov.u32 	%r19, %ntid.x;
	mov.u32 	%r20, %tid.x;
	mad.lo.s32 	%r21, %r18, %r19, %r20;
	mov.u32 	%r22, %ctaid.y;
	mov.u32 	%r23, %ntid.y;
	mov.u32 	%r24, %tid.y;
	mad.lo.s32 	%r4, %r22, %r23, %r24;
	setp.lt.s32 	%p1, %r21, 0;
	shl.b32 	%r5, %r15, 1;
	add.s32 	%r25, %r5, %r13;
	setp.ge.s32 	%p2, %r21, %r25;
	or.pred  	%p3, %p1, %p2;
	@%p3 bra 	$L__BB5_3;
	add.s32 	%r7, %r5, %r14;
	setp.ge.s32 	%p4, %r4, %r7;
	@%p4 bra 	$L__BB5_3;
	cvta.to.global.u64 	%rd3, %rd1;
	cvta.to.global.u64 	%rd4, %rd2;
	mad.lo.s32 	%r26, %r25, %r4, %r21;
	mul.wide.s32 	%rd5, %r26, 8;
	add.s64 	%rd6, %rd4, %rd5;
	ld.global.f64 	%fd9, [%rd6];
	mul.lo.s32 	%r27, %r25, %r7;
	mul.wide.s32 	%rd7, %r27, 8;
	add.s64 	%rd8, %rd6, %rd7;
	ld.global.f64 	%fd10, [%rd8];
	div.rn.f64 	%fd11, %fd10, %fd9;
	shl.b32 	%r28, %r15, 2;
	shl.b32 	%r29, %r13, 1;
	add.s32 	%r30, %r28, %r29;
	mul.lo.s32 	%r31, %r30, %r7;
	mul.wide.s32 	%rd9, %r31, 8;
	add.s64 	%rd10, %rd6, %rd9;
	ld.global.f64 	%fd12, [%rd10];
	div.rn.f64 	%fd13, %fd12, %fd9;
	add.s64 	%rd11, %rd10, %rd7;
	ld.global.f64 	%fd14, [%rd11];
	mul.f64 	%fd15, %fd9, 0dBFE0000000000000;
	mul.f64 	%fd16, %fd13, %fd13;
	fma.rn.f64 	%fd17, %fd11, %fd11, %fd16;
	fma.rn.f64 	%fd18, %fd15, %fd17, %fd14;
	div.rn.f64 	%fd19, %fd18, %fd9;
	shl.b32 	%r32, %r10, 1;
	add.s32 	%r33, %r32, %r8;
	mad.lo.s32 	%r34, %r33, %r4, %r21;
	mul.wide.s32 	%rd12, %r34, 8;
	add.s64 	%rd13, %rd3, %rd12;
	st.global.f64 	[%rd13], %fd9;
	add.s32 	%r35, %r32, %r9;
	mul.lo.s32 	%r36, %r33, %r35;
	mul.wide.s32 	%rd14, %r36, 8;
	add.s64 	%rd15, %rd13, %rd14;
	st.global.f64 	[%rd15], %fd11;
	shl.b32 	%r37, %r10, 2;
	shl.b32 	%r38, %r8, 1;
	add.s32 	%r39, %r37, %r38;
	mul.lo.s32 	%r40, %r39, %r35;
	mul.wide.s32 	%rd16, %r40, 8;
	add.s64 	%rd17, %rd13, %rd16;
	st.global.f64 	[%rd17], %fd13;
	mul.f64 	%fd20, %fd9, 0d3FD9999999999998;
	mul.f64 	%fd21, %fd20, %fd19;
	add.s64 	%rd18, %rd17, %rd14;
	st.global.f64 	[%rd18], %fd21;
$L__BB5_3:
	ret;

}
	// .globl	_Z17GPU_initial_u_pri4Griddddd
.visible .entry _Z17GPU_initial_u_pri4Griddddd(
	.param .align 8 .b8 _Z17GPU_initial_u_pri4Griddddd_param_0[64],
	.param .f64 _Z17GPU_initial_u_pri4Griddddd_param_1,
	.param .f64 _Z17GPU_initial_u_pri4Griddddd_param_2,
	.param .f64 _Z17GPU_initial_u_pri4Griddddd_param_3,
	.param .f64 _Z17GPU_initial_u_pri4Griddddd_param_4
)
{
	.reg .pred 	%p<8>;
	.reg .b32 	%r<45>;
	.reg .b64 	%rd<34>;
	.reg .b64 	%fd<15>;

	ld.param.v2.u32 	{%r1, %r7}, [_Z17GPU_initial_u_pri4Griddddd_param_0+8];
	ld.param.u32 	%r2, [_Z17GPU_initial_u_pri4Griddddd_param_0+16];
	ld.param.u64 	%rd2, [_Z17GPU_initial_u_pri4Griddddd_param_0];
	ld.param.f64 	%fd3, [_Z17GPU_initial_u_pri4Griddddd_param_1];
	ld.param.f64 	%fd4, [_Z17GPU_initial_u_pri4Griddddd_param_2];
	ld.param.f64 	%fd5, [_Z17GPU_initial_u_pri4Griddddd_param_3];
	ld.param.f64 	%fd6, [_Z17GPU_initial_u_pri4Griddddd_param_4];
	cvta.to.global.u64 	%rd1, %rd2;
	mov.u32 	%r8, %ctaid.x;
	mov.u32 	%r9, %ntid.x;
	mov.u32 	%r10, %tid.x;
	mad.lo.s32 	%r11, %r8, %r9, %r10;
	mov.u32 	%r12, %ctaid.y;
	mov.u32 	%r13, %ntid.y;
	mov.u32 	%r14, %tid.y;
	mad.lo.s32 	%r15, %r12, %r13, %r14;
	add.s32 	%r16, %r1, %r2;
	setp.ge.s32 	%p1, %r11, %r16;
	min.s32 	%r17, %r11, %r15;
	setp.lt.s32 	%p2, %r17, %r2;
	add.s32 	%r18, %r7, %r2;
	setp.ge.s32 	%p3, %r15, %r18;
	or.pred  	%p4, %p1, %p3;
	or.pred  	%p5, %p4, %p2;
	@%p5 bra 	$L__BB6_6;
	sub.s32 	%r19, %r11, %r2;
	cvt.rn.f64.s32 	%fd7, %r19;
	add.f64 	%fd8, %fd7, 0d3FE0000000000000;
	fma.rn.f64 	%fd1, %fd5, %fd8, %fd3;
	sub.s32 	%r20, %r15, %r2;
	cvt.rn.f64.s32 	%fd9, %r20;
	add.f64 	%fd10, %fd9, 0d3FE0000000000000;
	fma.rn.f64 	%fd2, %fd10, %fd6, %fd4;
	setp.geu.f64 	%p6, %fd1, 0d4014000000000000;
	@%p6 bra 	$L__BB6_3;
	add.s32 	%r37, %r16, %r2;
	mad.lo.s32 	%r38, %r37, %r15, %r11;
	mul.wide.s32 	%rd23, %r38, 8;
	add.s64 	%rd24, %rd1, %rd23;
	mov.b64 	%rd25, 4610674960311043228;
	st.global.u64 	[%rd24], %rd25;
	add.s32 	%r39, %r18, %r2;
	mul.lo.s32 	%r40, %r37, %r39;
	mul.wide.s32 	%rd26, %r40, 8;
	add.s64 	%rd27, %rd24, %rd26;
	mov.b64 	%rd28, 4637485311105244856;
	st.global.u64 	[%rd27], %rd28;
	shl.b32 	%r41, %r2, 2;
	shl.b32 	%r42, %r1, 1;
	add.s32 	%r43, %r41, %r42;
	mul.lo.s32 	%r44, %r43, %r39;
	mul.wide.s32 	%rd29, %r44, 8;
	add.s64 	%rd30, %rd24, %rd29;
	mov.b64 	%rd31, 0;
	st.global.u64 	[%rd30], %rd31;
	add.s64 	%rd32, %rd30, %rd26;
	mov.b64 	%rd33, 4684705272822759424;
	st.global.u64 	[%rd32], %rd33;
	bra.uni 	$L__BB6_6;
$L__BB6_3:
	add.f64 	%fd11, %fd1, 0dC041800000000000;
	mul.f64 	%fd12, %fd11, %fd11;
	fma.rn.f64 	%fd13, %fd2, %fd2, %fd12;
	sqrt.rn.f64 	%fd14, %fd13;
	setp.leu.f64 	%p7, %fd14, 0d4039000000000000;
	@%p7 bra 	$L__BB6_5;
	add.s32 	%r29, %r16, %r2;
	mad.lo.s32 	%r30, %r29, %r15, %r11;
	mul.wide.s32 	%rd13, %r30, 8;
	add.s64 	%rd14, %rd1, %rd13;
	mov.b64 	%rd15, 4608488462691954852;
	st.global.u64 	[%rd14], %rd15;
	add.s32 	%r31, %r18, %r2;
	mul.lo.s32 	%r32, %r29, %r31;
	mul.wide.s32 	%rd16, %r32, 8;
	add.s64 	%rd17, %rd14, %rd16;
	mov.b64 	%rd18, 0;
	st.global.u64 	[%rd17], %rd18;
	shl.b32 	%r33, %r2, 2;
	shl.b32 	%r34, %r1, 1;
	add.s32 	%r35, %r33, %r34;
	mul.lo.s32 	%r36, %r35, %r31;
	mul.wide.s32 	%rd19, %r36, 8;
	add.s64 	%rd20, %rd14, %rd19;
	st.global.u64 	[%rd20], %rd18;
	add.s64 	%rd21, %rd20, %rd16;
	mov.b64 	%rd22, 4681699414190850048;
	st.global.u64 	[%rd21], %rd22;
	bra.uni 	$L__BB6_6;
$L__BB6_5:
	add.s32 	%r21, %r16, %r2;
	mad.lo.s32 	%r22, %r21, %r15, %r11;
	mul.wide.s32 	%rd3, %r22, 8;
	add.s64 	%rd4, %rd1, %rd3;
	mov.b64 	%rd5, 4596878182852593713;
	st.global.u64 	[%rd4], %rd5;
	add.s32 	%r23, %r18, %r2;
	mul.lo.s32 	%r24, %r21, %r23;
	mul.wide.s32 	%rd6, %r24, 8;
	add.s64 	%rd7, %rd4, %rd6;
	mov.b64 	%rd8, 0;
	st.global.u64 	[%rd7], %rd8;
	shl.b32 	%r25, %r2, 2;
	shl.b32 	%r26, %r1, 1;
	add.s32 	%r27, %r25, %r26;
	mul.lo.s32 	%r28, %r27, %r23;
	mul.wide.s32 	%rd9, %r28, 8;
	add.s64 	%rd10, %rd4, %rd9;
	st.global.u64 	[%rd10], %rd8;
	add.s64 	%rd11, %rd10, %rd6;
	mov.b64 	%rd12, 4681699414190850048;
	st.global.u64 	[%rd11], %rd12;
$L__BB6_6:
	ret;

}
	// .globl	_Z16Overlap_GPU_SLICILi0EEv4GridS0_S0_ddd
.visible .entry _Z16Overlap_GPU_SLICILi0EEv4GridS0_S0_ddd(
	.param .align 8 .b8 _Z16Overlap_GPU_SLICILi0EEv4GridS0_S0_ddd_param_0[64],
	.param .align 8 .b8 _Z16Overlap_GPU_SLICILi0EEv4GridS0_S0_ddd_param_1[64],
	.param .align 8 .b8 _Z16Overlap_GPU_SLICILi0EEv4GridS0_S0_ddd_param_2[64],
	.param .f64 _Z16Overlap_GPU_SLICILi0EEv4GridS0_S0_ddd_param_3,
	.param .f64 _Z16Overlap_GPU_SLICILi0EEv4GridS0_S0_ddd_param_4,
	.param .f64 _Z16Overlap_GPU_SLICILi0EEv4GridS0_S0_ddd_param_5
)
{
	.reg .pred 	%p<55>;
	.reg .b32 	%r<93>;
	.reg .b64 	%rd<20>;
	.reg .b64 	%fd<325>;
	// demoted variable
	.shared .align 8 .b8 _ZZ16Overlap_GPU_SLICILi0EEv4GridS0_S0_dddE1u[1152];
	// demoted variable
	.shared .align 8 .b8 _ZZ16Overlap_GPU_SLICILi0EEv4GridS0_S0_dddE2uL[1152];
	// demoted variable
	.shared .align 8 .b8 _ZZ16Overlap_GPU_SLICILi0EEv4GridS0_S0_dddE2uR[1152];
	// demoted variable
	.shared .align 8 .b8 _ZZ16Overlap_GPU_SLICILi0EEv4GridS0_S0_dddE4flux[1152];
	ld.param.v2.u32 	{%r21, %r22}, [_Z16Overlap_GPU_SLICILi0EEv4GridS0_S0_ddd_param_0+8];
	ld.param.u32 	%r23, [_Z16Overlap_GPU_SLICILi0EEv4GridS0_S0_ddd_param_0+16];
	ld.param.u64 	%rd6, [_Z16Overlap_GPU_SLICILi0EEv4GridS0_S0_ddd_param_0];
	cvta.to.global.u64 	%rd1, %rd6;
	mov.u32 	%r24, %ctaid.x;
	mov.u32 	%r2, %ntid.x;
	mov.u32 	%r3, %tid.x;
	mad.lo.s32 	%r25, %r24, %r2, %r3;
	shl.b32 	%r26, %r24, 1;
	sub.s32 	%r27, %r25, %r26;
	mov.u32 	%r28, %ctaid.y;
	mov.u32 	%r29, %ntid.y;
	mov.u32 	%r5, %tid.y;
	mad.lo.s32 	%r30, %r28, %r29, %r5;
	add.s32 	%r7, %r21, %r23;
	add.s32 	%r8, %r22, %r23;
	add.s32 	%r31, %r23, -1;
	setp.ge.s32 	%p3, %r30, %r23;
	setp.lt.s32 	%p4, %r30, %r8;
	and.pred  	%p1, %p3, %p4;
	setp.ge.s32 	%p5, %r27, %r31;
	and.pred  	%p2, %p1, %p5;
	not.pred 	%p6, %p2;
	setp.gt.s32 	%p7, %r27, %r7;
	mul.lo.s32 	%r32, %r3, 192;
	mov.u32 	%r33, _ZZ16Overlap_GPU_SLICILi0EEv4GridS0_S0_dddE2uL;
	add.s32 	%r34, %r33, %r32;
	shl.b32 	%r35, %r5, 5;
	add.s32 	%r9, %r34, %r35;
	mov.u32 	%r36, _ZZ16Overlap_GPU_SLICILi0EEv4GridS0_S0_dddE2uR;
	add.s32 	%r37, %r36, %r32;
	add.s32 	%r10, %r37, %r35;
	or.pred  	%p8, %p6, %p7;
	@%p8 bra 	$L__BB7_58;
	add.s32 	%r38, %r7, %r23;
	add.s32 	%r39, %r8, %r23;
	mov.u32 	%r40, _ZZ16Overlap_GPU_SLICILi0EEv4GridS0_S0_dddE1u;
	mad.lo.s32 	%r41, %r3, 192, %r40;
	add.s32 	%r11, %r41, %r35;
	mad.lo.s32 	%r43, %r30, %r38, %r27;
	mul.wide.s32 	%rd7, %r43, 8;
	add.s64 	%rd2, %rd1, %rd7;
	ld.global.f64 	%fd47, [%rd2];
	st.shared.f64 	[%r11], %fd47;
	add.s32 	%r44, %r39, %r30;
	mad.lo.s32 	%r45, %r44, %r38, %r27;
	mul.wide.s32 	%rd8, %r45, 8;
	add.s64 	%rd3, %rd1, %rd8;
	ld.global.f64 	%fd48, [%rd3];
	st.shared.f64 	[%r11+8], %fd48;
	add.s32 	%r46, %r44, %r39;
	mad.lo.s32 	%r47, %r46, %r38, %r27;
	mul.wide.s32 	%rd9, %r47, 8;
	add.s64 	%rd4, %rd1, %rd9;
	ld.global.f64 	%fd49, [%rd4];
	st.shared.f64 	[%r11+16], %fd49;
	add.s32 	%r48, %r46, %r39;
	mad.lo.s32 	%r49, %r48, %r38, %r27;
	mul.wide.s32 	%rd10, %r49, 8;
	add.s64 	%rd5, %rd1, %rd10;
	ld.global.f64 	%fd50, [%rd5];
	st.shared.f64 	[%r11+24], %fd50;
	bar.sync 	0;
	setp.ne.s32 	%p9, %r3, 0;
	add.s32 	%r12, %r33, %r35;
	add.s32 	%r13, %r2, -1;
	@%p9 bra 	$L__BB7_3;
	ld.global.f64 	%fd52, [%rd2+-8];
	st.shared.f64 	[%r12], %fd52;
	bra.uni 	$L__BB7_4;
$L__BB7_3:
	ld.shared.f64 	%fd51, [%r11+-192];
	st.shared.f64 	[%r9], %fd51;
$L__BB7_4:
	setp.ne.s32 	%p10, %r3, %r13;
	@%p10 bra 	$L__BB7_6;
	ld.global.f64 	%fd313, [%rd2+8];
	bra.uni 	$L__BB7_7;
$L__BB7_6:
	ld.shared.f64 	%fd313, [%r11+192];
$L__BB7_7:
	setp.eq.s32 	%p11, %r3, 0;
	@%p11 bra 	$L__BB7_9;
	ld.shared.f64 	%fd53, [%r11+-184];
	st.shared.f64 	[%r9+8], %fd53;
	bra.uni 	$L__BB7_10;
$L__BB7_9:
	ld.global.f64 	%fd54, [%rd3+-8];
	st.shared.f64 	[%r12+8], %fd54;
$L__BB7_10:
	setp.eq.s32 	%p12, %r3, %r13;
	@%p12 bra 	$L__BB7_12;
	ld.shared.f64 	%fd314, [%r11+200];
	bra.uni 	$L__BB7_13;
$L__BB7_12:
	ld.global.f64 	%fd314, [%rd3+8];
$L__BB7_13:
	setp.eq.s32 	%p13, %r3, 0;
	@%p13 bra 	$L__BB7_15;
	ld.shared.f64 	%fd55, [%r11+-176];
	st.shared.f64 	[%r9+16], %fd55;
	bra.uni 	$L__BB7_16;
$L__BB7_15:
	ld.global.f64 	%fd56, [%rd4+-8];
	st.shared.f64 	[%r12+16], %fd56;
$L__BB7_16:
	setp.eq.s32 	%p14, %r3, %r13;
	@%p14 bra 	$L__BB7_18;
	ld.shared.f64 	%fd315, [%r11+208];
	bra.uni 	$L__BB7_19;
$L__BB7_18:
	ld.global.f64 	%fd315, [%rd4+8];
$L__BB7_19:
	setp.eq.s32 	%p15, %r3, 0;
	@%p15 bra 	$L__BB7_21;
	ld.shared.f64 	%fd57, [%r11+-168];
	st.shared.f64 	[%r9+24], %fd57;
	bra.uni 	$L__BB7_22;
$L__BB7_21:
	ld.global.f64 	%fd58, [%rd5+-8];
	st.shared.f64 	[%r12+24], %fd58;
$L__BB7_22:
	setp.eq.s32 	%p16, %r3, %r13;
	@%p16 bra 	$L__BB7_24;
	ld.shared.f64 	%fd316, [%r11+216];
	bra.uni 	$L__BB7_25;
$L__BB7_24:
	ld.global.f64 	%fd316, [%rd5+8];
$L__BB7_25:
	ld.shared.f64 	%fd13, [%r11];
	ld.shared.f64 	%fd60, [%r9];
	sub.f64 	%fd61, %fd13, %fd60;
	sub.f64 	%fd62, %fd313, %fd13;
	mul.f64 	%fd63, %fd62, 0d3FE0000000000000;
	fma.rn.f64 	%fd14, %fd61, 0d3FE0000000000000, %fd63;
	div.rn.f64 	%fd64, %fd61, %fd62;
	setp.eq.f64 	%p17, %fd62, 0d0000000000000000;
	selp.f64 	%fd15, 0d0000000000000000, %fd64, %p17;
	setp.le.f64 	%p18, %fd15, 0d0000000000000000;
	mov.f64 	%fd317, 0d0000000000000000;
	@%p18 bra 	$L__BB7_29;
	setp.le.f64 	%p19, %fd15, 0d3FF0000000000000;
	mov.f64 	%fd317, %fd15;
	@%p19 bra 	$L__BB7_29;
	add.f64 	%fd66, %fd15, 0d3FF0000000000000;
	mov.f64 	%fd67, 0d4000000000000000;
	div.rn.f64 	%fd16, %fd67, %fd66;
	setp.gt.f64 	%p20, %fd16, 0d3FF0000000000000;
	mov.f64 	%fd317, 0d3FF0000000000000;
	@%p20 bra 	$L__BB7_29;
	mov.f64 	%fd317, %fd16;
$L__BB7_29:
	setp.le.f64 	%p21, %fd15, 0d0000000000000000;
	mul.f64 	%fd69, %fd317, 0dBFE0000000000000;
	fma.rn.f64 	%fd70, %fd69, %fd14, %fd13;
	st.shared.f64 	[%r9], %fd70;
	mov.f64 	%fd318, 0d0000000000000000;
	@%p21 bra 	$L__BB7_33;
	setp.le.f64 	%p22, %fd15, 0d3FF0000000000000;
	mov.f64 	%fd318, %fd15;
	@%p22 bra 	$L__BB7_33;
	add.f64 	%fd72, %fd15, 0d3FF0000000000000;
	mov.f64 	%fd73, 0d4000000000000000;
	div.rn.f64 	%fd18, %fd73, %fd72;
	setp.gt.f64 	%p23, %fd18, 0d3FF0000000000000;
	mov.f64 	%fd318, 0d3FF0000000000000;
	@%p23 bra 	$L__BB7_33;
	mov.f64 	%fd318, %fd18;
$L__BB7_33:
	mul.f64 	%fd75, %fd318, 0d3FE0000000000000;
	fma.rn.f64 	%fd76, %fd75, %fd14, %fd13;
	st.shared.f64 	[%r10], %fd76;
	ld.shared.f64 	%fd20, [%r11+8];
	ld.shared.f64 	%fd77, [%r9+8];
	sub.f64 	%fd78, %fd20, %fd77;
	sub.f64 	%fd79, %fd314, %fd20;
	mul.f64 	%fd80, %fd79, 0d3FE0000000000000;
	fma.rn.f64 	%fd21, %fd78, 0d3FE0000000000000, %fd80;
	div.rn.f64 	%fd81, %fd78, %fd79;
	setp.eq.f64 	%p24, %fd79, 0d0000000000000000;
	selp.f64 	%fd22, 0d0000000000000000, %fd81, %p24;
	setp.le.f64 	%p25, %fd22, 0d0000000000000000;
	mov.f64 	%fd319, 0d0000000000000000;
	@%p25 bra 	$L__BB7_37;
	setp.le.f64 	%p26, %fd22, 0d3FF0000000000000;
	mov.f64 	%fd319, %fd22;
	@%p26 bra 	$L__BB7_37;
	add.f64 	%fd83, %fd22, 0d3FF0000000000000;
	mov.f64 	%fd84, 0d4000000000000000;
	div.rn.f64 	%fd23, %fd84, %fd83;
	setp.gt.f64 	%p27, %fd23, 0d3FF0000000000000;
	mov.f64 	%fd319, 0d3FF0000000000000;
	@%p27 bra 	$L__BB7_37;
	mov.f64 	%fd319, %fd23;
$L__BB7_37:
	setp.le.f64 	%p28, %fd22, 0d0000000000000000;
	mul.f64 	%fd86, %fd319, 0dBFE0000000000000;
	fma.rn.f64 	%fd87, %fd86, %fd21, %fd20;
	st.shared.f64 	[%r9+8], %fd87;
	mov.f64 	%fd320, 0d0000000000000000;
	@%p28 bra 	$L__BB7_41;
	setp.le.f64 	%p29, %fd22, 0d3FF0000000000000;
	mov.f64 	%fd320, %fd22;
	@%p29 bra 	$L__BB7_41;
	add.f64 	%fd89, %fd22, 0d3FF0000000000000;
	mov.f64 	%fd90, 0d4000000000000000;
	div.rn.f64 	%fd25, %fd90, %fd89;
	setp.gt.f64 	%p30, %fd25, 0d3FF0000000000000;
	mov.f64 	%fd320, 0d3FF0000000000000;
	@%p30 bra 	$L__BB7_41;
	mov.f64 	%fd320, %fd25;
$L__BB7_41:
	mul.f64 	%fd92, %fd320, 0d3FE0000000000000;
	fma.rn.f64 	%fd93, %fd92, %fd21, %fd20;
	st.shared.f64 	[%r10+8], %fd93;
	ld.shared.f64 	%fd27, [%r11+16];
	ld.shared.f64 	%fd94, [%r9+16];
	sub.f64 	%fd95, %fd27, %fd94;
	sub.f64 	%fd96, %fd315, %fd27;
	mul.f64 	%fd97, %fd96, 0d3FE0000000000000;
	fma.rn.f64 	%fd28, %fd95, 0d3FE0000000000000, %fd97;
	div.rn.f64 	%fd98, %fd95, %fd96;
	setp.eq.f64 	%p31, %fd96, 0d0000000000000000;
	selp.f64 	%fd29, 0d0000000000000000, %fd98, %p31;
	setp.le.f64 	%p32, %fd29, 0d0000000000000000;
	mov.f64 	%fd321, 0d0000000000000000;
	@%p32 bra 	$L__BB7_45;
	setp.le.f64 	%p33, %fd29, 0d3FF0000000000000;
	mov.f64 	%fd321, %fd29;
	@%p33 bra 	$L__BB7_45;
	add.f64 	%fd100, %fd29, 0d3FF0000000000000;
	mov.f64 	%fd101, 0d4000000000000000;
	div.rn.f64 	%fd30, %fd101, %fd100;
	setp.gt.f64 	%p34, %fd30, 0d3FF0000000000000;
	mov.f64 	%fd321, 0d3FF0000000000000;
	@%p34 bra 	$L__BB7_45;
	mov.f64 	%fd321, %fd30;
$L__BB7_45:
	setp.le.f64 	%p35, %fd29, 0d0000000000000000;
	mul.f64 	%fd103, %fd321, 0dBFE0000000000000;
	fma.rn.f64 	%fd104, %fd103, %fd28, %fd27;
	st.shared.f64 	[%r9+16], %fd104;
	mov.f64 	%fd322, 0d0000000000000000;
	@%p35 bra 	$L__BB7_49;
	setp.le.f64 	%p36, %fd29, 0d3FF0000000000000;
	mov.f64 	%fd322, %fd29;
	@%p36 bra 	$L__BB7_49;
	add.f64 	%fd106, %fd29, 0d3FF0000000000000;
	mov.f64 	%fd107, 0d4000000000000000;
	div.rn.f64 	%fd32, %fd107, %fd106;
	setp.gt.f64 	%p37, %fd32, 0d3FF0000000000000;
	mov.f64 	%fd322, 0d3FF0000000000000;
	@%p37 bra 	$L__BB7_49;
	mov.f64 	%fd322, %fd32;
$L__BB7_49:
	mul.f64 	%fd109, %fd322, 0d3FE0000000000000;
	fma.rn.f64 	%fd110, %fd109, %fd28, %fd27;
	st.shared.f64 	[%r10+16], %fd110;
	ld.shared.f64 	%fd34, [%r11+24];
	ld.shared.f64 	%fd111, [%r9+24];
	sub.f64 	%fd112, %fd34, %fd111;
	sub.f64 	%fd113, %fd316, %fd34;
	mul.f64 	%fd114, %fd113, 0d3FE0000000000000;
	fma.rn.f64 	%fd35, %fd112, 0d3FE0000000000000, %fd114;
	div.rn.f64 	%fd115, %fd112, %fd113;
	setp.eq.f64 	%p38, %fd113, 0d0000000000000000;
	selp.f64 	%fd36, 0d0000000000000000, %fd115, %p38;
	setp.le.f64 	%p39, %fd36, 0d0000000000000000;
	mov.f64 	%fd323, 0d0000000000000000;
	@%p39 bra 	$L__BB7_53;
	setp.le.f64 	%p40, %fd36, 0d3FF0000000000000;
	mov.f64 	%fd323, %fd36;
	@%p40 bra 	$L__BB7_53;
	add.f64 	%fd117, %fd36, 0d3FF0000000000000;
	mov.f64 	%fd118, 0d4000000000000000;
	div.rn.f64 	%fd37, %fd118, %fd117;
	setp.gt.f64 	%p41, %fd37, 0d3FF0000000000000;
	mov.f64 	%fd323, 0d3FF0000000000000;
	@%p41 bra 	$L__BB7_53;
	mov.f64 	%fd323, %fd37;
$L__BB7_53:
	setp.le.f64 	%p42, %fd36, 0d0000000000000000;
	mul.f64 	%fd120, %fd323, 0dBFE0000000000000;
	fma.rn.f64 	%fd121, %fd120, %fd35, %fd34;
	st.shared.f64 	[%r9+24], %fd121;
	mov.f64 	%fd324, 0d0000000000000000;
	@%p42 bra 	$L__BB7_57;
	setp.le.f64 	%p43, %fd36, 0d3FF0000000000000;
	mov.f64 	%fd324, %fd36;
	@%p43 bra 	$L__BB7_57;
	add.f64 	%fd123, %fd36, 0d3FF0000000000000;
	mov.f64 	%fd124, 0d4000000000000000;
	div.rn.f64 	%fd39, %fd124, %fd123;
	setp.gt.f64 	%p44, %fd39, 0d3FF0000000000000;
	mov.f64 	%fd324, 0d3FF0000000000000;
	@%p44 bra 	$L__BB7_57;
	mov.f64 	%fd324, %fd39;
$L__BB7_57:
	ld.param.f64 	%fd310, [_Z16Overlap_GPU_SLICILi0EEv4GridS0_S0_ddd_param_5];
	ld.param.f64 	%fd307, [_Z16Overlap_GPU_SLICILi0EEv4GridS0_S0_ddd_param_3];
	mul.f64 	%fd125, %fd324, 0d3FE0000000000000;
	fma.rn.f64 	%fd126, %fd125, %fd35, %fd34;
	mul.lo.s32 	%r51, %r3, 192;
	mov.u32 	%r52, _ZZ16Overlap_GPU_SLICILi0EEv4GridS0_S0_dddE2uR;
	add.s32 	%r53, %r52, %r51;
	mov.u32 	%r54, %tid.y;
	shl.b32 	%r55, %r54, 5;
	add.s32 	%r56, %r53, %r55;
	st.shared.f64 	[%r56+24], %fd126;
	bar.sync 	0;
	mov.u32 	%r57, _ZZ16Overlap_GPU_SLICILi0EEv4GridS0_S0_dddE2uL;
	add.s32 	%r58, %r57, %r51;
	add.s32 	%r59, %r58, %r55;
	ld.shared.f64 	%fd127, [%r59];
	ld.shared.f64 	%fd128, [%r59+8];
	div.rn.f64 	%fd129, %fd128, %fd127;
	ld.shared.f64 	%fd130, [%r59+16];
	div.rn.f64 	%fd131, %fd130, %fd127;
	ld.shared.f64 	%fd132, [%r59+24];
	mul.f64 	%fd133, %fd127, 0d3FE0000000000000;
	mul.f64 	%fd134, %fd131, %fd131;
	fma.rn.f64 	%fd135, %fd129, %fd129, %fd134;
	mul.f64 	%fd136, %fd133, %fd135;
	sub.f64 	%fd137, %fd132, %fd136;
	div.rn.f64 	%fd138, %fd137, %fd127;
	mul.f64 	%fd139, %fd127, 0d3FD9999999999998;
	mul.f64 	%fd140, %fd139, %fd138;
	mul.f64 	%fd141, %fd127, %fd129;
	fma.rn.f64 	%fd142, %fd129, %fd141, %fd140;
	mul.f64 	%fd143, %fd141, %fd131;
	fma.rn.f64 	%fd144, %fd139, %fd138, %fd132;
	mul.f64 	%fd145, %fd129, %fd144;
	ld.shared.f64 	%fd146, [%r56];
	ld.shared.f64 	%fd147, [%r56+8];
	div.rn.f64 	%fd148, %fd147, %fd146;
	ld.shared.f64 	%fd149, [%r56+16];
	div.rn.f64 	%fd150, %fd149, %fd146;
	ld.shared.f64 	%fd151, [%r56+24];
	mul.f64 	%fd152, %fd146, 0d3FE0000000000000;
	mul.f64 	%fd153, %fd150, %fd150;
	fma.rn.f64 	%fd154, %fd148, %fd148, %fd153;
	mul.f64 	%fd155, %fd152, %fd154;
	sub.f64 	%fd156, %fd151, %fd155;
	div.rn.f64 	%fd157, %fd156, %fd146;
	mul.f64 	%fd158, %fd146, 0d3FD9999999999998;
	mul.f64 	%fd159, %fd158, %fd157;
	mul.f64 	%fd160, %fd146, %fd148;
	fma.rn.f64 	%fd161, %fd148, %fd160, %fd159;
	mul.f64 	%fd162, %fd160, %fd150;
	fma.rn.f64 	%fd163, %fd158, %fd157, %fd151;
	mul.f64 	%fd164, %fd148, %fd163;
	div.rn.f64 	%fd165, %fd310, %fd307;
	mul.f64 	%fd166, %fd165, 0d3FE0000000000000;
	sub.f64 	%fd167, %fd160, %fd141;
	mul.f64 	%fd168, %fd166, %fd167;
	sub.f64 	%fd169, %fd127, %fd168;
	st.shared.f64 	[%r59], %fd169;
	sub.f64 	%fd170, %fd146, %fd168;
	st.shared.f64 	[%r56], %fd170;
	sub.f64 	%fd171, %fd161, %fd142;
	mul.f64 	%fd172, %fd166, %fd171;
	sub.f64 	%fd173, %fd128, %fd172;
	st.shared.f64 	[%r59+8], %fd173;
	sub.f64 	%fd174, %fd147, %fd172;
	st.shared.f64 	[%r56+8], %fd174;
	sub.f64 	%fd175, %fd162, %fd143;
	mul.f64 	%fd176, %fd166, %fd175;
	sub.f64 	%fd177, %fd130, %fd176;
	st.shared.f64 	[%r59+16], %fd177;
	sub.f64 	%fd178, %fd149, %fd176;
	st.shared.f64 	[%r56+16], %fd178;
	sub.f64 	%fd179, %fd164, %fd145;
	mul.f64 	%fd180, %fd166, %fd179;
	sub.f64 	%fd181, %fd132, %fd180;
	st.shared.f64 	[%r59+24], %fd181;
	sub.f64 	%fd182, %fd151, %fd180;
	st.shared.f64 	[%r56+24], %fd182;
	bar.sync 	0;
$L__BB7_58:
	setp.ge.s32 	%p45, %r27, %r7;
	or.pred  	%p47, %p6, %p45;
	@%p47 bra 	$L__BB7_62;
	setp.gt.u32 	%p48, %r3, 4;
	@%p48 bra 	$L__BB7_61;
	ld.param.f64 	%fd311, [_Z16Overlap_GPU_SLICILi0EEv4GridS0_S0_ddd_param_5];
	ld.param.f64 	%fd308, [_Z16Overlap_GPU_SLICILi0EEv4GridS0_S0_ddd_param_3];
	mul.lo.s32 	%r61, %r3, 192;
	mov.u32 	%r62, _ZZ16Overlap_GPU_SLICILi0EEv4GridS0_S0_dddE2uL;
	add.s32 	%r63, %r62, %r61;
	mov.u32 	%r64, %tid.y;
	shl.b32 	%r65, %r64, 5;
	add.s32 	%r66, %r63, %r65;
	mov.u32 	%r67, _ZZ16Overlap_GPU_SLICILi0EEv4GridS0_S0_dddE2uR;
	add.s32 	%r68, %r67, %r61;
	add.s32 	%r69, %r68, %r65;
	ld.shared.f64 	%fd183, [%r69];
	ld.shared.f64 	%fd184, [%r69+8];
	div.rn.f64 	%fd185, %fd184, %fd183;
	ld.shared.f64 	%fd186, [%r69+16];
	div.rn.f64 	%fd187, %fd186, %fd183;
	ld.shared.f64 	%fd188, [%r69+24];
	mul.f64 	%fd189, %fd183, 0d3FE0000000000000;
	mul.f64 	%fd190, %fd187, %fd187;
	fma.rn.f64 	%fd191, %fd185, %fd185, %fd190;
	mul.f64 	%fd192, %fd189, %fd191;
	sub.f64 	%fd193, %fd188, %fd192;
	div.rn.f64 	%fd194, %fd193, %fd183;
	mul.f64 	%fd195, %fd183, 0d3FD9999999999998;
	mul.f64 	%fd196, %fd195, %fd194;
	mul.f64 	%fd197, %fd183, %fd185;
	fma.rn.f64 	%fd198, %fd185, %fd197, %fd196;
	mul.f64 	%fd199, %fd197, %fd187;
	fma.rn.f64 	%fd200, %fd195, %fd194, %fd188;
	mul.f64 	%fd201, %fd185, %fd200;
	ld.shared.f64 	%fd202, [%r66+192];
	ld.shared.f64 	%fd203, [%r66+200];
	div.rn.f64 	%fd204, %fd203, %fd202;
	ld.shared.f64 	%fd205, [%r66+208];
	div.rn.f64 	%fd206, %fd205, %fd202;
	ld.shared.f64 	%fd207, [%r66+216];
	mul.f64 	%fd208, %fd202, 0d3FE0000000000000;
	mul.f64 	%fd209, %fd206, %fd206;
	fma.rn.f64 	%fd210, %fd204, %fd204, %fd209;
	mul.f64 	%fd211, %fd208, %fd210;
	sub.f64 	%fd212, %fd207, %fd211;
	div.rn.f64 	%fd213, %fd212, %fd202;
	mul.f64 	%fd214, %fd202, 0d3FD9999999999998;
	mul.f64 	%fd215, %fd214, %fd213;
	mul.f64 	%fd216, %fd202, %fd204;
	fma.rn.f64 	%fd217, %fd204, %fd216, %fd215;
	mul.f64 	%fd218, %fd216, %fd206;
	fma.rn.f64 	%fd219, %fd214, %fd213, %fd207;
	mul.f64 	%fd220, %fd204, %fd219;
	div.rn.f64 	%fd221, %fd311, %fd308;
	mul.f64 	%fd222, %fd221, 0d3FE0000000000000;
	add.f64 	%fd223, %fd183, %fd202;
	mul.f64 	%fd224, %fd223, 0d3FE0000000000000;
	sub.f64 	%fd225, %fd216, %fd197;
	mul.f64 	%fd226, %fd222, %fd225;
	sub.f64 	%fd227, %fd224, %fd226;
	add.f64 	%fd228, %fd184, %fd203;
	mul.f64 	%fd229, %fd228, 0d3FE0000000000000;
	sub.f64 	%fd230, %fd217, %fd198;
	mul.f64 	%fd231, %fd222, %fd230;
	sub.f64 	%fd232, %fd229, %fd231;
	add.f64 	%fd233, %fd186, %fd205;
	mul.f64 	%fd234, %fd233, 0d3FE0000000000000;
	sub.f64 	%fd235, %fd218, %fd199;
	mul.f64 	%fd236, %fd222, %fd235;
	sub.f64 	%fd237, %fd234, %fd236;
	add.f64 	%fd238, %fd188, %fd207;
	mul.f64 	%fd239, %fd238, 0d3FE0000000000000;
	sub.f64 	%fd240, %fd220, %fd201;
	mul.f64 	%fd241, %fd222, %fd240;
	sub.f64 	%fd242, %fd239, %fd241;
	div.rn.f64 	%fd243, %fd232, %fd227;
	div.rn.f64 	%fd244, %fd237, %fd227;
	mul.f64 	%fd245, %fd227, 0d3FE0000000000000;
	mul.f64 	%fd246, %fd244, %fd244;
	fma.rn.f64 	%fd247, %fd243, %fd243, %fd246;
	mul.f64 	%fd248, %fd245, %fd247;
	sub.f64 	%fd249, %fd242, %fd248;
	div.rn.f64 	%fd250, %fd249, %fd227;
	mul.f64 	%fd251, %fd227, 0d3FD9999999999998;
	mul.f64 	%fd252, %fd251, %fd250;
	mul.f64 	%fd253, %fd227, %fd243;
	fma.rn.f64 	%fd254, %fd243, %fd253, %fd252;
	fma.rn.f64 	%fd255, %fd251, %fd250, %fd242;
	div.rn.f64 	%fd256, %fd308, %fd311;
	mul.f64 	%fd257, %fd256, 0d3FE0000000000000;
	sub.f64 	%fd258, %fd183, %fd202;
	add.f64 	%fd259, %fd216, %fd197;
	mul.f64 	%fd260, %fd259, 0d3FE0000000000000;
	fma.rn.f64 	%fd261, %fd257, %fd258, %fd260;
	sub.f64 	%fd262, %fd184, %fd203;
	add.f64 	%fd263, %fd217, %fd198;
	mul.f64 	%fd264, %fd263, 0d3FE0000000000000;
	fma.rn.f64 	%fd265, %fd257, %fd262, %fd264;
	sub.f64 	%fd266, %fd186, %fd205;
	add.f64 	%fd267, %fd218, %fd199;
	mul.f64 	%fd268, %fd267, 0d3FE0000000000000;
	fma.rn.f64 	%fd269, %fd257, %fd266, %fd268;
	sub.f64 	%fd270, %fd188, %fd207;
	add.f64 	%fd271, %fd220, %fd201;
	mul.f64 	%fd272, %fd271, 0d3FE0000000000000;
	fma.rn.f64 	%fd273, %fd257, %fd270, %fd272;
	add.f64 	%fd274, %fd261, %fd253;
	mul.f64 	%fd275, %fd274, 0d3FE0000000000000;
	mov.u32 	%r70, _ZZ16Overlap_GPU_SLICILi0EEv4GridS0_S0_dddE4flux;
	add.s32 	%r71, %r70, %r61;
	add.s32 	%r72, %r71, %r65;
	st.shared.f64 	[%r72], %fd275;
	add.f64 	%fd276, %fd265, %fd254;
	mul.f64 	%fd277, %fd276, 0d3FE0000000000000;
	st.shared.f64 	[%r72+8], %fd277;
	fma.rn.f64 	%fd278, %fd253, %fd244, %fd269;
	mul.f64 	%fd279, %fd278, 0d3FE0000000000000;
	st.shared.f64 	[%r72+16], %fd279;
	fma.rn.f64 	%fd280, %fd243, %fd255, %fd273;
	mul.f64 	%fd281, %fd280, 0d3FE0000000000000;
	st.shared.f64 	[%r72+24], %fd281;
$L__BB7_61:
	bar.sync 	0;
$L__BB7_62:
	setp.ge.s32 	%p49, %r27, %r7;
	setp.lt.s32 	%p50, %r27, %r23;
	not.pred 	%p51, %p1;
	or.pred  	%p52, %p50, %p51;
	or.pred  	%p53, %p52, %p49;
	@%p53 bra 	$L__BB7_66;
	add.s32 	%r73, %r3, -1;
	setp.gt.u32 	%p54, %r73, 3;
	@%p54 bra 	$L__BB7_65;
	ld.param.f64 	%fd312, [_Z16Overlap_GPU_SLICILi0EEv4GridS0_S0_ddd_param_5];
	ld.param.f64 	%fd309, [_Z16Overlap_GPU_SLICILi0EEv4GridS0_S0_ddd_param_3];
	add.s32 	%r74, %r7, %r23;
	add.s32 	%r76, %r8, %r23;
	div.rn.f64 	%fd282, %fd312, %fd309;
	mov.u32 	%r77, %tid.x;
	mov.u32 	%r78, _ZZ16Overlap_GPU_SLICILi0EEv4GridS0_S0_dddE4flux;
	mad.lo.s32 	%r79, %r77, 192, %r78;
	mov.u32 	%r80, %tid.y;
	shl.b32 	%r81, %r80, 5;
	add.s32 	%r82, %r79, %r81;
	mov.u32 	%r83, %ctaid.y;
	mov.u32 	%r84, %ntid.y;
	mad.lo.s32 	%r85, %r83, %r84, %r80;
	mad.lo.s32 	%r86, %r85, %r74, %r27;
	cvta.to.global.u64 	%rd11, %rd6;
	mul.wide.s32 	%rd12, %r86, 8;
	add.s64 	%rd13, %rd11, %rd12;
	ld.global.f64 	%fd283, [%rd13];
	ld.shared.f64 	%fd284, [%r82];
	ld.shared.f64 	%fd285, [%r82+-192];
	sub.f64 	%fd286, %fd284, %fd285;
	mul.f64 	%fd287, %fd282, %fd286;
	sub.f64 	%fd288, %fd283, %fd287;
	st.global.f64 	[%rd13], %fd288;
	add.s32 	%r87, %r76, %r85;
	mad.lo.s32 	%r88, %r87, %r74, %r27;
	mul.wide.s32 	%rd14, %r88, 8;
	add.s64 	%rd15, %rd11, %rd14;
	ld.global.f64 	%fd289, [%rd15];
	ld.shared.f64 	%fd290, [%r82+8];
	ld.shared.f64 	%fd291, [%r82+-184];
	sub.f64 	%fd292, %fd290, %fd291;
	mul.f64 	%fd293, %fd282, %fd292;
	sub.f64 	%fd294, %fd289, %fd293;
	st.global.f64 	[%rd15], %fd294;
	add.s32 	%r89, %r87, %r76;
	mad.lo.s32 	%r90, %r89, %r74, %r27;
	mul.wide.s32 	%rd16, %r90, 8;
	add.s64 	%rd17, %rd11, %rd16;
	ld.global.f64 	%fd295, [%rd17];
	ld.shared.f64 	%fd296, [%r82+16];
	ld.shared.f64 	%fd297, [%r82+-176];
	sub.f64 	%fd298, %fd296, %fd297;
	mul.f64 	%fd299, %fd282, %fd298;
	sub.f64 	%fd300, %fd295, %fd299;
	st.global.f64 	[%rd17], %fd300;
	add.s32 	%r91, %r89, %r76;
	mad.lo.s32 	%r92, %r91, %r74, %r27;
	mul.wide.s32 	%rd18, %r92, 8;
	add.s64 	%rd19, %rd11, %rd18;
	ld.global.f64 	%fd301, [%rd19];
	ld.shared.f64 	%fd302, [%r82+24];
	ld.shared.f64 	%fd303, [%r82+-168];
	sub.f64 	%fd304, %fd302, %fd303;
	mul.f64 	%fd305, %fd282, %fd304;
	sub.f64 	%fd306, %fd301, %fd305;
	st.global.f64 	[%rd19], %fd306;
$L__BB7_65:
	bar.sync 	0;
$L__BB7_66:
	ret;

}
	// .globl	_Z16Overlap_GPU_SLICILi1EEv4GridS0_S0_ddd
.visible .entry _Z16Overlap_GPU_SLICILi1EEv4GridS0_S0_ddd(
	.param .align 8 .b8 _Z16Overlap_GPU_SLICILi1EEv4GridS0_S0_ddd_param_0[64],
	.param .align 8 .b8 _Z16Overlap_GPU_SLICILi1EEv4GridS0_S0_ddd_param_1[64],
	.param .align 8 .b8 _Z16Overlap_GPU_SLICILi1EEv4GridS0_S0_ddd_param_2[64],
	.param .f64 _Z16Overlap_GPU_SLICILi1EEv4GridS0_S0_ddd_param_3,
	.param .f64 _Z16Overlap_GPU_SLICILi1EEv4GridS0_S0_ddd_param_4,
	.param .f64 _Z16Overlap_GPU_SLICILi1EEv4GridS0_S0_ddd_param_5
)
{
	.reg .pred 	%p<58>;
	.reg .b32 	%r<111>;
	.reg .b64 	%rd<36>;
	.reg .b64 	%fd<330>;
	// demoted variable
	.shared .align 8 .b8 _ZZ16Overlap_GPU_SLICILi1EEv4GridS0_S0_dddE1u[1152];
	// demoted variable
	.shared .align 8 .b8 _ZZ16Overlap_GPU_SLICILi1EEv4GridS0_S0_dddE2uL[1152];
	// demoted variable
	.shared .align 8 .b8 _ZZ16Overlap_GPU_SLICILi1EEv4GridS0_S0_dddE2uR[1152];
	// demoted variable
	.shared .align 8 .b8 _ZZ16Overlap_GPU_SLICILi1EEv4GridS0_S0_dddE4flux[1152];
	ld.param.u32 	%r25, [_Z16Overlap_GPU_SLICILi1EEv4GridS0_S0_ddd_param_0+16];
	ld.param.v2.u32 	{%r23, %r24}, [_Z16Overlap_GPU_SLICILi1EEv4GridS0_S0_ddd_param_0+8];
	ld.param.u64 	%rd6, [_Z16Overlap_GPU_SLICILi1EEv4GridS0_S0_ddd_param_0];
	cvta.to.global.u64 	%rd1, %rd6;
	mov.u32 	%r28, %ctaid.x;
	mov.u32 	%r29, %ntid.x;
	mov.u32 	%r2, %tid.x;
	mad.lo.s32 	%r30, %r28, %r29, %r2;
	mov.u32 	%r31, %ctaid.y;
	mov.u32 	%r4, %ntid.y;
	mov.u32 	%r5, %tid.y;
	mad.lo.s32 	%r32, %r31, %r4, %r5;
	shl.b32 	%r33, %r31, 1;
	sub.s32 	%r34, %r32, %r33;
	add.s32 	%r35, %r23, %r25;
	add.s32 	%r36, %r25, -1;
	add.s32 	%r37, %r24, %r25;
	setp.lt.s32 	%p1, %r34, %r36;
	setp.gt.s32 	%p2, %r34, %r37;
	setp.lt.s32 	%p3, %r30, %r25;
	or.pred  	%p4, %p1, %p3;
	or.pred  	%p5, %p4, %p2;
	setp.ge.s32 	%p6, %r30, %r35;
	mul.lo.s32 	%r38, %r2, 192;
	mov.u32 	%r39, _ZZ16Overlap_GPU_SLICILi1EEv4GridS0_S0_dddE2uL;
	add.s32 	%r9, %r39, %r38;
	shl.b32 	%r40, %r5, 5;
	add.s32 	%r10, %r9, %r40;
	mov.u32 	%r41, _ZZ16Overlap_GPU_SLICILi1EEv4GridS0_S0_dddE2uR;
	add.s32 	%r42, %r41, %r38;
	add.s32 	%r11, %r42, %r40;
	or.pred  	%p7, %p5, %p6;
	@%p7 bra 	$L__BB8_58;
	add.s32 	%r12, %r35, %r25;
	add.s32 	%r43, %r37, %r25;
	mov.u32 	%r44, _ZZ16Overlap_GPU_SLICILi1EEv4GridS0_S0_dddE1u;
	mad.lo.s32 	%r45, %r2, 192, %r44;
	add.s32 	%r13, %r45, %r40;
	mul.lo.s32 	%r14, %r34, %r12;
	add.s32 	%r47, %r14, %r30;
	mul.wide.s32 	%rd7, %r47, 8;
	add.s64 	%rd2, %rd1, %rd7;
	ld.global.f64 	%fd47, [%rd2];
	st.shared.f64 	[%r13], %fd47;
	add.s32 	%r15, %r43, %r34;
	mad.lo.s32 	%r48, %r15, %r12, %r30;
	mul.wide.s32 	%rd8, %r48, 8;
	add.s64 	%rd3, %rd1, %rd8;
	ld.global.f64 	%fd48, [%rd3];
	st.shared.f64 	[%r13+8], %fd48;
	add.s32 	%r16, %r15, %r43;
	mad.lo.s32 	%r49, %r16, %r12, %r30;
	mul.wide.s32 	%rd9, %r49, 8;
	add.s64 	%rd4, %rd1, %rd9;
	ld.global.f64 	%fd49, [%rd4];
	st.shared.f64 	[%r13+16], %fd49;
	add.s32 	%r17, %r16, %r43;
	mad.lo.s32 	%r50, %r17, %r12, %r30;
	mul.wide.s32 	%rd10, %r50, 8;
	add.s64 	%rd5, %rd1, %rd10;
	ld.global.f64 	%fd50, [%rd5];
	st.shared.f64 	[%r13+24], %fd50;
	bar.sync 	0;
	setp.ne.s32 	%p8, %r5, 0;
	add.s32 	%r18, %r4, -1;
	@%p8 bra 	$L__BB8_3;
	sub.s32 	%r51, %r14, %r12;
	add.s32 	%r52, %r51, %r30;
	mul.wide.s32 	%rd11, %r52, 8;
	add.s64 	%rd12, %rd1, %rd11;
	ld.global.f64 	%fd52, [%rd12];
	st.shared.f64 	[%r9], %fd52;
	bra.uni 	$L__BB8_4;
$L__BB8_3:
	ld.shared.f64 	%fd51, [%r13+-32];
	st.shared.f64 	[%r10], %fd51;
$L__BB8_4:
	setp.ne.s32 	%p9, %r5, %r18;
	@%p9 bra 	$L__BB8_6;
	mul.wide.s32 	%rd13, %r12, 8;
	add.s64 	%rd14, %rd2, %rd13;
	ld.global.f64 	%fd318, [%rd14];
	bra.uni 	$L__BB8_7;
$L__BB8_6:
	ld.shared.f64 	%fd318, [%r13+32];
$L__BB8_7:
	setp.eq.s32 	%p10, %r5, 0;
	@%p10 bra 	$L__BB8_9;
	ld.shared.f64 	%fd53, [%r13+-24];
	st.shared.f64 	[%r10+8], %fd53;
	bra.uni 	$L__BB8_10;
$L__BB8_9:
	add.s32 	%r53, %r15, -1;
	mad.lo.s32 	%r54, %r53, %r12, %r30;
	mul.wide.s32 	%rd15, %r54, 8;
	add.s64 	%rd16, %rd1, %rd15;
	ld.global.f64 	%fd54, [%rd16];
	st.shared.f64 	[%r9+8], %fd54;
$L__BB8_10:
	setp.eq.s32 	%p11, %r5, %r18;
	@%p11 bra 	$L__BB8_12;
	ld.shared.f64 	%fd319, [%r13+40];
	bra.uni 	$L__BB8_13;
$L__BB8_12:
	mul.wide.s32 	%rd17, %r12, 8;
	add.s64 	%rd18, %rd3, %rd17;
	ld.global.f64 	%fd319, [%rd18];
$L__BB8_13:
	setp.eq.s32 	%p12, %r5, 0;
	@%p12 bra 	$L__BB8_15;
	ld.shared.f64 	%fd55, [%r13+-16];
	st.shared.f64 	[%r10+16], %fd55;
	bra.uni 	$L__BB8_16;
$L__BB8_15:
	add.s32 	%r55, %r16, -1;
	mad.lo.s32 	%r56, %r55, %r12, %r30;
	mul.wide.s32 	%rd19, %r56, 8;
	add.s64 	%rd20, %rd1, %rd19;
	ld.global.f64 	%fd56, [%rd20];
	st.shared.f64 	[%r9+16], %fd56;
$L__BB8_16:
	setp.eq.s32 	%p13, %r5, %r18;
	@%p13 bra 	$L__BB8_18;
	ld.shared.f64 	%fd320, [%r13+48];
	bra.uni 	$L__BB8_19;
$L__BB8_18:
	mul.wide.s32 	%rd21, %r12, 8;
	add.s64 	%rd22, %rd4, %rd21;
	ld.global.f64 	%fd320, [%rd22];
$L__BB8_19:
	setp.eq.s32 	%p14, %r5, 0;
	@%p14 bra 	$L__BB8_21;
	ld.shared.f64 	%fd57, [%r13+-8];
	st.shared.f64 	[%r10+24], %fd57;
	bra.uni 	$L__BB8_22;
$L__BB8_21:
	add.s32 	%r57, %r17, -1;
	mad.lo.s32 	%r58, %r57, %r12, %r30;
	mul.wide.s32 	%rd23, %r58, 8;
	add.s64 	%rd24, %rd1, %rd23;
	ld.global.f64 	%fd58, [%rd24];
	st.shared.f64 	[%r9+24], %fd58;
$L__BB8_22:
	setp.eq.s32 	%p15, %r5, %r18;
	@%p15 bra 	$L__BB8_24;
	ld.shared.f64 	%fd321, [%r13+56];
	bra.uni 	$L__BB8_25;
$L__BB8_24:
	mul.wide.s32 	%rd25, %r12, 8;
	add.s64 	%rd26, %rd5, %rd25;
	ld.global.f64 	%fd321, [%rd26];
$L__BB8_25:
	ld.shared.f64 	%fd13, [%r13];
	ld.shared.f64 	%fd60, [%r10];
	sub.f64 	%fd61, %fd13, %fd60;
	sub.f64 	%fd62, %fd318, %fd13;
	mul.f64 	%fd63, %fd62, 0d3FE0000000000000;
	fma.rn.f64 	%fd14, %fd61, 0d3FE0000000000000, %fd63;
	div.rn.f64 	%fd64, %fd61, %fd62;
	setp.eq.f64 	%p16, %fd62, 0d0000000000000000;
	selp.f64 	%fd15, 0d0000000000000000, %fd64, %p16;
	setp.le.f64 	%p17, %fd15, 0d0000000000000000;
	mov.f64 	%fd322, 0d0000000000000000;
	@%p17 bra 	$L__BB8_29;
	setp.le.f64 	%p18, %fd15, 0d3FF0000000000000;
	mov.f64 	%fd322, %fd15;
	@%p18 bra 	$L__BB8_29;
	add.f64 	%fd66, %fd15, 0d3FF0000000000000;
	mov.f64 	%fd67, 0d4000000000000000;
	div.rn.f64 	%fd16, %fd67, %fd66;
	setp.gt.f64 	%p19, %fd16, 0d3FF0000000000000;
	mov.f64 	%fd322, 0d3FF0000000000000;
	@%p19 bra 	$L__BB8_29;
	mov.f64 	%fd322, %fd16;
$L__BB8_29:
	setp.le.f64 	%p20, %fd15, 0d0000000000000000;
	mul.f64 	%fd69, %fd322, 0dBFE0000000000000;
	fma.rn.f64 	%fd70, %fd69, %fd14, %fd13;
	st.shared.f64 	[%r10], %fd70;
	mov.f64 	%fd323, 0d0000000000000000;
	@%p20 bra 	$L__BB8_33;
	setp.le.f64 	%p21, %fd15, 0d3FF0000000000000;
	mov.f64 	%fd323, %fd15;
	@%p21 bra 	$L__BB8_33;
	add.f64 	%fd72, %fd15, 0d3FF0000000000000;
	mov.f64 	%fd73, 0d4000000000000000;
	div.rn.f64 	%fd18, %fd73, %fd72;
	setp.gt.f64 	%p22, %fd18, 0d3FF0000000000000;
	mov.f64 	%fd323, 0d3FF0000000000000;
	@%p22 bra 	$L__BB8_33;
	mov.f64 	%fd323, %fd18;
$L__BB8_33:
	mul.f64 	%fd75, %fd323, 0d3FE0000000000000;
	fma.rn.f64 	%fd76, %fd75, %fd14, %fd13;
	st.shared.f64 	[%r11], %fd76;
	ld.shared.f64 	%fd20, [%r13+8];
	ld.shared.f64 	%fd77, [%r10+8];
	sub.f64 	%fd78, %fd20, %fd77;
	sub.f64 	%fd79, %fd319, %fd20;
	mul.f64 	%fd80, %fd79, 0d3FE0000000000000;
	fma.rn.f64 	%fd21, %fd78, 0d3FE0000000000000, %fd80;
	div.rn.f64 	%fd81, %fd78, %fd79;
	setp.eq.f64 	%p23, %fd79, 0d0000000000000000;
	selp.f64 	%fd22, 0d0000000000000000, %fd81, %p23;
	setp.le.f64 	%p24, %fd22, 0d0000000000000000;
	mov.f64 	%fd324, 0d0000000000000000;
	@%p24 bra 	$L__BB8_37;
	setp.le.f64 	%p25, %fd22, 0d3FF0000000000000;
	mov.f64 	%fd324, %fd22;
	@%p25 bra 	$L__BB8_37;
	add.f64 	%fd83, %fd22, 0d3FF0000000000000;
	mov.f64 	%fd84, 0d4000000000000000;
	div.rn.f64 	%fd23, %fd84, %fd83;
	setp.gt.f64 	%p26, %fd23, 0d3FF0000000000000;
	mov.f64 	%fd324, 0d3FF0000000000000;
	@%p26 bra 	$L__BB8_37;
	mov.f64 	%fd324, %fd23;
$L__BB8_37:
	setp.le.f64 	%p27, %fd22, 0d0000000000000000;
	mul.f64 	%fd86, %fd324, 0dBFE0000000000000;
	fma.rn.f64 	%fd87, %fd86, %fd21, %fd20;
	st.shared.f64 	[%r10+8], %fd87;
	mov.f64 	%fd325, 0d0000000000000000;
	@%p27 bra 	$L__BB8_41;
	setp.le.f64 	%p28, %fd22, 0d3FF0000000000000;
	mov.f64 	%fd325, %fd22;
	@%p28 bra 	$L__BB8_41;
	add.f64 	%fd89, %fd22, 0d3FF0000000000000;
	mov.f64 	%fd90, 0d4000000000000000;
	div.rn.f64 	%fd25, %fd90, %fd89;
	setp.gt.f64 	%p29, %fd25, 0d3FF0000000000000;
	mov.f64 	%fd325, 0d3FF0000000000000;
	@%p29 bra 	$L__BB8_41;
	mov.f64 	%fd325, %fd25;
$L__BB8_41:
	mul.f64 	%fd92, %fd325, 0d3FE0000000000000;
	fma.rn.f64 	%fd93, %fd92, %fd21, %fd20;
	st.shared.f64 	[%r11+8], %fd93;
	ld.shared.f64 	%fd27, [%r13+16];
	ld.shared.f64 	%fd94, [%r10+16];
	sub.f64 	%fd95, %fd27, %fd94;
	sub.f64 	%fd96, %fd320, %fd27;
	mul.f64 	%fd97, %fd96, 0d3FE0000000000000;
	fma.rn.f64 	%fd28, %fd95, 0d3FE0000000000000, %fd97;
	div.rn.f64 	%fd98, %fd95, %fd96;
	setp.eq.f64 	%p30, %fd96, 0d0000000000000000;
	selp.f64 	%fd29, 0d0000000000000000, %fd98, %p30;
	setp.le.f64 	%p31, %fd29, 0d0000000000000000;
	mov.f64 	%fd326, 0d0000000000000000;
	@%p31 bra 	$L__BB8_45;
	setp.le.f64 	%p32, %fd29, 0d3FF0000000000000;
	mov.f64 	%fd326, %fd29;
	@%p32 bra 	$L__BB8_45;
	add.f64 	%fd100, %fd29, 0d3FF0000000000000;
	mov.f64 	%fd101, 0d4000000000000000;
	div.rn.f64 	%fd30, %fd101, %fd100;
	setp.gt.f64 	%p33, %fd30, 0d3FF0000000000000;
	mov.f64 	%fd326, 0d3FF0000000000000;
	@%p33 bra 	$L__BB8_45;
	mov.f64 	%fd326, %fd30;
$L__BB8_45:
	setp.le.f64 	%p34, %fd29, 0d0000000000000000;
	mul.f64 	%fd103, %fd326, 0dBFE0000000000000;
	fma.rn.f64 	%fd104, %fd103, %fd28, %fd27;
	st.shared.f64 	[%r10+16], %fd104;
	mov.f64 	%fd327, 0d0000000000000000;
	@%p34 bra 	$L__BB8_49;
	setp.le.f64 	%p35, %fd29, 0d3FF0000000000000;
	mov.f64 	%fd327, %fd29;
	@%p35 bra 	$L__BB8_49;
	add.f64 	%fd106, %fd29, 0d3FF0000000000000;
	mov.f64 	%fd107, 0d4000000000000000;
	div.rn.f64 	%fd32, %fd107, %fd106;
	setp.gt.f64 	%p36, %fd32, 0d3FF0000000000000;
	mov.f64 	%fd327, 0d3FF0000000000000;
	@%p36 bra 	$L__BB8_49;
	mov.f64 	%fd327, %fd32;
$L__BB8_49:
	mul.f64 	%fd109, %fd327, 0d3FE0000000000000;
	fma.rn.f64 	%fd110, %fd109, %fd28, %fd27;
	st.shared.f64 	[%r11+16], %fd110;
	ld.shared.f64 	%fd34, [%r13+24];
	ld.shared.f64 	%fd111, [%r10+24];
	sub.f64 	%fd112, %fd34, %fd111;
	sub.f64 	%fd113, %fd321, %fd34;
	mul.f64 	%fd114, %fd113, 0d3FE0000000000000;
	fma.rn.f64 	%fd35, %fd112, 0d3FE0000000000000, %fd114;
	div.rn.f64 	%fd115, %fd112, %fd113;
	setp.eq.f64 	%p37, %fd113, 0d0000000000000000;
	selp.f64 	%fd36, 0d0000000000000000, %fd115, %p37;
	setp.le.f64 	%p38, %fd36, 0d0000000000000000;
	mov.f64 	%fd328, 0d0000000000000000;
	@%p38 bra 	$L__BB8_53;
	setp.le.f64 	%p39, %fd36, 0d3FF0000000000000;
	mov.f64 	%fd328, %fd36;
	@%p39 bra 	$L__BB8_53;
	add.f64 	%fd117, %fd36, 0d3FF0000000000000;
	mov.f64 	%fd118, 0d4000000000000000;
	div.rn.f64 	%fd37, %fd118, %fd117;
	setp.gt.f64 	%p40, %fd37, 0d3FF0000000000000;
	mov.f64 	%fd328, 0d3FF0000000000000;
	@%p40 bra 	$L__BB8_53;
	mov.f64 	%fd328, %fd37;
$L__BB8_53:
	setp.le.f64 	%p41, %fd36, 0d0000000000000000;
	mul.f64 	%fd120, %fd328, 0dBFE0000000000000;
	fma.rn.f64 	%fd121, %fd120, %fd35, %fd34;
	st.shared.f64 	[%r10+24], %fd121;
	mov.f64 	%fd329, 0d0000000000000000;
	@%p41 bra 	$L__BB8_57;
	setp.le.f64 	%p42, %fd36, 0d3FF0000000000000;
	mov.f64 	%fd329, %fd36;
	@%p42 bra 	$L__BB8_57;
	add.f64 	%fd123, %fd36, 0d3FF0000000000000;
	mov.f64 	%fd124, 0d4000000000000000;
	div.rn.f64 	%fd39, %fd124, %fd123;
	setp.gt.f64 	%p43, %fd39, 0d3FF0000000000000;
	mov.f64 	%fd329, 0d3FF0000000000000;
	@%p43 bra 	$L__BB8_57;
	mov.f64 	%fd329, %fd39;
$L__BB8_57:
	ld.param.f64 	%fd315, [_Z16Overlap_GPU_SLICILi1EEv4GridS0_S0_ddd_param_5];
	ld.param.f64 	%fd312, [_Z16Overlap_GPU_SLICILi1EEv4GridS0_S0_ddd_param_4];
	mul.f64 	%fd125, %fd329, 0d3FE0000000000000;
	fma.rn.f64 	%fd126, %fd125, %fd35, %fd34;
	mov.u32 	%r59, %tid.x;
	mul.lo.s32 	%r60, %r59, 192;
	mov.u32 	%r61, _ZZ16Overlap_GPU_SLICILi1EEv4GridS0_S0_dddE2uR;
	add.s32 	%r62, %r61, %r60;
	shl.b32 	%r63, %r5, 5;
	add.s32 	%r64, %r62, %r63;
	st.shared.f64 	[%r64+24], %fd126;
	bar.sync 	0;
	mov.u32 	%r65, _ZZ16Overlap_GPU_SLICILi1EEv4GridS0_S0_dddE2uL;
	add.s32 	%r66, %r65, %r60;
	add.s32 	%r67, %r66, %r63;
	ld.shared.f64 	%fd127, [%r67];
	ld.shared.f64 	%fd128, [%r67+8];
	div.rn.f64 	%fd129, %fd128, %fd127;
	ld.shared.f64 	%fd130, [%r67+16];
	div.rn.f64 	%fd131, %fd130, %fd127;
	ld.shared.f64 	%fd132, [%r67+24];
	mul.f64 	%fd133, %fd127, 0d3FE0000000000000;
	mul.f64 	%fd134, %fd131, %fd131;
	fma.rn.f64 	%fd135, %fd129, %fd129, %fd134;
	mul.f64 	%fd136, %fd133, %fd135;
	sub.f64 	%fd137, %fd132, %fd136;
	div.rn.f64 	%fd138, %fd137, %fd127;
	mul.f64 	%fd139, %fd127, 0d3FD9999999999998;
	mul.f64 	%fd140, %fd139, %fd138;
	mul.f64 	%fd141, %fd127, %fd131;
	mul.f64 	%fd142, %fd127, %fd129;
	mul.f64 	%fd143, %fd142, %fd131;
	fma.rn.f64 	%fd144, %fd131, %fd141, %fd140;
	fma.rn.f64 	%fd145, %fd139, %fd138, %fd132;
	mul.f64 	%fd146, %fd131, %fd145;
	ld.shared.f64 	%fd147, [%r64];
	ld.shared.f64 	%fd148, [%r64+8];
	div.rn.f64 	%fd149, %fd148, %fd147;
	ld.shared.f64 	%fd150, [%r64+16];
	div.rn.f64 	%fd151, %fd150, %fd147;
	ld.shared.f64 	%fd152, [%r64+24];
	mul.f64 	%fd153, %fd147, 0d3FE0000000000000;
	mul.f64 	%fd154, %fd151, %fd151;
	fma.rn.f64 	%fd155, %fd149, %fd149, %fd154;
	mul.f64 	%fd156, %fd153, %fd155;
	sub.f64 	%fd157, %fd152, %fd156;
	div.rn.f64 	%fd158, %fd157, %fd147;
	mul.f64 	%fd159, %fd147, 0d3FD9999999999998;
	mul.f64 	%fd160, %fd159, %fd158;
	mul.f64 	%fd161, %fd147, %fd151;
	mul.f64 	%fd162, %fd147, %fd149;
	mul.f64 	%fd163, %fd162, %fd151;
	fma.rn.f64 	%fd164, %fd151, %fd161, %fd160;
	fma.rn.f64 	%fd165, %fd159, %fd158, %fd152;
	mul.f64 	%fd166, %fd151, %fd165;
	div.rn.f64 	%fd167, %fd315, %fd312;
	mul.f64 	%fd168, %fd167, 0d3FE0000000000000;
	sub.f64 	%fd169, %fd161, %fd141;
	mul.f64 	%fd170, %fd168, %fd169;
	sub.f64 	%fd171, %fd127, %fd170;
	st.shared.f64 	[%r67], %fd171;
	sub.f64 	%fd172, %fd147, %fd170;
	st.shared.f64 	[%r64], %fd172;
	sub.f64 	%fd173, %fd163, %fd143;
	mul.f64 	%fd174, %fd168, %fd173;
	sub.f64 	%fd175, %fd128, %fd174;
	st.shared.f64 	[%r67+8], %fd175;
	sub.f64 	%fd176, %fd148, %fd174;
	st.shared.f64 	[%r64+8], %fd176;
	sub.f64 	%fd177, %fd164, %fd144;
	mul.f64 	%fd178, %fd168, %fd177;
	sub.f64 	%fd179, %fd130, %fd178;
	st.shared.f64 	[%r67+16], %fd179;
	sub.f64 	%fd180, %fd150, %fd178;
	st.shared.f64 	[%r64+16], %fd180;
	sub.f64 	%fd181, %fd166, %fd146;
	mul.f64 	%fd182, %fd168, %fd181;
	sub.f64 	%fd183, %fd132, %fd182;
	st.shared.f64 	[%r67+24], %fd183;
	sub.f64 	%fd184, %fd152, %fd182;
	st.shared.f64 	[%r64+24], %fd184;
	bar.sync 	0;
$L__BB8_58:
	setp.ge.s32 	%p44, %r30, %r35;
	setp.lt.s32 	%p45, %r30, %r25;
	add.s32 	%r69, %r25, -1;
	mov.u32 	%r70, %ctaid.y;
	mov.u32 	%r71, %ntid.y;
	mad.lo.s32 	%r72, %r70, %r71, %r5;
	shl.b32 	%r73, %r70, 1;
	sub.s32 	%r74, %r72, %r73;
	setp.lt.s32 	%p46, %r74, %r69;
	setp.ge.s32 	%p47, %r74, %r37;
	or.pred  	%p48, %p46, %p45;
	or.pred  	%p49, %p48, %p47;
	or.pred  	%p50, %p49, %p44;
	@%p50 bra 	$L__BB8_62;
	setp.gt.u32 	%p51, %r5, 4;
	@%p51 bra 	$L__BB8_61;
	ld.param.f64 	%fd316, [_Z16Overlap_GPU_SLICILi1EEv4GridS0_S0_ddd_param_5];
	ld.param.f64 	%fd313, [_Z16Overlap_GPU_SLICILi1EEv4GridS0_S0_ddd_param_4];
	mov.u32 	%r77, %tid.x;
	mul.lo.s32 	%r78, %r77, 192;
	mov.u32 	%r79, _ZZ16Overlap_GPU_SLICILi1EEv4GridS0_S0_dddE2uL;
	add.s32 	%r80, %r79, %r78;
	shl.b32 	%r81, %r5, 5;
	add.s32 	%r82, %r80, %r81;
	mov.u32 	%r83, _ZZ16Overlap_GPU_SLICILi1EEv4GridS0_S0_dddE2uR;
	add.s32 	%r84, %r83, %r78;
	add.s32 	%r85, %r84, %r81;
	ld.shared.f64 	%fd185, [%r85];
	ld.shared.f64 	%fd186, [%r85+8];
	div.rn.f64 	%fd187, %fd186, %fd185;
	ld.shared.f64 	%fd188, [%r85+16];
	div.rn.f64 	%fd189, %fd188, %fd185;
	ld.shared.f64 	%fd190, [%r85+24];
	mul.f64 	%fd191, %fd185, 0d3FE0000000000000;
	mul.f64 	%fd192, %fd189, %fd189;
	fma.rn.f64 	%fd193, %fd187, %fd187, %fd192;
	mul.f64 	%fd194, %fd191, %fd193;
	sub.f64 	%fd195, %fd190, %fd194;
	div.rn.f64 	%fd196, %fd195, %fd185;
	mul.f64 	%fd197, %fd185, 0d3FD9999999999998;
	mul.f64 	%fd198, %fd197, %fd196;
	mul.f64 	%fd199, %fd185, %fd189;
	mul.f64 	%fd200, %fd185, %fd187;
	mul.f64 	%fd201, %fd200, %fd189;
	fma.rn.f64 	%fd202, %fd189, %fd199, %fd198;
	fma.rn.f64 	%fd203, %fd197, %fd196, %fd190;
	mul.f64 	%fd204, %fd189, %fd203;
	ld.shared.f64 	%fd205, [%r82+32];
	ld.shared.f64 	%fd206, [%r82+40];
	div.rn.f64 	%fd207, %fd206, %fd205;
	ld.shared.f64 	%fd208, [%r82+48];
	div.rn.f64 	%fd209, %fd208, %fd205;
	ld.shared.f64 	%fd210, [%r82+56];
	mul.f64 	%fd211, %fd205, 0d3FE0000000000000;
	mul.f64 	%fd212, %fd209, %fd209;
	fma.rn.f64 	%fd213, %fd207, %fd207, %fd212;
	mul.f64 	%fd214, %fd211, %fd213;
	sub.f64 	%fd215, %fd210, %fd214;
	div.rn.f64 	%fd216, %fd215, %fd205;
	mul.f64 	%fd217, %fd205, 0d3FD9999999999998;
	mul.f64 	%fd218, %fd217, %fd216;
	mul.f64 	%fd219, %fd205, %fd209;
	mul.f64 	%fd220, %fd205, %fd207;
	mul.f64 	%fd221, %fd220, %fd209;
	fma.rn.f64 	%fd222, %fd209, %fd219, %fd218;
	fma.rn.f64 	%fd223, %fd217, %fd216, %fd210;
	mul.f64 	%fd224, %fd209, %fd223;
	div.rn.f64 	%fd225, %fd316, %fd313;
	mul.f64 	%fd226, %fd225, 0d3FE0000000000000;
	add.f64 	%fd227, %fd185, %fd205;
	mul.f64 	%fd228, %fd227, 0d3FE0000000000000;
	sub.f64 	%fd229, %fd219, %fd199;
	mul.f64 	%fd230, %fd226, %fd229;
	sub.f64 	%fd231, %fd228, %fd230;
	add.f64 	%fd232, %fd186, %fd206;
	mul.f64 	%fd233, %fd232, 0d3FE0000000000000;
	sub.f64 	%fd234, %fd221, %fd201;
	mul.f64 	%fd235, %fd226, %fd234;
	sub.f64 	%fd236, %fd233, %fd235;
	add.f64 	%fd237, %fd188, %fd208;
	mul.f64 	%fd238, %fd237, 0d3FE0000000000000;
	sub.f64 	%fd239, %fd222, %fd202;
	mul.f64 	%fd240, %fd226, %fd239;
	sub.f64 	%fd241, %fd238, %fd240;
	add.f64 	%fd242, %fd190, %fd210;
	mul.f64 	%fd243, %fd242, 0d3FE0000000000000;
	sub.f64 	%fd244, %fd224, %fd204;
	mul.f64 	%fd245, %fd226, %fd244;
	sub.f64 	%fd246, %fd243, %fd245;
	div.rn.f64 	%fd247, %fd236, %fd231;
	div.rn.f64 	%fd248, %fd241, %fd231;
	mul.f64 	%fd249, %fd231, 0d3FE0000000000000;
	mul.f64 	%fd250, %fd248, %fd248;
	fma.rn.f64 	%fd251, %fd247, %fd247, %fd250;
	mul.f64 	%fd252, %fd249, %fd251;
	sub.f64 	%fd253, %fd246, %fd252;
	div.rn.f64 	%fd254, %fd253, %fd231;
	mul.f64 	%fd255, %fd231, 0d3FD9999999999998;
	mul.f64 	%fd256, %fd255, %fd254;
	mul.f64 	%fd257, %fd231, %fd248;
	mul.f64 	%fd258, %fd231, %fd247;
	fma.rn.f64 	%fd259, %fd248, %fd257, %fd256;
	fma.rn.f64 	%fd260, %fd255, %fd254, %fd246;
	div.rn.f64 	%fd261, %fd313, %fd316;
	mul.f64 	%fd262, %fd261, 0d3FE0000000000000;
	sub.f64 	%fd263, %fd185, %fd205;
	add.f64 	%fd264, %fd219, %fd199;
	mul.f64 	%fd265, %fd264, 0d3FE0000000000000;
	fma.rn.f64 	%fd266, %fd262, %fd263, %fd265;
	sub.f64 	%fd267, %fd186, %fd206;
	add.f64 	%fd268, %fd221, %fd201;
	mul.f64 	%fd269, %fd268, 0d3FE0000000000000;
	fma.rn.f64 	%fd270, %fd262, %fd267, %fd269;
	sub.f64 	%fd271, %fd188, %fd208;
	add.f64 	%fd272, %fd222, %fd202;
	mul.f64 	%fd273, %fd272, 0d3FE0000000000000;
	fma.rn.f64 	%fd274, %fd262, %fd271, %fd273;
	sub.f64 	%fd275, %fd190, %fd210;
	add.f64 	%fd276, %fd224, %fd204;
	mul.f64 	%fd277, %fd276, 0d3FE0000000000000;
	fma.rn.f64 	%fd278, %fd262, %fd275, %fd277;
	add.f64 	%fd279, %fd266, %fd257;
	mul.f64 	%fd280, %fd279, 0d3FE0000000000000;
	mov.u32 	%r86, _ZZ16Overlap_GPU_SLICILi1EEv4GridS0_S0_dddE4flux;
	add.s32 	%r87, %r86, %r78;
	add.s32 	%r88, %r87, %r81;
	st.shared.f64 	[%r88], %fd280;
	fma.rn.f64 	%fd281, %fd258, %fd248, %fd270;
	mul.f64 	%fd282, %fd281, 0d3FE0000000000000;
	st.shared.f64 	[%r88+8], %fd282;
	add.f64 	%fd283, %fd274, %fd259;
	mul.f64 	%fd284, %fd283, 0d3FE0000000000000;
	st.shared.f64 	[%r88+16], %fd284;
	fma.rn.f64 	%fd285, %fd248, %fd260, %fd278;
	mul.f64 	%fd286, %fd285, 0d3FE0000000000000;
	st.shared.f64 	[%r88+24], %fd286;
$L__BB8_61:
	bar.sync 	0;
$L__BB8_62:
	mov.u32 	%r89, %ctaid.y;
	mov.u32 	%r90, %ntid.y;
	mad.lo.s32 	%r91, %r89, %r90, %r5;
	shl.b32 	%r92, %r89, 1;
	sub.s32 	%r93, %r91, %r92;
	setp.ge.s32 	%p52, %r93, %r37;
	setp.ge.s32 	%p53, %r30, %r35;
	min.s32 	%r94, %r93, %r30;
	setp.lt.s32 	%p54, %r94, %r25;
	or.pred  	%p55, %p52, %p53;
	or.pred  	%p56, %p55, %p54;
	@%p56 bra 	$L__BB8_66;
	add.s32 	%r95, %r5, -1;
	setp.gt.u32 	%p57, %r95, 3;
	@%p57 bra 	$L__BB8_65;
	ld.param.f64 	%fd317, [_Z16Overlap_GPU_SLICILi1EEv4GridS0_S0_ddd_param_5];
	ld.param.f64 	%fd314, [_Z16Overlap_GPU_SLICILi1EEv4GridS0_S0_ddd_param_4];
	add.s32 	%r96, %r35, %r25;
	add.s32 	%r97, %r37, %r25;
	div.rn.f64 	%fd287, %fd317, %fd314;
	mov.u32 	%r98, %tid.x;
	mov.u32 	%r99, _ZZ16Overlap_GPU_SLICILi1EEv4GridS0_S0_dddE4flux;
	mad.lo.s32 	%r100, %r98, 192, %r99;
	mov.u32 	%r101, %tid.y;
	shl.b32 	%r102, %r101, 5;
	add.s32 	%r103, %r100, %r102;
	mad.lo.s32 	%r104, %r93, %r96, %r30;
	cvta.to.global.u64 	%rd27, %rd6;
	mul.wide.s32 	%rd28, %r104, 8;
	add.s64 	%rd29, %rd27, %rd28;
	ld.global.f64 	%fd288, [%rd29];
	ld.shared.f64 	%fd289, [%r103];
	ld.shared.f64 	%fd290, [%r103+-32];
	sub.f64 	%fd291, %fd289, %fd290;
	mul.f64 	%fd292, %fd287, %fd291;
	sub.f64 	%fd293, %fd288, %fd292;
	st.global.f64 	[%rd29], %fd293;
	add.s32 	%r105, %r97, %r93;
	mad.lo.s32 	%r106, %r105, %r96, %r30;
	mul.wide.s32 	%rd30, %r106, 8;
	add.s64 	%rd31, %rd27, %rd30;
	ld.global.f64 	%fd294, [%rd31];
	ld.shared.f64 	%fd295, [%r103+8];
	ld.shared.f64 	%fd296, [%r103+-24];
	sub.f64 	%fd297, %fd295, %fd296;
	mul.f64 	%fd298, %fd287, %fd297;
	sub.f64 	%fd299, %fd294, %fd298;
	st.global.f64 	[%rd31], %fd299;
	add.s32 	%r107, %r105, %r97;
	mad.lo.s32 	%r108, %r107, %r96, %r30;
	mul.wide.s32 	%rd32, %r108, 8;
	add.s64 	%rd33, %rd27, %rd32;
	ld.global.f64 	%fd300, [%rd33];
	ld.shared.f64 	%fd301, [%r103+16];
	ld.shared.f64 	%fd302, [%r103+-16];
	sub.f64 	%fd303, %fd301, %fd302;
	mul.f64 	%fd304, %fd287, %fd303;
	sub.f64 	%fd305, %fd300, %fd304;
	st.global.f64 	[%rd33], %fd305;
	add.s32 	%r109, %r107, %r97;
	mad.lo.s32 	%r110, %r109, %r96, %r30;
	mul.wide.s32 	%rd34, %r110, 8;
	add.s64 	%rd35, %rd27, %rd34;
	ld.global.f64 	%fd306, [%rd35];
	ld.shared.f64 	%fd307, [%r103+24];
	ld.shared.f64 	%fd308, [%r103+-8];
	sub.f64 	%fd309, %fd307, %fd308;
	mul.f64 	%fd310, %fd287, %fd309;
	sub.f64 	%fd311, %fd306, %fd310;
	st.global.f64 	[%rd35], %fd311;
$L__BB8_65:
	bar.sync 	0;
$L__BB8_66:
	ret;

}
	// .globl	_ZN3cub18CUB_300001_SM_10006detail11EmptyKernelIvEEvv
.visible .entry _ZN3cub18CUB_300001_SM_10006detail11EmptyKernelIvEEvv()
{


	ret;

}


// ===== COMPILED SASS (sm_100) =====

	.target	sm_100

	.elftype	@"ET_EXEC"


//--------------------- .note.nv.tkinfo           --------------------------
	.section	.note.nv.tkinfo,"",@"SHT_NOTE"
	.sectionflags	@"SHF_NOTE_NV_TKINFO"
	.tkinfo
        /*0018*/ 	.word	0x00000002
        /*0030*/ 	.string	""
        /*0030*/ 	.string	"ptxas"
        /*0030*/ 	.string	"Cuda compilation tools, release 13.0, V13.0.88"
        /*0030*/ 	.string	"Build cuda_13.0.r13.0/compiler.36424714_0"
        /*0030*/ 	.string	"-arch sm_100 -m 64 "



//--------------------- .note.nv.cuinfo           --------------------------
	.section	.note.nv.cuinfo,"",@"SHT_NOTE"
	.sectionflags	@"SHF_NOTE_NV_CUINFO"
        /*0018*/ 	.short	0x0002
        /*001a*/ 	.short	0x0064
        /*001c*/ 	.short	0x0082
	.zero		2


//--------------------- .nv.info                  --------------------------
	.section	.nv.info,"",@"SHT_CUDA_INFO"
	.align	4


	//----- nvinfo : EIATTR_REGCOUNT
	.align		4
        /*0000*/ 	.byte	0x04, 0x2f
        /*0002*/ 	.short	(.L_44 - .L_43)
	.align		4
.L_43:
        /*0004*/ 	.word	index@(_Z11GPU_calamax4GridPd)
        /*0008*/ 	.word	0x0000001e


	//----- nvinfo : EIATTR_FRAME_SIZE
	.align		4
.L_44:
        /*000c*/ 	.byte	0x04, 0x11
        /*000e*/ 	.short	(.L_46 - .L_45)
	.align		4
.L_45:
        /*0010*/ 	.word	index@($__internal_8_$__cuda_sm20_dsqrt_rn_f64_mediumpath_v1)
        /*0014*/ 	.word	0x00000000


	//----- nvinfo : EIATTR_FRAME_SIZE
	.align		4
.L_46:
        /*0018*/ 	.byte	0x04, 0x11
        /*001a*/ 	.short	(.L_48 - .L_47)
	.align		4
.L_47:
        /*001c*/ 	.word	index@($__internal_7_$__cuda_sm20_div_rn_f64_full)
        /*0020*/ 	.word	0x00000000


	//----- nvinfo : EIATTR_FRAME_SIZE
	.align		4
.L_48:
        /*0024*/ 	.byte	0x04, 0x11
        /*0026*/ 	.short	(.L_50 - .L_49)
	.align		4
.L_49:
        /*0028*/ 	.word	index@(_Z11GPU_calamax4GridPd)
        /*002c*/ 	.word	0x00000000


	//----- nvinfo : EIATTR_REGCOUNT
	.align		4
.L_50:
        /*0030*/ 	.byte	0x04, 0x2f
        /*0032*/ 	.short	(.L_52 - .L_51)
	.align		4
.L_51:
        /*0034*/ 	.word	index@(_Z14GPU_un_calamax4GridPd)
        /*0038*/ 	.word	0x0000001d


	//----- nvinfo : EIATTR_FRAME_SIZE
	.align		4
.L_52:
        /*003c*/ 	.byte	0x04, 0x11
        /*003e*/ 	.short	(.L_54 - .L_53)
	.align		4
.L_53:
        /*0040*/ 	.word	index@($__internal_6_$__cuda_sm20_dsqrt_rn_f64_mediumpath_v1)
        /*0044*/ 	.word	0x00000000


	//----- nvinfo : EIATTR_FRAME_SIZE
	.align		4
.L_54:
        /*0048*/ 	.byte	0x04, 0x11
        /*004a*/ 	.short	(.L_56 - .L_55)
	.align		4
.L_55:
        /*004c*/ 	.word	index@($__internal_5_$__cuda_sm20_div_rn_f64_full)
        /*0050*/ 	.word	0x00000000


	//----- nvinfo : EIATTR_FRAME_SIZE
	.align		4
.L_56:
        /*0054*/ 	.byte	0x04, 0x11
        /*0056*/ 	.short	(.L_58 - .L_57)
	.align		4
.L_57:
        /*0058*/ 	.word	index@(_Z14GPU_un_calamax4GridPd)
        /*005c*/ 	.word	0x00000000


	//----- nvinfo : EIATTR_REGCOUNT
	.align		4
.L_58:
        /*0060*/ 	.byte	0x04, 0x2f
        /*0062*/ 	.short	(.L_60 - .L_59)
	.align		4
.L_59:
        /*0064*/ 	.word	index@(_Z16GPU_tran_bound_x4Grid)
        /*0068*/ 	.word	0x00000020


	//----- nvinfo : EIATTR_FRAME_SIZE
	.align		4
.L_60:
        /*006c*/ 	.byte	0x04, 0x11
        /*006e*/ 	.short	(.L_62 - .L_61)
	.align		4
.L_61:
        /*0070*/ 	.word	index@(_Z16GPU_tran_bound_x4Grid)
        /*0074*/ 	.word	0x00000000


	//----- nvinfo : EIATTR_REGCOUNT
	.align		4
.L_62:
        /*0078*/ 	.byte	0x04, 0x2f
        /*007a*/ 	.short	(.L_64 - .L_63)
	.align		4
.L_63:
        /*007c*/ 	.word	index@(_Z16GPU_tran_bound_y4Grid)
        /*0080*/ 	.word	0x00000020


	//----- nvinfo : EIATTR_FRAME_SIZE
	.align		4
.L_64:
        /*0084*/ 	.byte	0x04, 0x11
        /*0086*/ 	.short	(.L_66 - .L_65)
	.align		4
.L_65:
        /*0088*/ 	.word	index@(_Z16GPU_tran_bound_y4Grid)
        /*008c*/ 	.word	0x00000000


	//----- nvinfo : EIATTR_REGCOUNT
	.align		4
.L_66:
        /*0090*/ 	.byte	0x04, 0x2f
        /*0092*/ 	.short	(.L_68 - .L_67)
	.align		4
.L_67:
        /*0094*/ 	.word	index@(_Z13GPU_upri2ucon4GridS_)
        /*0098*/ 	.word	0x00000020


	//----- nvinfo : EIATTR_FRAME_SIZE
	.align		4
.L_68:
        /*009c*/ 	.byte	0x04, 0x11
        /*009e*/ 	.short	(.L_70 - .L_69)
	.align		4
.L_69:
        /*00a0*/ 	.word	index@($__internal_4_$__cuda_sm20_div_rn_f64_full)
        /*00a4*/ 	.word	0x00000000


	//----- nvinfo : EIATTR_FRAME_SIZE
	.align		4
.L_70:
        /*00a8*/ 	.byte	0x04, 0x11
        /*00aa*/ 	.short	(.L_72 - .L_71)
	.align		4
.L_71:
        /*00ac*/ 	.word	index@(_Z13GPU_upri2ucon4GridS_)
        /*00b0*/ 	.word	0x00000000


	//----- nvinfo : EIATTR_REGCOUNT
	.align		4
.L_72:
        /*00b4*/ 	.byte	0x04, 0x2f
        /*00b6*/ 	.short	(.L_74 - .L_73)
	.align		4
.L_73:
        /*00b8*/ 	.word	index@(_Z13GPU_ucon2upri4GridS_)
        /*00bc*/ 	.word	0x00000022


	//----- nvinfo : EIATTR_FRAME_SIZE
	.align		4
.L_74:
        /*00c0*/ 	.byte	0x04, 0x11
        /*00c2*/ 	.short	(.L_76 - .L_75)
	.align		4
.L_75:
        /*00c4*/ 	.word	index@($__internal_3_$__cuda_sm20_div_rn_f64_full)
        /*00c8*/ 	.word	0x00000000


	//----- nvinfo : EIATTR_FRAME_SIZE
	.align		4
.L_76:
        /*00cc*/ 	.byte	0x04, 0x11
        /*00ce*/ 	.short	(.L_78 - .L_77)
	.align		4
.L_77:
        /*00d0*/ 	.word	index@(_Z13GPU_ucon2upri4GridS_)
        /*00d4*/ 	.word	0x00000000


	//----- nvinfo : EIATTR_REGCOUNT
	.align		4
.L_78:
        /*00d8*/ 	.byte	0x04, 0x2f
        /*00da*/ 	.short	(.L_80 - .L_79)
	.align		4
.L_79:
        /*00dc*/ 	.word	index@(_Z17GPU_initial_u_pri4Griddddd)
        /*00e0*/ 	.word	0x00000016


	//----- nvinfo : EIATTR_FRAME_SIZE
	.align		4
.L_80:
        /*00e4*/ 	.byte	0x04, 0x11
        /*00e6*/ 	.short	(.L_82 - .L_81)
	.align		4
.L_81:
        /*00e8*/ 	.word	index@($__internal_2_$__cuda_sm20_dsqrt_rn_f64_mediumpath_v1)
        /*00ec*/ 	.word	0x00000000


	//----- nvinfo : EIATTR_FRAME_SIZE
	.align		4
.L_82:
        /*00f0*/ 	.byte	0x04, 0x11
        /*00f2*/ 	.short	(.L_84 - .L_83)
	.align		4
.L_83:
        /*00f4*/ 	.word	index@(_Z17GPU_initial_u_pri4Griddddd)
        /*00f8*/ 	.word	0x00000000


	//----- nvinfo : EIATTR_REGCOUNT
	.align		4
.L_84:
        /*00fc*/ 	.byte	0x04, 0x2f
        /*00fe*/ 	.short	(.L_86 - .L_85)
	.align		4
.L_85:
        /*0100*/ 	.word	index@(_Z16Overlap_GPU_SLICILi0EEv4GridS0_S0_ddd)
        /*0104*/ 	.word	0x00000044


	//----- nvinfo : EIATTR_FRAME_SIZE
	.align		4
.L_86:
        /*0108*/ 	.byte	0x04, 0x11
        /*010a*/ 	.short	(.L_88 - .L_87)
	.align		4
.L_87:
        /*010c*/ 	.word	index@($__internal_1_$__cuda_sm20_div_rn_f64_full)
        /*0110*/ 	.word	0x00000000


	//----- nvinfo : EIATTR_FRAME_SIZE
	.align		4
.L_88:
        /*0114*/ 	.byte	0x04, 0x11
        /*0116*/ 	.short	(.L_90 - .L_89)
	.align		4
.L_89:
        /*0118*/ 	.word	index@(_Z16Overlap_GPU_SLICILi0EEv4GridS0_S0_ddd)
        /*011c*/ 	.word	0x00000000


	//----- nvinfo : EIATTR_REGCOUNT
	.align		4
.L_90:
        /*0120*/ 	.byte	0x04, 0x2f
        /*0122*/ 	.short	(.L_92 - .L_91)
	.align		4
.L_91:
        /*0124*/ 	.word	index@(_Z16Overlap_GPU_SLICILi1EEv4GridS0_S0_ddd)
        /*0128*/ 	.word	0x00000046


	//----- nvinfo : EIATTR_FRAME_SIZE
	.align		4
.L_92:
        /*012c*/ 	.byte	0x04, 0x11
        /*012e*/ 	.short	(.L_94 - .L_93)
	.align		4
.L_93:
        /*0130*/ 	.word	index@($__internal_0_$__cuda_sm20_div_rn_f64_full)
        /*0134*/ 	.word	0x00000000


	//----- nvinfo : EIATTR_FRAME_SIZE
	.align		4
.L_94:
        /*0138*/ 	.byte	0x04, 0x11
        /*013a*/ 	.short	(.L_96 - .L_95)
	.align		4
.L_95:
        /*013c*/ 	.word	index@(_Z16Overlap_GPU_SLICILi1EEv4GridS0_S0_ddd)
        /*0140*/ 	.word	0x00000000


	//----- nvinfo : EIATTR_REGCOUNT
	.align		4
.L_96:
        /*0144*/ 	.byte	0x04, 0x2f
        /*0146*/ 	.short	(.L_98 - .L_97)
	.align		4
.L_97:
        /*0148*/ 	.word	index@(_ZN3cub18CUB_300001_SM_10006detail11EmptyKernelIvEEvv)
        /*014c*/ 	.word	0x00000004


	//----- nvinfo : EIATTR_FRAME_SIZE
	.align		4
.L_98:
        /*0150*/ 	.byte	0x04, 0x11
        /*0152*/ 	.short	(.L_100 - .L_99)
	.align		4
.L_99:
        /*0154*/ 	.word	index@(_ZN3cub18CUB_300001_SM_10006detail11EmptyKernelIvEEvv)
        /*0158*/ 	.word	0x00000000


	//----- nvinfo : EIATTR_MIN_STACK_SIZE
	.align		4
.L_100:
        /*015c*/ 	.byte	0x04, 0x12
        /*015e*/ 	.short	(.L_102 - .L_101)
	.align		4
.L_101:
        /*0160*/ 	.word	index@(_ZN3cub18CUB_300001_SM_10006detail11EmptyKernelIvEEvv)
        /*0164*/ 	.word	0x00000000


	//----- nvinfo : EIATTR_MIN_STACK_SIZE
	.align		4
.L_102:
        /*0168*/ 	.byte	0x04, 0x12
        /*016a*/ 	.short	(.L_104 - .L_103)
	.align		4
.L_103:
        /*016c*/ 	.word	index@(_Z16Overlap_GPU_SLICILi1EEv4GridS0_S0_ddd)
        /*0170*/ 	.word	0x00000000


	//----- nvinfo : EIATTR_MIN_STACK_SIZE
	.align		4
.L_104:
        /*0174*/ 	.byte	0x04, 0x12
        /*0176*/ 	.short	(.L_106 - .L_105)
	.align		4
.L_105:
        /*0178*/ 	.word	index@(_Z16Overlap_GPU_SLICILi0EEv4GridS0_S0_ddd)
        /*017c*/ 	.word	0x00000000


	//----- nvinfo : EIATTR_MIN_STACK_SIZE
	.align		4
.L_106:
        /*0180*/ 	.byte	0x04, 0x12
        /*0182*/ 	.short	(.L_108 - .L_107)
	.align		4
.L_107:
        /*0184*/ 	.word	index@(_Z17GPU_initial_u_pri4Griddddd)
        /*0188*/ 	.word	0x00000000


	//----- nvinfo : EIATTR_MIN_STACK_SIZE
	.align		4
.L_108:
        /*018c*/ 	.byte	0x04, 0x12
        /*018e*/ 	.short	(.L_110 - .L_109)
	.align		4
.L_109:
        /*0190*/ 	.word	index@(_Z13GPU_ucon2upri4GridS_)
        /*0194*/ 	.word	0x00000000


	//----- nvinfo : EIATTR_MIN_STACK_SIZE
	.align		4
.L_110:
        /*0198*/ 	.byte	0x04, 0x12
        /*019a*/ 	.short	(.L_112 - .L_111)
	.align		4
.L_111:
        /*019c*/ 	.word	index@(_Z13GPU_upri2ucon4GridS_)
        /*01a0*/ 	.word	0x00000000


	//----- nvinfo : EIATTR_MIN_STACK_SIZE
	.align		4
.L_112:
        /*01a4*/ 	.byte	0x04, 0x12
        /*01a6*/ 	.short	(.L_114 - .L_113)
	.align		4
.L_113:
        /*01a8*/ 	.word	index@(_Z16GPU_tran_bound_y4Grid)
        /*01ac*/ 	.word	0x00000000


	//----- nvinfo : EIATTR_MIN_STACK_SIZE
	.align		4
.L_114:
        /*01b0*/ 	.byte	0x04, 0x12
        /*01b2*/ 	.short	(.L_116 - .L_115)
	.align		4
.L_115:
        /*01b4*/ 	.word	index@(_Z16GPU_tran_bound_x4Grid)
        /*01b8*/ 	.word	0x00000000


	//----- nvinfo : EIATTR_MIN_STACK_SIZE
	.align		4
.L_116:
        /*01bc*/ 	.byte	0x04, 0x12
        /*01be*/ 	.short	(.L_118 - .L_117)
	.align		4
.L_117:
        /*01c0*/ 	.word	index@(_Z14GPU_un_calamax4GridPd)
        /*01c4*/ 	.word	0x00000000


	//----- nvinfo : EIATTR_MIN_STACK_SIZE
	.align		4
.L_118:
        /*01c8*/ 	.byte	0x04, 0x12
        /*01ca*/ 	.short	(.L_120 - .L_119)
	.align		4
.L_119:
        /*01cc*/ 	.word	index@(_Z11GPU_calamax4GridPd)
        /*01d0*/ 	.word	0x00000000
.L_120:


//--------------------- .nv.compat                --------------------------
	.section	.nv.compat,"",@"SHT_CUDA_COMPAT_INFO"
	.align	4
        /*0000*/ 	.byte	0x02, 0x09, 0x00, 0x00, 0x02, 0x02, 0x01, 0x00, 0x02, 0x05, 0x05, 0x00, 0x03, 0x07, 0x01, 0x01
        /*0010*/ 	.byte	0x02, 0x03, 0x00, 0x00, 0x02, 0x06, 0x01, 0x00, 0x04, 0x0b, 0x08, 0x00, 0x01, 0x00, 0x00, 0x00
        /*0020*/ 	.byte	0x00, 0x00, 0x00, 0x00


//--------------------- .nv.info._ZN3cub18CUB_300001_SM_10006detail11EmptyKernelIvEEvv --------------------------
	.section	.nv.info._ZN3cub18CUB_300001_SM_10006detail11EmptyKernelIvEEvv,"",@"SHT_CUDA_INFO"
	.sectionflags	@""
	.align	4


	//----- nvinfo : EIATTR_CUDA_API_VERSION
	.align		4
        /*0000*/ 	.byte	0x04, 0x37
        /*0002*/ 	.short	(.L_122 - .L_121)
.L_121:
        /*0004*/ 	.word	0x00000082


	//----- nvinfo : EIATTR_SPARSE_MMA_MASK
	.align		4
.L_122:
        /*0008*/ 	.byte	0x03, 0x50
        /*000a*/ 	.short	0x0000


	//----- nvinfo : EIATTR_MAXREG_COUNT
	.align		4
        /*000c*/ 	.byte	0x03, 0x1b
        /*000e*/ 	.short	0x00ff


	//----- nvinfo : EIATTR_MERCURY_ISA_VERSION
	.align		4
        /*0010*/ 	.byte	0x03, 0x5f
        /*0012*/ 	.short	0x0101


	//----- nvinfo : EIATTR_VRC_CTA_INIT_COUNT
	.align		4
        /*0014*/ 	.byte	0x02, 0x4a
	.zero		1
	.zero		1


	//----- nvinfo : EIATTR_EXIT_INSTR_OFFSETS
	.align		4
        /*0018*/ 	.byte	0x04, 0x1c
        /*001a*/ 	.short	(.L_124 - .L_123)


	//   ....[0]....
.L_123:
        /*001c*/ 	.word	0x00000010


	//----- nvinfo : EIATTR_SW_WAR
	.align		4
.L_124:
        /*0020*/ 	.byte	0x04, 0x36
        /*0022*/ 	.short	(.L_126 - .L_125)
.L_125:
        /*0024*/ 	.word	0x00000008
.L_126:


//--------------------- .nv.info._Z16Overlap_GPU_SLICILi1EEv4GridS0_S0_ddd --------------------------
	.section	.nv.info._Z16Overlap_GPU_SLICILi1EEv4GridS0_S0_ddd,"",@"SHT_CUDA_INFO"
	.sectionflags	@""
	.align	4


	//----- nvinfo : EIATTR_CUDA_API_VERSION
	.align		4
        /*0000*/ 	.byte	0x04, 0x37
        /*0002*/ 	.short	(.L_128 - .L_127)
.L_127:
        /*0004*/ 	.word	0x00000082


	//----- nvinfo : EIATTR_KPARAM_INFO
	.align		4
.L_128:
        /*0008*/ 	.byte	0x04, 0x17
        /*000a*/ 	.short	(.L_130 - .L_129)
.L_129:
        /*000c*/ 	.word	0x00000000
        /*0010*/ 	.short	0x0005
        /*0012*/ 	.short	0x00d0
        /*0014*/ 	.byte	0x00, 0xf0, 0x21, 0x00


	//----- nvinfo : EIATTR_KPARAM_INFO
	.align		4
.L_130:
        /*0018*/ 	.byte	0x04, 0x17
        /*001a*/ 	.short	(.L_132 - .L_131)
.L_131:
        /*001c*/ 	.word	0x00000000
        /*0020*/ 	.short	0x0004
        /*0022*/ 	.short	0x00c8
        /*0024*/ 	.byte	0x00, 0xf0, 0x21, 0x00


	//----- nvinfo : EIATTR_KPARAM_INFO
	.align		4
.L_132:
        /*0028*/ 	.byte	0x04, 0x17
        /*002a*/ 	.short	(.L_134 - .L_133)
.L_133:
        /*002c*/ 	.word	0x00000000
        /*0030*/ 	.short	0x0003
        /*0032*/ 	.short	0x00c0
        /*0034*/ 	.byte	0x00, 0xf0, 0x21, 0x00


	//----- nvinfo : EIATTR_KPARAM_INFO
	.align		4
.L_134:
        /*0038*/ 	.byte	0x04, 0x17
        /*003a*/ 	.short	(.L_136 - .L_135)
.L_135:
        /*003c*/ 	.word	0x00000000
        /*0040*/ 	.short	0x0002
        /*0042*/ 	.short	0x0080
        /*0044*/ 	.byte	0x00, 0xf0, 0x01, 0x01


	//----- nvinfo : EIATTR_KPARAM_INFO
	.align		4
.L_136:
        /*0048*/ 	.byte	0x04, 0x17
        /*004a*/ 	.short	(.L_138 - .L_137)
.L_137:
        /*004c*/ 	.word	0x00000000
        /*0050*/ 	.short	0x0001
        /*0052*/ 	.short	0x0040
        /*0054*/ 	.byte	0x00, 0xf0, 0x01, 0x01


	//----- nvinfo : EIATTR_KPARAM_INFO
	.align		4
.L_138:
        /*0058*/ 	.byte	0x04, 0x17
        /*005a*/ 	.short	(.L_140 - .L_139)
.L_139:
        /*005c*/ 	.word	0x00000000
        /*0060*/ 	.short	0x0000
        /*0062*/ 	.short	0x0000
        /*0064*/ 	.byte	0x00, 0xf0, 0x01, 0x01


	//----- nvinfo : EIATTR_SPARSE_MMA_MASK
	.align		4
.L_140:
        /*0068*/ 	.byte	0x03, 0x50
        /*006a*/ 	.short	0x0000


	//----- nvinfo : EIATTR_MAXREG_COUNT
	.align		4
        /*006c*/ 	.byte	0x03, 0x1b
        /*006e*/ 	.short	0x00ff


	//----- nvinfo : EIATTR_NUM_BARRIERS
	.align		4
        /*0070*/ 	.byte	0x02, 0x4c
        /*0072*/ 	.byte	0x01
	.zero		1


	//----- nvinfo : EIATTR_MERCURY_ISA_VERSION
	.align		4
        /*0074*/ 	.byte	0x03, 0x5f
        /*0076*/ 	.short	0x0101


	//----- nvinfo : EIATTR_VRC_CTA_INIT_COUNT
	.align		4
        /*0078*/ 	.byte	0x02, 0x4a
	.zero		1
	.zero		1


	//----- nvinfo : EIATTR_EXIT_INSTR_OFFSETS
	.align		4
        /*007c*/ 	.byte	0x04, 0x1c
        /*007e*/ 	.short	(.L_142 - .L_141)


	//   ....[0]....
.L_141:
        /*0080*/ 	.word	0x00004810


	//   ....[1]....
        /*0084*/ 	.word	0x00004cb0


	//----- nvinfo : EIATTR_CRS_STACK_SIZE
	.align		4
.L_142:
        /*0088*/ 	.byte	0x04, 0x1e
        /*008a*/ 	.short	(.L_144 - .L_143)
.L_143:
        /*008c*/ 	.word	0x00000000


	//----- nvinfo : EIATTR_CBANK_PARAM_SIZE
	.align		4
.L_144:
        /*0090*/ 	.byte	0x03, 0x19
        /*0092*/ 	.short	0x00d8


	//----- nvinfo : EIATTR_PARAM_CBANK
	.align		4
        /*0094*/ 	.byte	0x04, 0x0a
        /*0096*/ 	.short	(.L_146 - .L_145)
	.align		4
.L_145:
        /*0098*/ 	.word	index@(.nv.constant0._Z16Overlap_GPU_SLICILi1EEv4GridS0_S0_ddd)
        /*009c*/ 	.short	0x0380
        /*009e*/ 	.short	0x00d8


	//----- nvinfo : EIATTR_SW_WAR
	.align		4
.L_146:
        /*00a0*/ 	.byte	0x04, 0x36
        /*00a2*/ 	.short	(.L_148 - .L_147)
.L_147:
        /*00a4*/ 	.word	0x00000008
.L_148:


//--------------------- .nv.info._Z16Overlap_GPU_SLICILi0EEv4GridS0_S0_ddd --------------------------
	.section	.nv.info._Z16Overlap_GPU_SLICILi0EEv4GridS0_S0_ddd,"",@"SHT_CUDA_INFO"
	.sectionflags	@""
	.align	4


	//----- nvinfo : EIATTR_CUDA_API_VERSION
	.align		4
        /*0000*/ 	.byte	0x04, 0x37
        /*0002*/ 	.short	(.L_150 - .L_149)
.L_149:
        /*0004*/ 	.word	0x00000082


	//----- nvinfo : EIATTR_KPARAM_INFO
	.align		4
.L_150:
        /*0008*/ 	.byte	0x04, 0x17
        /*000a*/ 	.short	(.L_152 - .L_151)
.L_151:
        /*000c*/ 	.word	0x00000000
        /*0010*/ 	.short	0x0005
        /*0012*/ 	.short	0x00d0
        /*0014*/ 	.byte	0x00, 0xf0, 0x21, 0x00


	//----- nvinfo : EIATTR_KPARAM_INFO
	.align		4
.L_152:
        /*0018*/ 	.byte	0x04, 0x17
        /*001a*/ 	.short	(.L_154 - .L_153)
.L_153:
        /*001c*/ 	.word	0x00000000
        /*0020*/ 	.short	0x0004
        /*0022*/ 	.short	0x00c8
        /*0024*/ 	.byte	0x00, 0xf0, 0x21, 0x00


	//----- nvinfo : EIATTR_KPARAM_INFO
	.align		4
.L_154:
        /*0028*/ 	.byte	0x04, 0x17
        /*002a*/ 	.short	(.L_156 - .L_155)
.L_155:
        /*002c*/ 	.word	0x00000000
        /*0030*/ 	.short	0x0003
        /*0032*/ 	.short	0x00c0
        /*0034*/ 	.byte	0x00, 0xf0, 0x21, 0x00


	//----- nvinfo : EIATTR_KPARAM_INFO
	.align		4
.L_156:
        /*0038*/ 	.byte	0x04, 0x17
        /*003a*/ 	.short	(.L_158 - .L_157)
.L_157:
        /*003c*/ 	.word	0x00000000
        /*0040*/ 	.short	0x0002
        /*0042*/ 	.short	0x0080
        /*0044*/ 	.byte	0x00, 0xf0, 0x01, 0x01


	//----- nvinfo : EIATTR_KPARAM_INFO
	.align		4
.L_158:
        /*0048*/ 	.byte	0x04, 0x17
        /*004a*/ 	.short	(.L_160 - .L_159)
.L_159:
        /*004c*/ 	.word	0x00000000
        /*0050*/ 	.short	0x0001
        /*0052*/ 	.short	0x0040
        /*0054*/ 	.byte	0x00, 0xf0, 0x01, 0x01


	//----- nvinfo : EIATTR_KPARAM_INFO
	.align		4
.L_160:
        /*0058*/ 	.byte	0x04, 0x17
        /*005a*/ 	.short	(.L_162 - .L_161)
.L_161:
        /*005c*/ 	.word	0x00000000
        /*0060*/ 	.short	0x0000
        /*0062*/ 	.short	0x0000
        /*0064*/ 	.byte	0x00, 0xf0, 0x01, 0x01


	//----- nvinfo : EIATTR_SPARSE_MMA_MASK
	.align		4
.L_162:
        /*0068*/ 	.byte	0x03, 0x50
        /*006a*/ 	.short	0x0000


	//----- nvinfo : EIATTR_MAXREG_COUNT
	.align		4
        /*006c*/ 	.byte	0x03, 0x1b
        /*006e*/ 	.short	0x00ff


	//----- nvinfo : EIATTR_NUM_BARRIERS
	.align		4
        /*0070*/ 	.byte	0x02, 0x4c
        /*0072*/ 	.byte	0x01
	.zero		1


	//----- nvinfo : EIATTR_MERCURY_ISA_VERSION
	.align		4
        /*0074*/ 	.byte	0x03, 0x5f
        /*0076*/ 	.short	0x0101


	//----- nvinfo : EIATTR_VRC_CTA_INIT_COUNT
	.align		4
        /*0078*/ 	.byte	0x02, 0x4a
	.zero		1
	.zero		1


	//----- nvinfo : EIATTR_EXIT_INSTR_OFFSETS
	.align		4
        /*007c*/ 	.byte	0x04, 0x1c
        /*007e*/ 	.short	(.L_164 - .L_163)


	//   ....[0]....
.L_163:
        /*0080*/ 	.word	0x000044b0


	//   ....[1]....
        /*0084*/ 	.word	0x00004980


	//----- nvinfo : EIATTR_CRS_STACK_SIZE
	.align		4
.L_164:
        /*0088*/ 	.byte	0x04, 0x1e
        /*008a*/ 	.short	(.L_166 - .L_165)
.L_165:
        /*008c*/ 	.word	0x00000000


	//----- nvinfo : EIATTR_CBANK_PARAM_SIZE
	.align		4
.L_166:
        /*0090*/ 	.byte	0x03, 0x19
        /*0092*/ 	.short	0x00d8


	//----- nvinfo : EIATTR_PARAM_CBANK
	.align		4
        /*0094*/ 	.byte	0x04, 0x0a
        /*0096*/ 	.short	(.L_168 - .L_167)
	.align		4
.L_167:
        /*0098*/ 	.word	index@(.nv.constant0._Z16Overlap_GPU_SLICILi0EEv4GridS0_S0_ddd)
        /*009c*/ 	.short	0x0380
        /*009e*/ 	.short	0x00d8


	//----- nvinfo : EIATTR_SW_WAR
	.align		4
.L_168:
        /*00a0*/ 	.byte	0x04, 0x36
        /*00a2*/ 	.short	(.L_170 - .L_169)
.L_169:
        /*00a4*/ 	.word	0x00000008
.L_170:


//--------------------- .nv.info._Z17GPU_initial_u_pri4Griddddd --------------------------
	.section	.nv.info._Z17GPU_initial_u_pri4Griddddd,"",@"SHT_CUDA_INFO"
	.sectionflags	@""
	.align	4


	//----- nvinfo : EIATTR_CUDA_API_VERSION
	.align		4
        /*0000*/ 	.byte	0x04, 0x37
        /*0002*/ 	.short	(.L_172 - .L_171)
.L_171:
        /*0004*/ 	.word	0x00000082


	//----- nvinfo : EIATTR_KPARAM_INFO
	.align		4
.L_172:
        /*0008*/ 	.byte	0x04, 0x17
        /*000a*/ 	.short	(.L_174 - .L_173)
.L_173:
        /*000c*/ 	.word	0x00000000
        /*0010*/ 	.short	0x0004
        /*0012*/ 	.short	0x0058
        /*0014*/ 	.byte	0x00, 0xf0, 0x21, 0x00


	//----- nvinfo : EIATTR_KPARAM_INFO
	.align		4
.L_174:
        /*0018*/ 	.byte	0x04, 0x17
        /*001a*/ 	.short	(.L_176 - .L_175)
.L_175:
        /*001c*/ 	.word	0x00000000
        /*0020*/ 	.short	0x0003
        /*0022*/ 	.short	0x0050
        /*0024*/ 	.byte	0x00, 0xf0, 0x21, 0x00


	//----- nvinfo : EIATTR_KPARAM_INFO
	.align		4
.L_176:
        /*0028*/ 	.byte	0x04, 0x17
        /*002a*/ 	.short	(.L_178 - .L_177)
.L_177:
        /*002c*/ 	.word	0x00000000
        /*0030*/ 	.short	0x0002
        /*0032*/ 	.short	0x0048
        /*0034*/ 	.byte	0x00, 0xf0, 0x21, 0x00


	//----- nvinfo : EIATTR_KPARAM_INFO
	.align		4
.L_178:
        /*0038*/ 	.byte	0x04, 0x17
        /*003a*/ 	.short	(.L_180 - .L_179)
.L_179:
        /*003c*/ 	.word	0x00000000
        /*0040*/ 	.short	0x0001
        /*0042*/ 	.short	0x0040
        /*0044*/ 	.byte	0x00, 0xf0, 0x21, 0x00


	//----- nvinfo : EIATTR_KPARAM_INFO
	.align		4
.L_180:
        /*0048*/ 	.byte	0x04, 0x17
        /*004a*/ 	.short	(.L_182 - .L_181)
.L_181:
        /*004c*/ 	.word	0x00000000
        /*0050*/ 	.short	0x0000
        /*0052*/ 	.short	0x0000
        /*0054*/ 	.byte	0x00, 0xf0, 0x01, 0x01


	//----- nvinfo : EIATTR_SPARSE_MMA_MASK
	.align		4
.L_182:
        /*0058*/ 	.byte	0x03, 0x50
        /*005a*/ 	.short	0x0000


	//----- nvinfo : EIATTR_MAXREG_COUNT
	.align		4
        /*005c*/ 	.byte	0x03, 0x1b
        /*005e*/ 	.short	0x00ff


	//----- nvinfo : EIATTR_MERCURY_ISA_VERSION
	.align		4
        /*0060*/ 	.byte	0x03, 0x5f
        /*0062*/ 	.short	0x0101


	//----- nvinfo : EIATTR_VRC_CTA_INIT_COUNT
	.align		4
        /*0064*/ 	.byte	0x02, 0x4a
	.zero		1
	.zero		1


	//----- nvinfo : EIATTR_EXIT_INSTR_OFFSETS
	.align		4
        /*0068*/ 	.byte	0x04, 0x1c
        /*006a*/ 	.short	(.L_184 - .L_183)


	//   ....[0]....
.L_183:
        /*006c*/ 	.word	0x00000110


	//   ....[1]....
        /*0070*/ 	.word	0x00000360


	//   ....[2]....
        /*0074*/ 	.word	0x00000660


	//   ....[3]....
        /*0078*/ 	.word	0x000007d0


	//----- nvinfo : EIATTR_CRS_STACK_SIZE
	.align		4
.L_184:
        /*007c*/ 	.byte	0x04, 0x1e
        /*007e*/ 	.short	(.L_186 - .L_185)
.L_185:
        /*0080*/ 	.word	0x00000000


	//----- nvinfo : EIATTR_CBANK_PARAM_SIZE
	.align		4
.L_186:
        /*0084*/ 	.byte	0x03, 0x19
        /*0086*/ 	.short	0x0060


	//----- nvinfo : EIATTR_PARAM_CBANK
	.align		4
        /*0088*/ 	.byte	0x04, 0x0a
        /*008a*/ 	.short	(.L_188 - .L_187)
	.align		4
.L_187:
        /*008c*/ 	.word	index@(.nv.constant0._Z17GPU_initial_u_pri4Griddddd)
        /*0090*/ 	.short	0x0380
        /*0092*/ 	.short	0x0060


	//----- nvinfo : EIATTR_SW_WAR
	.align		4
.L_188:
        /*0094*/ 	.byte	0x04, 0x36
        /*0096*/ 	.short	(.L_190 - .L_189)
.L_189:
        /*0098*/ 	.word	0x00000008
.L_190:


//--------------------- .nv.info._Z13GPU_ucon2upri4GridS_ --------------------------
	.section	.nv.info._Z13GPU_ucon2upri4GridS_,"",@"SHT_CUDA_INFO"
	.sectionflags	@""
	.align	4


	//----- nvinfo : EIATTR_CUDA_API_VERSION
	.align		4
        /*0000*/ 	.byte	0x04, 0x37
        /*0002*/ 	.short	(.L_192 - .L_191)
.L_191:
        /*0004*/ 	.word	0x00000082


	//----- nvinfo : EIATTR_KPARAM_INFO
	.align		4
.L_192:
        /*0008*/ 	.byte	0x04, 0x17
        /*000a*/ 	.short	(.L_194 - .L_193)
.L_193:
        /*000c*/ 	.word	0x00000000
        /*0010*/ 	.short	0x0001
        /*0012*/ 	.short	0x0040
        /*0014*/ 	.byte	0x00, 0xf0, 0x01, 0x01


	//----- nvinfo : EIATTR_KPARAM_INFO
	.align		4
.L_194:
        /*0018*/ 	.byte	0x04, 0x17
        /*001a*/ 	.short	(.L_196 - .L_195)
.L_195:
        /*001c*/ 	.word	0x00000000
        /*0020*/ 	.short	0x0000
        /*0022*/ 	.short	0x0000
        /*0024*/ 	.byte	0x00, 0xf0, 0x01, 0x01


	//----- nvinfo : EIATTR_SPARSE_MMA_MASK
	.align		4
.L_196:
        /*0028*/ 	.byte	0x03, 0x50
        /*002a*/ 	.short	0x0000


	//----- nvinfo : EIATTR_MAXREG_COUNT
	.align		4
        /*002c*/ 	.byte	0x03, 0x1b
        /*002e*/ 	.short	0x00ff


	//----- nvinfo : EIATTR_MERCURY_ISA_VERSION
	.align		4
        /*0030*/ 	.byte	0x03, 0x5f
        /*0032*/ 	.short	0x0101


	//----- nvinfo : EIATTR_VRC_CTA_INIT_COUNT
	.align		4
        /*0034*/ 	.byte	0x02, 0x4a
	.zero		1
	.zero		1


	//----- nvinfo : EIATTR_EXIT_INSTR_OFFSETS
	.align		4
        /*0038*/ 	.byte	0x04, 0x1c
        /*003a*/ 	.short	(.L_198 - .L_197)


	//   ....[0]....
.L_197:
        /*003c*/ 	.word	0x000000e0


	//   ....[1]....
        /*0040*/ 	.word	0x00000120


	//   ....[2]....
        /*0044*/ 	.word	0x00000810


	//----- nvinfo : EIATTR_CRS_STACK_SIZE
	.align		4
.L_198:
        /*0048*/ 	.byte	0x04, 0x1e
        /*004a*/ 	.short	(.L_200 - .L_199)
.L_199:
        /*004c*/ 	.word	0x00000000


	//----- nvinfo : EIATTR_CBANK_PARAM_SIZE
	.align		4
.L_200:
        /*0050*/ 	.byte	0x03, 0x19
        /*0052*/ 	.short	0x0080


	//----- nvinfo : EIATTR_PARAM_CBANK
	.align		4
        /*0054*/ 	.byte	0x04, 0x0a
        /*0056*/ 	.short	(.L_202 - .L_201)
	.align		4
.L_201:
        /*0058*/ 	.word	index@(.nv.constant0._Z13GPU_ucon2upri4GridS_)
        /*005c*/ 	.short	0x0380
        /*005e*/ 	.short	0x0080


	//----- nvinfo : EIATTR_SW_WAR
	.align		4
.L_202:
        /*0060*/ 	.byte	0x04, 0x36
        /*0062*/ 	.short	(.L_204 - .L_203)
.L_203:
        /*0064*/ 	.word	0x00000008
.L_204:


//--------------------- .nv.info._Z13GPU_upri2ucon4GridS_ --------------------------
	.section	.nv.info._Z13GPU_upri2ucon4GridS_,"",@"SHT_CUDA_INFO"
	.sectionflags	@""
	.align	4


	//----- nvinfo : EIATTR_CUDA_API_VERSION
	.align		4
        /*0000*/ 	.byte	0x04, 0x37
        /*0002*/ 	.short	(.L_206 - .L_205)
.L_205:
        /*0004*/ 	.word	0x00000082


	//----- nvinfo : EIATTR_KPARAM_INFO
	.align		4
.L_206:
        /*0008*/ 	.byte	0x04, 0x17
        /*000a*/ 	.short	(.L_208 - .L_207)
.L_207:
        /*000c*/ 	.word	0x00000000
        /*0010*/ 	.short	0x0001
        /*0012*/ 	.short	0x0040
        /*0014*/ 	.byte	0x00, 0xf0, 0x01, 0x01


	//----- nvinfo : EIATTR_KPARAM_INFO
	.align		4
.L_208:
        /*0018*/ 	.byte	0x04, 0x17
        /*001a*/ 	.short	(.L_210 - .L_209)
.L_209:
        /*001c*/ 	.word	0x00000000
        /*0020*/ 	.short	0x0000
        /*0022*/ 	.short	0x0000
        /*0024*/ 	.byte	0x00, 0xf0, 0x01, 0x01


	//----- nvinfo : EIATTR_SPARSE_MMA_MASK
	.align		4
.L_210:
        /*0028*/ 	.byte	0x03, 0x50
        /*002a*/ 	.short	0x0000


	//----- nvinfo : EIATTR_MAXREG_COUNT
	.align		4
        /*002c*/ 	.byte	0x03, 0x1b
        /*002e*/ 	.short	0x00ff


	//----- nvinfo : EIATTR_MERCURY_ISA_VERSION
	.align		4
        /*0030*/ 	.byte	0x03, 0x5f
        /*0032*/ 	.short	0x0101


	//----- nvinfo : EIATTR_VRC_CTA_INIT_COUNT
	.align		4
        /*0034*/ 	.byte	0x02, 0x4a
	.zero		1
	.zero		1


	//----- nvinfo : EIATTR_EXIT_INSTR_OFFSETS
	.align		4
        /*0038*/ 	.byte	0x04, 0x1c
        /*003a*/ 	.short	(.L_212 - .L_211)


	//   ....[0]....
.L_211:
        /*003c*/ 	.word	0x000000e0


	//   ....[1]....
        /*0040*/ 	.word	0x00000120


	//   ....[2]....
        /*0044*/ 	.word	0x00000540


	//----- nvinfo : EIATTR_CRS_STACK_SIZE
	.align		4
.L_212:
        /*0048*/ 	.byte	0x04, 0x1e
        /*004a*/ 	.short	(.L_214 - .L_213)
.L_213:
        /*004c*/ 	.word	0x00000000


	//----- nvinfo : EIATTR_CBANK_PARAM_SIZE
	.align		4
.L_214:
        /*0050*/ 	.byte	0x03, 0x19
        /*0052*/ 	.short	0x0080


	//----- nvinfo : EIATTR_PARAM_CBANK
	.align		4
        /*0054*/ 	.byte	0x04, 0x0a
        /*0056*/ 	.short	(.L_216 - .L_215)
	.align		4
.L_215:
        /*0058*/ 	.word	index@(.nv.constant0._Z13GPU_upri2ucon4GridS_)
        /*005c*/ 	.short	0x0380
        /*005e*/ 	.short	0x0080


	//----- nvinfo : EIATTR_SW_WAR
	.align		4
.L_216:
        /*0060*/ 	.byte	0x04, 0x36
        /*0062*/ 	.short	(.L_218 - .L_217)
.L_217:
        /*0064*/ 	.word	0x00000008
.L_218:


//--------------------- .nv.info._Z16GPU_tran_bound_y4Grid --------------------------
	.section	.nv.info._Z16GPU_tran_bound_y4Grid,"",@"SHT_CUDA_INFO"
	.sectionflags	@""
	.align	4


	//----- nvinfo : EIATTR_CUDA_API_VERSION
	.align		4
        /*0000*/ 	.byte	0x04, 0x37
        /*0002*/ 	.short	(.L_220 - .L_219)
.L_219:
        /*0004*/ 	.word	0x00000082


	//----- nvinfo : EIATTR_KPARAM_INFO
	.align		4
.L_220:
        /*0008*/ 	.byte	0x04, 0x17
        /*000a*/ 	.short	(.L_222 - .L_221)
.L_221:
        /*000c*/ 	.word	0x00000000
        /*0010*/ 	.short	0x0000
        /*0012*/ 	.short	0x0000
        /*0014*/ 	.byte	0x00, 0xf0, 0x01, 0x01


	//----- nvinfo : EIATTR_SPARSE_MMA_MASK
	.align		4
.L_222:
        /*0018*/ 	.byte	0x03, 0x50
        /*001a*/ 	.short	0x0000


	//----- nvinfo : EIATTR_MAXREG_COUNT
	.align		4
        /*001c*/ 	.byte	0x03, 0x1b
        /*001e*/ 	.short	0x00ff


	//----- nvinfo : EIATTR_NUM_BARRIERS
	.align		4
        /*0020*/ 	.byte	0x02, 0x4c
        /*0022*/ 	.byte	0x01
	.zero		1


	//----- nvinfo : EIATTR_MERCURY_ISA_VERSION
	.align		4
        /*0024*/ 	.byte	0x03, 0x5f
        /*0026*/ 	.short	0x0101


	//----- nvinfo : EIATTR_VRC_CTA_INIT_COUNT
	.align		4
        /*0028*/ 	.byte	0x02, 0x4a
	.zero		1
	.zero		1


	//----- nvinfo : EIATTR_EXIT_INSTR_OFFSETS
	.align		4
        /*002c*/ 	.byte	0x04, 0x1c
        /*002e*/ 	.short	(.L_224 - .L_223)


	//   ....[0]....
.L_223:
        /*0030*/ 	.word	0x000000f0


	//   ....[1]....
        /*0034*/ 	.word	0x000010d0


	//----- nvinfo : EIATTR_CBANK_PARAM_SIZE
	.align		4
.L_224:
        /*0038*/ 	.byte	0x03, 0x19
        /*003a*/ 	.short	0x0040


	//----- nvinfo : EIATTR_PARAM_CBANK
	.align		4
        /*003c*/ 	.byte	0x04, 0x0a
        /*003e*/ 	.short	(.L_226 - .L_225)
	.align		4
.L_225:
        /*0040*/ 	.word	index@(.nv.constant0._Z16GPU_tran_bound_y4Grid)
        /*0044*/ 	.short	0x0380
        /*0046*/ 	.short	0x0040


	//----- nvinfo : EIATTR_SW_WAR
	.align		4
.L_226:
        /*0048*/ 	.byte	0x04, 0x36
        /*004a*/ 	.short	(.L_228 - .L_227)
.L_227:
        /*004c*/ 	.word	0x00000008
.L_228:


//--------------------- .nv.info._Z16GPU_tran_bound_x4Grid --------------------------
	.section	.nv.info._Z16GPU_tran_bound_x4Grid,"",@"SHT_CUDA_INFO"
	.sectionflags	@""
	.align	4


	//----- nvinfo : EIATTR_CUDA_API_VERSION
	.align		4
        /*0000*/ 	.byte	0x04, 0x37
        /*0002*/ 	.short	(.L_230 - .L_229)
.L_229:
        /*0004*/ 	.word	0x00000082


	//----- nvinfo : EIATTR_KPARAM_INFO
	.align		4
.L_230:
        /*0008*/ 	.byte	0x04, 0x17
        /*000a*/ 	.short	(.L_232 - .L_231)
.L_231:
        /*000c*/ 	.word	0x00000000
        /*0010*/ 	.short	0x0000
        /*0012*/ 	.short	0x0000
        /*0014*/ 	.byte	0x00, 0xf0, 0x01, 0x01


	//----- nvinfo : EIATTR_SPARSE_MMA_MASK
	.align		4
.L_232:
        /*0018*/ 	.byte	0x03, 0x50
        /*001a*/ 	.short	0x0000


	//----- nvinfo : EIATTR_MAXREG_COUNT
	.align		4
        /*001c*/ 	.byte	0x03, 0x1b
        /*001e*/ 	.short	0x00ff


	//----- nvinfo : EIATTR_NUM_BARRIERS
	.align		4
        /*0020*/ 	.byte	0x02, 0x4c
        /*0022*/ 	.byte	0x01
	.zero		1


	//----- nvinfo : EIATTR_MERCURY_ISA_VERSION
	.align		4
        /*0024*/ 	.byte	0x03, 0x5f
        /*0026*/ 	.short	0x0101


	//----- nvinfo : EIATTR_VRC_CTA_INIT_COUNT
	.align		4
        /*0028*/ 	.byte	0x02, 0x4a
	.zero		1
	.zero		1


	//----- nvinfo : EIATTR_EXIT_INSTR_OFFSETS
	.align		4
        /*002c*/ 	.byte	0x04, 0x1c
        /*002e*/ 	.short	(.L_234 - .L_233)


	//   ....[0]....
.L_233:
        /*0030*/ 	.word	0x000000f0


	//   ....[1]....
        /*0034*/ 	.word	0x00000c70


	//----- nvinfo : EIATTR_CBANK_PARAM_SIZE
	.align		4
.L_234:
        /*0038*/ 	.byte	0x03, 0x19
        /*003a*/ 	.short	0x0040


	//----- nvinfo : EIATTR_PARAM_CBANK
	.align		4
        /*003c*/ 	.byte	0x04, 0x0a
        /*003e*/ 	.short	(.L_236 - .L_235)
	.align		4
.L_235:
        /*0040*/ 	.word	index@(.nv.constant0._Z16GPU_tran_bound_x4Grid)
        /*0044*/ 	.short	0x0380
        /*0046*/ 	.short	0x0040


	//----- nvinfo : EIATTR_SW_WAR
	.align		4
.L_236:
        /*0048*/ 	.byte	0x04, 0x36
        /*004a*/ 	.short	(.L_238 - .L_237)
.L_237:
        /*004c*/ 	.word	0x00000008
.L_238:


//--------------------- .nv.info._Z14GPU_un_calamax4GridPd --------------------------
	.section	.nv.info._Z14GPU_un_calamax4GridPd,"",@"SHT_CUDA_INFO"
	.sectionflags	@""
	.align	4


	//----- nvinfo : EIATTR_CUDA_API_VERSION
	.align		4
        /*0000*/ 	.byte	0x04, 0x37
        /*0002*/ 	.short	(.L_240 - .L_239)
.L_239:
        /*0004*/ 	.word	0x00000082


	//----- nvinfo : EIATTR_KPARAM_INFO
	.align		4
.L_240:
        /*0008*/ 	.byte	0x04, 0x17
        /*000a*/ 	.short	(.L_242 - .L_241)
.L_241:
        /*000c*/ 	.word	0x00000000
        /*0010*/ 	.short	0x0001
        /*0012*/ 	.short	0x0040
        /*0014*/ 	.byte	0x00, 0xf5, 0x21, 0x00


	//----- nvinfo : EIATTR_KPARAM_INFO
	.align		4
.L_242:
        /*0018*/ 	.byte	0x04, 0x17
        /*001a*/ 	.short	(.L_244 - .L_243)
.L_243:
        /*001c*/ 	.word	0x00000000
        /*0020*/ 	.short	0x0000
        /*0022*/ 	.short	0x0000
        /*0024*/ 	.byte	0x00, 0xf0, 0x01, 0x01


	//----- nvinfo : EIATTR_SPARSE_MMA_MASK
	.align		4
.L_244:
        /*0028*/ 	.byte	0x03, 0x50
        /*002a*/ 	.short	0x0000


	//----- nvinfo : EIATTR_MAXREG_COUNT
	.align		4
        /*002c*/ 	.byte	0x03, 0x1b
        /*002e*/ 	.short	0x00ff


	//----- nvinfo : EIATTR_NUM_BARRIERS
	.align		4
        /*0030*/ 	.byte	0x02, 0x4c
        /*0032*/ 	.byte	0x01
	.zero		1


	//----- nvinfo : EIATTR_MERCURY_ISA_VERSION
	.align		4
        /*0034*/ 	.byte	0x03, 0x5f
        /*0036*/ 	.short	0x0101


	//----- nvinfo : EIATTR_VRC_CTA_INIT_COUNT
	.align		4
        /*0038*/ 	.byte	0x02, 0x4a
	.zero		1
	.zero		1


	//----- nvinfo : EIATTR_EXIT_INSTR_OFFSETS
	.align		4
        /*003c*/ 	.byte	0x04, 0x1c
        /*003e*/ 	.short	(.L_246 - .L_245)


	//   ....[0]....
.L_245:
        /*0040*/ 	.word	0x000007e0


	//----- nvinfo : EIATTR_CRS_STACK_SIZE
	.align		4
.L_246:
        /*0044*/ 	.byte	0x04, 0x1e
        /*0046*/ 	.short	(.L_248 - .L_247)
.L_247:
        /*0048*/ 	.word	0x00000000


	//----- nvinfo : EIATTR_CBANK_PARAM_SIZE
	.align		4
.L_248:
        /*004c*/ 	.byte	0x03, 0x19
        /*004e*/ 	.short	0x0048


	//----- nvinfo : EIATTR_PARAM_CBANK
	.align		4
        /*0050*/ 	.byte	0x04, 0x0a
        /*0052*/ 	.short	(.L_250 - .L_249)
	.align		4
.L_249:
        /*0054*/ 	.word	index@(.nv.constant0._Z14GPU_un_calamax4GridPd)
        /*0058*/ 	.short	0x0380
        /*005a*/ 	.short	0x0048


	//----- nvinfo : EIATTR_SW_WAR
	.align		4
.L_250:
        /*005c*/ 	.byte	0x04, 0x36
        /*005e*/ 	.short	(.L_252 - .L_251)
.L_251:
        /*0060*/ 	.word	0x00000008
.L_252:


//--------------------- .nv.info._Z11GPU_calamax4GridPd --------------------------
	.section	.nv.info._Z11GPU_calamax4GridPd,"",@"SHT_CUDA_INFO"
	.sectionflags	@""
	.align	4


	//----- nvinfo : EIATTR_CUDA_API_VERSION
	.align		4
        /*0000*/ 	.byte	0x04, 0x37
        /*0002*/ 	.short	(.L_254 - .L_253)
.L_253:
        /*0004*/ 	.word	0x00000082


	//----- nvinfo : EIATTR_KPARAM_INFO
	.align		4
.L_254:
        /*0008*/ 	.byte	0x04, 0x17
        /*000a*/ 	.short	(.L_256 - .L_255)
.L_255:
        /*000c*/ 	.word	0x00000000
        /*0010*/ 	.short	0x0001
        /*0012*/ 	.short	0x0040
        /*0014*/ 	.byte	0x00, 0xf5, 0x21, 0x00


	//----- nvinfo : EIATTR_KPARAM_INFO
	.align		4
.L_256:
        /*0018*/ 	.byte	0x04, 0x17
        /*001a*/ 	.short	(.L_258 - .L_257)
.L_257:
        /*001c*/ 	.word	0x00000000
        /*0020*/ 	.short	0x0000
        /*0022*/ 	.short	0x0000
        /*0024*/ 	.byte	0x00, 0xf0, 0x01, 0x01


	//----- nvinfo : EIATTR_SPARSE_MMA_MASK
	.align		4
.L_258:
        /*0028*/ 	.byte	0x03, 0x50
        /*002a*/ 	.short	0x0000


	//----- nvinfo : EIATTR_MAXREG_COUNT
	.align		4
        /*002c*/ 	.byte	0x03, 0x1b
        /*002e*/ 	.short	0x00ff


	//----- nvinfo : EIATTR_NUM_BARRIERS
	.align		4
        /*0030*/ 	.byte	0x02, 0x4c
        /*0032*/ 	.byte	0x01
	.zero		1


	//----- nvinfo : EIATTR_MERCURY_ISA_VERSION
	.align		4
        /*0034*/ 	.byte	0x03, 0x5f
        /*0036*/ 	.short	0x0101


	//----- nvinfo : EIATTR_VRC_CTA_INIT_COUNT
	.align		4
        /*0038*/ 	.byte	0x02, 0x4a
	.zero		1
	.zero		1


	//----- nvinfo : EIATTR_EXIT_INSTR_OFFSETS
	.align		4
        /*003c*/ 	.byte	0x04, 0x1c
        /*003e*/ 	.short	(.L_260 - .L_259)


	//   ....[0]....
.L_259:
        /*0040*/ 	.word	0x000011d0


	//   ....[1]....
        /*0044*/ 	.word	0x00001240


	//----- nvinfo : EIATTR_CRS_STACK_SIZE
	.align		4
.L_260:
        /*0048*/ 	.byte	0x04, 0x1e
        /*004a*/ 	.short	(.L_262 - .L_261)
.L_261:
        /*004c*/ 	.word	0x00000000


	//----- nvinfo : EIATTR_CBANK_PARAM_SIZE
	.align		4
.L_262:
        /*0050*/ 	.byte	0x03, 0x19
        /*0052*/ 	.short	0x0048


	//----- nvinfo : EIATTR_PARAM_CBANK
	.align		4
        /*0054*/ 	.byte	0x04, 0x0a
        /*0056*/ 	.short	(.L_264 - .L_263)
	.align		4
.L_263:
        /*0058*/ 	.word	index@(.nv.constant0._Z11GPU_calamax4GridPd)
        /*005c*/ 	.short	0x0380
        /*005e*/ 	.short	0x0048


	//----- nvinfo : EIATTR_SW_WAR
	.align		4
.L_264:
        /*0060*/ 	.byte	0x04, 0x36
        /*0062*/ 	.short	(.L_266 - .L_265)
.L_265:
        /*0064*/ 	.word	0x00000008
.L_266:


//--------------------- .nv.callgraph             --------------------------
	.section	.nv.callgraph,"",@"SHT_CUDA_CALLGRAPH"
	.align	4
	.sectionentsize	8
	.align		4
        /*0000*/ 	.word	0x00000000
	.align		4
        /*0004*/ 	.word	0xffffffff
	.align		4
        /*0008*/ 	.word	0x00000000
	.align		4
        /*000c*/ 	.word	0xfffffffe
	.align		4
        /*0010*/ 	.word	0x00000000
	.align		4
        /*0014*/ 	.word	0xfffffffd
	.align		4
        /*0018*/ 	.word	0x00000000
	.align		4
        /*001c*/ 	.word	0xfffffffc


//--------------------- .nv.constant4             --------------------------
	.section	.nv.constant4,"a",@progbits
	.align	8
	.align		8
.nv.constant4:
        /*0000*/ 	.dword	_ZN33_INTERNAL_ee51b4fa_4_k_cu_num_var4cuda3std3__45__cpo5beginE
	.align		8
        /*0008*/ 	.dword	_ZN33_INTERNAL_ee51b4fa_4_k_cu_num_var4cuda3std3__45__cpo3endE
	.align		8
        /*0010*/ 	.dword	_ZN33_INTERNAL_ee51b4fa_4_k_cu_num_var4cuda3std3__45__cpo6cbeginE
	.align		8
        /*0018*/ 	.dword	_ZN33_INTERNAL_ee51b4fa_4_k_cu_num_var4cuda3std3__45__cpo4cendE
	.align		8
        /*0020*/ 	.dword	_ZN33_INTERNAL_ee51b4fa_4_k_cu_num_var4cuda3std3__45__cpo6rbeginE
	.align		8
        /*0028*/ 	.dword	_ZN33_INTERNAL_ee51b4fa_4_k_cu_num_var4cuda3std3__45__cpo4rendE
	.align		8
        /*0030*/ 	.dword	_ZN33_INTERNAL_ee51b4fa_4_k_cu_num_var4cuda3std3__45__cpo7crbeginE
	.align		8
        /*0038*/ 	.dword	_ZN33_INTERNAL_ee51b4fa_4_k_cu_num_var4cuda3std3__45__cpo5crendE
	.align		8
        /*0040*/ 	.dword	_ZN33_INTERNAL_ee51b4fa_4_k_cu_num_var4cuda3std3__435_GLOBAL__N__ee51b4fa_4_k_cu_num_var6ignoreE
	.align		8
        /*0048*/ 	.dword	_ZN33_INTERNAL_ee51b4fa_4_k_cu_num_var4cuda3std3__419piecewise_constructE
	.align		8
        /*0050*/ 	.dword	_ZN33_INTERNAL_ee51b4fa_4_k_cu_num_var4cuda3std3__48in_placeE
	.align		8
        /*0058*/ 	.dword	_ZN33_INTERNAL_ee51b4fa_4_k_cu_num_var4cuda3std3__420unreachable_sentinelE
	.align		8
        /*0060*/ 	.dword	_ZN33_INTERNAL_ee51b4fa_4_k_cu_num_var4cuda3std3__47nulloptE
	.align		8
        /*0068*/ 	.dword	_ZN33_INTERNAL_ee51b4fa_4_k_cu_num_var4cuda3std3__48unexpectE
	.align		8
        /*0070*/ 	.dword	_ZN33_INTERNAL_ee51b4fa_4_k_cu_num_var4cuda3std6ranges3__45__cpo4swapE
	.align		8
        /*0078*/ 	.dword	_ZN33_INTERNAL_ee51b4fa_4_k_cu_num_var4cuda3std6ranges3__45__cpo9iter_moveE
	.align		8
        /*0080*/ 	.dword	_ZN33_INTERNAL_ee51b4fa_4_k_cu_num_var4cuda3std6ranges3__45__cpo5beginE
	.align		8
        /*0088*/ 	.dword	_ZN33_INTERNAL_ee51b4fa_4_k_cu_num_var4cuda3std6ranges3__45__cpo3endE
	.align		8
        /*0090*/ 	.dword	_ZN33_INTERNAL_ee51b4fa_4_k_cu_num_var4cuda3std6ranges3__45__cpo6cbeginE
	.align		8
        /*0098*/ 	.dword	_ZN33_INTERNAL_ee51b4fa_4_k_cu_num_var4cuda3std6ranges3__45__cpo4cendE
	.align		8
        /*00a0*/ 	.dword	_ZN33_INTERNAL_ee51b4fa_4_k_cu_num_var4cuda3std6ranges3__45__cpo7advanceE
	.align		8
        /*00a8*/ 	.dword	_ZN33_INTERNAL_ee51b4fa_4_k_cu_num_var4cuda3std6ranges3__45__cpo9iter_swapE
	.align		8
        /*00b0*/ 	.dword	_ZN33_INTERNAL_ee51b4fa_4_k_cu_num_var4cuda3std6ranges3__45__cpo4nextE
	.align		8
        /*00b8*/ 	.dword	_ZN33_INTERNAL_ee51b4fa_4_k_cu_num_var4cuda3std6ranges3__45__cpo4prevE
	.align		8
        /*00c0*/ 	.dword	_ZN33_INTERNAL_ee51b4fa_4_k_cu_num_var4cuda3std6ranges3__45__cpo4dataE
	.align		8
        /*00c8*/ 	.dword	_ZN33_INTERNAL_ee51b4fa_4_k_cu_num_var4cuda3std6ranges3__45__cpo5cdataE
	.align		8
        /*00d0*/ 	.dword	_ZN33_INTERNAL_ee51b4fa_4_k_cu_num_var4cuda3std6ranges3__45__cpo4sizeE
	.align		8
        /*00d8*/ 	.dword	_ZN33_INTERNAL_ee51b4fa_4_k_cu_num_var4cuda3std6ranges3__45__cpo5ssizeE
	.align		8
        /*00e0*/ 	.dword	_ZN33_INTERNAL_ee51b4fa_4_k_cu_num_var4cuda3std6ranges3__45__cpo8distanceE
	.align		8
        /*00e8*/ 	.dword	_ZN33_INTERNAL_ee51b4fa_4_k_cu_num_var6thrust24THRUST_300001_SM_1000_NS8cuda_cub3parE
	.align		8
        /*00f0*/ 	.dword	_ZN33_INTERNAL_ee51b4fa_4_k_cu_num_var6thrust24THRUST_300001_SM_1000_NS8cuda_cub10par_nosyncE
	.align		8
        /*00f8*/ 	.dword	_ZN33_INTERNAL_ee51b4fa_4_k_cu_num_var6thrust24THRUST_300001_SM_1000_NS6system6detail10sequential3seqE
	.align		8
        /*0100*/ 	.dword	_ZN33_INTERNAL_ee51b4fa_4_k_cu_num_var6thrust24THRUST_300001_SM_1000_NS12placeholders2_1E
	.align		8
        /*0108*/ 	.dword	_ZN33_INTERNAL_ee51b4fa_4_k_cu_num_var6thrust24THRUST_300001_SM_1000_NS12placeholders2_2E
	.align		8
        /*0110*/ 	.dword	_ZN33_INTERNAL_ee51b4fa_4_k_cu_num_var6thrust24THRUST_300001_SM_1000_NS12placeholders2_3E
	.align		8
        /*0118*/ 	.dword	_ZN33_INTERNAL_ee51b4fa_4_k_cu_num_var6thrust24THRUST_300001_SM_1000_NS12placeholders2_4E
	.align		8
        /*0120*/ 	.dword	_ZN33_INTERNAL_ee51b4fa_4_k_cu_num_var6thrust24THRUST_300001_SM_1000_NS12placeholders2_5E
	.align		8
        /*0128*/ 	.dword	_ZN33_INTERNAL_ee51b4fa_4_k_cu_num_var6thrust24THRUST_300001_SM_1000_NS12placeholders2_6E
	.align		8
        /*0130*/ 	.dword	_ZN33_INTERNAL_ee51b4fa_4_k_cu_num_var6thrust24THRUST_300001_SM_1000_NS12placeholders2_7E
	.align		8
        /*0138*/ 	.dword	_ZN33_INTERNAL_ee51b4fa_4_k_cu_num_var6thrust24THRUST_300001_SM_1000_NS12placeholders2_8E
	.align		8
        /*0140*/ 	.dword	_ZN33_INTERNAL_ee51b4fa_4_k_cu_num_var6thrust24THRUST_300001_SM_1000_NS12placeholders2_9E
	.align		8
        /*0148*/ 	.dword	_ZN33_INTERNAL_ee51b4fa_4_k_cu_num_var6thrust24THRUST_300001_SM_1000_NS12placeholders3_10E
	.align		8
        /*0150*/ 	.dword	_ZN33_INTERNAL_ee51b4fa_4_k_cu_num_var6thrust24THRUST_300001_SM_1000_NS3seqE


//--------------------- .text._ZN3cub18CUB_300001_SM_10006detail11EmptyKernelIvEEvv --------------------------
	.section	.text._ZN3cub18CUB_300001_SM_10006detail11EmptyKernelIvEEvv,"ax",@progbits
	.align	128
        .global         _ZN3cub18CUB_300001_SM_10006detail11EmptyKernelIvEEvv
        .type           _ZN3cub18CUB_300001_SM_10006detail11EmptyKernelIvEEvv,@function
        .size           _ZN3cub18CUB_300001_SM_10006detail11EmptyKernelIvEEvv,(.L_x_263 - _ZN3cub18CUB_300001_SM_10006detail11EmptyKernelIvEEvv)
        .other          _ZN3cub18CUB_300001_SM_10006detail11EmptyKernelIvEEvv,@"STO_CUDA_ENTRY STV_DEFAULT"
_ZN3cub18CUB_300001_SM_10006detail11EmptyKernelIvEEvv:
.text._ZN3cub18CUB_300001_SM_10006detail11EmptyKernelIvEEvv:
[----:B------:R-:W-:Y:S01]  /*0000*/  LDC R1, c[0x0][0x37c] ;  /* 0x0000df00ff017b82 */ /* 0x000fe20000000800 */
[----:B------:R-:W-:Y:S05]  /*0010*/  EXIT ;  /* 0x000000000000794d */ /* 0x000fea0003800000 */
.L_x_0:
[----:B------:R-:W-:-:S00]  /*0020*/  BRA `(.L_x_0) ;  /* 0xfffffffc00fc7947 */ /* 0x000fc0000383ffff */
[----:B------:R-:W-:-:S00]  /*0030*/  NOP ;  /* 0x0000000000007918 */ /* 0x000fc00000000000 */
        /* <DEDUP_REMOVED lines=12> */
.L_x_263:


//--------------------- .text._Z16Overlap_GPU_SLICILi1EEv4GridS0_S0_ddd --------------------------
	.section	.text._Z16Overlap_GPU_SLICILi1EEv4GridS0_S0_ddd,"ax",@progbits
	.align	128
        .global         _Z16Overlap_GPU_SLICILi1EEv4GridS0_S0_ddd
        .type           _Z16Overlap_GPU_SLICILi1EEv4GridS0_S0_ddd,@function
        .size           _Z16Overlap_GPU_SLICILi1EEv4GridS0_S0_ddd,(.L_x_254 - _Z16Overlap_GPU_SLICILi1EEv4GridS0_S0_ddd)
        .other          _Z16Overlap_GPU_SLICILi1EEv4GridS0_S0_ddd,@"STO_CUDA_ENTRY STV_DEFAULT"
_Z16Overlap_GPU_SLICILi1EEv4GridS0_S0_ddd:
.text._Z16Overlap_GPU_SLICILi1EEv4GridS0_S0_ddd:
[----:B------:R-:W-:Y:S01]  /*0000*/  LDC R1, c[0x0][0x37c] ;  /* 0x0000df00ff017b82 */ /* 0x000fe20000000800 */
[----:B------:R-:W0:Y:S07]  /*0010*/  S2R R3, SR_CTAID.Y ;  /* 0x0000000000037919 */ /* 0x000e2e0000002600 */
[----:B------:R-:W1:Y:S01]  /*0020*/  S2UR UR4, SR_CTAID.X ;  /* 0x00000000000479c3 */ /* 0x000e620000002500 */
[----:B------:R-:W2:Y:S01]  /*0030*/  LDCU.64 UR6, c[0x0][0x388] ;  /* 0x00007100ff0677ac */ /* 0x000ea20008000a00 */
[----:B------:R-:W-:Y:S01]  /*0040*/  MOV R23, 0x400 ;  /* 0x0000040000177802 */ /* 0x000fe20000000f00 */
[----:B------:R-:W0:Y:S01]  /*0050*/  S2R R6, SR_TID.Y ;  /* 0x0000000000067919 */ /* 0x000e220000002200 */
[----:B------:R-:W1:Y:S04]  /*0060*/  S2R R7, SR_TID.X ;  /* 0x0000000000077919 */ /* 0x000e680000002100 */
[----:B------:R-:W1:Y:S01]  /*0070*/  LDC R2, c[0x0][0x360] ;  /* 0x0000d800ff027b82 */ /* 0x000e620000000800 */
[----:B------:R-:W0:Y:S01]  /*0080*/  LDCU UR5, c[0x0][0x364] ;  /* 0x00006c80ff0577ac */ /* 0x000e220008000800 */
[----:B------:R-:W-:Y:S01]  /*0090*/  VIADD R9, R23, 0x900 ;  /* 0x0000090017097836 */ /* 0x000fe20000000000 */
[----:B------:R-:W3:Y:S05]  /*00a0*/  S2R R22, SR_CgaCtaId ;  /* 0x0000000000167919 */ /* 0x000eea0000008800 */
[----:B------:R-:W4:Y:S01]  /*00b0*/  LDC R11, c[0x0][0x390] ;  /* 0x0000e400ff0b7b82 */ /* 0x000f220000000800 */
[----:B0-----:R-:W-:-:S02]  /*00c0*/  IMAD R0, R3, UR5, R6 ;  /* 0x0000000503007c24 */ /* 0x001fc4000f8e0206 */
[----:B-1----:R-:W-:Y:S02]  /*00d0*/  IMAD R5, R2, UR4, R7 ;  /* 0x0000000402057c24 */ /* 0x002fe4000f8e0207 */
[----:B------:R-:W-:Y:S02]  /*00e0*/  IMAD R3, R3, -0x2, R0 ;  /* 0xfffffffe03037824 */ /* 0x000fe400078e0200 */
[----:B----4-:R-:W-:Y:S01]  /*00f0*/  VIADD R0, R11, 0xffffffff ;  /* 0xffffffff0b007836 */ /* 0x010fe20000000000 */
[----:B------:R-:W-:Y:S01]  /*0100*/  ISETP.GE.AND P0, PT, R5, R11, PT ;  /* 0x0000000b0500720c */ /* 0x000fe20003f06270 */
[----:B--2---:R-:W-:Y:S01]  /*0110*/  VIADD R4, R11, UR7 ;  /* 0x000000070b047c36 */ /* 0x004fe20008000000 */
[----:B---3--:R-:W-:Y:S02]  /*0120*/  LEA R2, R22, R9, 0x18 ;  /* 0x0000000916027211 */ /* 0x008fe400078ec0ff */
[----:B------:R-:W-:Y:S02]  /*0130*/  ISETP.LT.OR P0, PT, R3, R0, !P0 ;  /* 0x000000000300720c */ /* 0x000fe40004701670 */
[----:B------:R-:W-:Y:S01]  /*0140*/  IADD3 R0, PT, PT, R11, UR6, RZ ;  /* 0x000000060b007c10 */ /* 0x000fe2000fffe0ff */
[----:B------:R-:W-:Y:S01]  /*0150*/  IMAD R9, R7, 0xc0, R2 ;  /* 0x000000c007097824 */ /* 0x000fe200078e0202 */
[----:B------:R-:W-:Y:S01]  /*0160*/  ISETP.GT.OR P0, PT, R3, R4, P0 ;  /* 0x000000040300720c */ /* 0x000fe20000704670 */
[----:B------:R-:W0:Y:S02]  /*0170*/  LDCU.64 UR6, c[0x0][0x358] ;  /* 0x00006b00ff0677ac */ /* 0x000e240008000a00 */
[----:B------:R-:W-:Y:S01]  /*0180*/  IMAD R2, R6, 0x20, R9 ;  /* 0x0000002006027824 */ /* 0x000fe200078e0209 */
[----:B------:R-:W-:-:S13]  /*0190*/  ISETP.GE.OR P0, PT, R5, R0, P0 ;  /* 0x000000000500720c */ /* 0x000fda0000706670 */
[----:B------:R-:W-:Y:S05]  /*01a0*/  @P0 BRA `(.L_x_1) ;  /* 0x0000002c00680947 */ /* 0x000fea0003800000 */
[----:B------:R-:W1:Y:S01]  /*01b0*/  LDC.64 R20, c[0x0][0x380] ;  /* 0x0000e000ff147b82 */ /* 0x000e620000000a00 */
[--C-:B------:R-:W-:Y:S02]  /*01c0*/  IMAD.IADD R8, R4, 0x1, R11.reuse ;  /* 0x0000000104087824 */ /* 0x100fe400078e020b */
[----:B------:R-:W-:-:S03]  /*01d0*/  IMAD.IADD R28, R0, 0x1, R11 ;  /* 0x00000001001c7824 */ /* 0x000fc600078e020b */
[C---:B------:R-:W-:Y:S01]  /*01e0*/  IADD3 R29, PT, PT, R3.reuse, R8, RZ ;  /* 0x00000008031d7210 */ /* 0x040fe20007ffe0ff */
[----:B------:R-:W-:-:S04]  /*01f0*/  IMAD R32, R3, R28, RZ ;  /* 0x0000001c03207224 */ /* 0x000fc800078e02ff */
[C---:B------:R-:W-:Y:S02]  /*0200*/  IMAD.IADD R35, R8.reuse, 0x1, R29 ;  /* 0x0000000108237824 */ /* 0x040fe400078e021d */
[----:B------:R-:W-:Y:S02]  /*0210*/  IMAD.IADD R25, R5, 0x1, R32 ;  /* 0x0000000105197824 */ /* 0x000fe400078e0220 */
[----:B------:R-:W-:Y:S02]  /*0220*/  IMAD.IADD R34, R8, 0x1, R35 ;  /* 0x0000000108227824 */ /* 0x000fe400078e0223 */
[C-C-:B------:R-:W-:Y:S02]  /*0230*/  IMAD R27, R28.reuse, R29, R5.reuse ;  /* 0x0000001d1c1b7224 */ /* 0x140fe400078e0205 */
[C-C-:B------:R-:W-:Y:S02]  /*0240*/  IMAD R17, R28.reuse, R35, R5.reuse ;  /* 0x000000231c117224 */ /* 0x140fe400078e0205 */
[----:B------:R-:W-:-:S02]  /*0250*/  IMAD R19, R28, R34, R5 ;  /* 0x000000221c137224 */ /* 0x000fc400078e0205 */
[----:B-1----:R-:W-:-:S04]  /*0260*/  IMAD.WIDE R24, R25, 0x8, R20 ;  /* 0x0000000819187825 */ /* 0x002fc800078e0214 */
[--C-:B------:R-:W-:Y:S01]  /*0270*/  IMAD.WIDE R26, R27, 0x8, R20.reuse ;  /* 0x000000081b1a7825 */ /* 0x100fe200078e0214 */
[----:B0-----:R0:W2:Y:S03]  /*0280*/  LDG.E.64 R8, desc[UR6][R24.64] ;  /* 0x0000000618087981 */ /* 0x0010a6000c1e1b00 */
[--C-:B------:R-:W-:Y:S01]  /*0290*/  IMAD.WIDE R16, R17, 0x8, R20.reuse ;  /* 0x0000000811107825 */ /* 0x100fe200078e0214 */
[----:B------:R-:W2:Y:S03]  /*02a0*/  LDG.E.64 R10, desc[UR6][R26.64] ;  /* 0x000000061a0a7981 */ /* 0x000ea6000c1e1b00 */
[----:B------:R-:W-:Y:S01]  /*02b0*/  IMAD.WIDE R18, R19, 0x8, R20 ;  /* 0x0000000813127825 */ /* 0x000fe200078e0214 */
[----:B------:R-:W3:Y:S04]  /*02c0*/  LDG.E.64 R12, desc[UR6][R16.64] ;  /* 0x00000006100c7981 */ /* 0x000ee8000c1e1b00 */
[----:B------:R-:W3:Y:S01]  /*02d0*/  LDG.E.64 R14, desc[UR6][R18.64] ;  /* 0x00000006120e7981 */ /* 0x000ee2000c1e1b00 */
[----:B------:R-:W-:-:S05]  /*02e0*/  LEA R30, R22, R23, 0x18 ;  /* 0x00000017161e7211 */ /* 0x000fca00078ec0ff */
[----:B------:R-:W-:-:S05]  /*02f0*/  IMAD R3, R7, 0xc0, R30 ;  /* 0x000000c007037824 */ /* 0x000fca00078e021e */
[C---:B------:R-:W-:Y:S01]  /*0300*/  LEA R3, R6.reuse, R3, 0x5 ;  /* 0x0000000306037211 */ /* 0x040fe200078e28ff */
[----:B------:R-:W-:Y:S05]  /*0310*/  WARPSYNC.ALL ;  /* 0x0000000000007948 */ /* 0x000fea0003800000 */
[----:B------:R-:W-:-:S13]  /*0320*/  ISETP.NE.AND P0, PT, R6, RZ, PT ;  /* 0x000000ff0600720c */ /* 0x000fda0003f05270 */
[----:B------:R-:W-:-:S05]  /*0330*/  @!P0 IADD3 R31, PT, PT, R5, R32, -R28 ;  /* 0x00000020051f8210 */ /* 0x000fca0007ffe81c */
[----:B------:R-:W-:Y:S01]  /*0340*/  @!P0 IMAD.WIDE R30, R31, 0x8, R20 ;  /* 0x000000081f1e8825 */ /* 0x000fe200078e0214 */
[----:B------:R-:W-:Y:S01]  /*0350*/  ISETP.NE.AND P2, PT, R6, RZ, PT ;  /* 0x000000ff0600720c */ /* 0x000fe20003f45270 */
[----:B------:R-:W-:-:S06]  /*0360*/  UIADD3 UR4, UPT, UPT, UR5, -0x1, URZ ;  /* 0xffffffff05047890 */ /* 0x000fcc000fffe0ff */
[----:B------:R-:W-:-:S06]  /*0370*/  ISETP.NE.AND P1, PT, R6, UR4, PT ;  /* 0x0000000406007c0c */ /* 0x000fcc000bf25270 */
[----:B------:R-:W-:-:S04]  /*0380*/  @!P2 VIADD R29, R29, 0xffffffff ;  /* 0xffffffff1d1da836 */ /* 0x000fc80000000000 */
[----:B------:R-:W-:-:S03]  /*0390*/  @!P2 IMAD R29, R28, R29, R5 ;  /* 0x0000001d1c1da224 */ /* 0x000fc600078e0205 */
[----:B0-----:R-:W-:-:S04]  /*03a0*/  @!P1 IMAD.WIDE R24, R28, 0x8, R24 ;  /* 0x000000081c189825 */ /* 0x001fc800078e0218 */
[----:B------:R-:W-:Y:S02]  /*03b0*/  @!P2 VIADD R35, R35, 0xffffffff ;  /* 0xffffffff2323a836 */ /* 0x000fe40000000000 */
[----:B------:R-:W-:Y:S01]  /*03c0*/  @!P2 VIADD R34, R34, 0xffffffff ;  /* 0xffffffff2222a836 */ /* 0x000fe20000000000 */
[----:B--2---:R0:W-:Y:S04]  /*03d0*/  STS.128 [R3], R8 ;  /* 0x0000000803007388 */ /* 0x0041e80000000c00 */
[----:B---3--:R1:W-:Y:S01]  /*03e0*/  STS.128 [R3+0x10], R12 ;  /* 0x0000100c03007388 */ /* 0x0083e20000000c00 */
[----:B------:R-:W-:Y:S06]  /*03f0*/  BAR.SYNC.DEFER_BLOCKING 0x0 ;  /* 0x0000000000007b1d */ /* 0x000fec0000010000 */
[----:B------:R-:W2:Y:S01]  /*0400*/  @!P0 LDG.E.64 R30, desc[UR6][R30.64] ;  /* 0x000000061e1e8981 */ /* 0x000ea2000c1e1b00 */
[----:B0-----:R-:W-:-:S03]  /*0410*/  @!P2 IMAD.WIDE R8, R29, 0x8, R20 ;  /* 0x000000081d08a825 */ /* 0x001fc600078e0214 */
[----:B-1----:R-:W3:Y:S04]  /*0420*/  @!P1 LDG.E.64 R14, desc[UR6][R24.64] ;  /* 0x00000006180e9981 */ /* 0x002ee8000c1e1b00 */
[----:B------:R0:W4:Y:S01]  /*0430*/  @!P2 LDG.E.64 R32, desc[UR6][R8.64] ;  /* 0x000000060820a981 */ /* 0x000122000c1e1b00 */
[----:B------:R-:W-:-:S04]  /*0440*/  @!P2 IMAD R11, R28, R35, R5 ;  /* 0x000000231c0ba224 */ /* 0x000fc800078e0205 */
[----:B------:R-:W-:-:S05]  /*0450*/  @!P2 IMAD.WIDE R10, R11, 0x8, R20 ;  /* 0x000000080b0aa825 */ /* 0x000fca00078e0214 */
[----:B------:R-:W3:Y:S01]  /*0460*/  @!P2 LDG.E.64 R36, desc[UR6][R10.64] ;  /* 0x000000060a24a981 */ /* 0x000ee2000c1e1b00 */
[----:B------:R-:W-:-:S04]  /*0470*/  @!P2 IMAD R13, R28, R34, R5 ;  /* 0x000000221c0da224 */ /* 0x000fc800078e0205 */
[----:B------:R-:W-:-:S05]  /*0480*/  @!P2 IMAD.WIDE R20, R13, 0x8, R20 ;  /* 0x000000080d14a825 */ /* 0x000fca00078e0214 */
[----:B------:R-:W3:Y:S01]  /*0490*/  @!P2 LDG.E.64 R38, desc[UR6][R20.64] ;  /* 0x000000061426a981 */ /* 0x000ee2000c1e1b00 */
[----:B------:R-:W-:-:S04]  /*04a0*/  IADD3 R23, PT, PT, R23, 0x480, RZ ;  /* 0x0000048017177810 */ /* 0x000fc80007ffe0ff */
[----:B------:R-:W-:-:S05]  /*04b0*/  LEA R22, R22, R23, 0x18 ;  /* 0x0000001716167211 */ /* 0x000fca00078ec0ff */
[----:B------:R-:W-:-:S04]  /*04c0*/  IMAD R7, R7, 0xc0, R22 ;  /* 0x000000c007077824 */ /* 0x000fc800078e0216 */
[C---:B------:R-:W-:Y:S01]  /*04d0*/  IMAD R13, R6.reuse, 0x20, R7 ;  /* 0x00000020060d7824 */ /* 0x040fe200078e0207 */
[----:B--2---:R-:W-:Y:S04]  /*04e0*/  @!P0 STS.64 [R7], R30 ;  /* 0x0000001e07008388 */ /* 0x004fe80000000a00 */
[----:B0-----:R-:W0:Y:S04]  /*04f0*/  @P0 LDS.64 R8, [R3+-0x20] ;  /* 0xffffe00003080984 */ /* 0x001e280000000a00 */
[----:B0-----:R-:W-:Y:S04]  /*0500*/  @P0 STS.64 [R13], R8 ;  /* 0x000000080d000388 */ /* 0x001fe80000000a00 */
[----:B------:R-:W0:Y:S04]  /*0510*/  @P2 LDS.64 R10, [R3+-0x18] ;  /* 0xffffe800030a2984 */ /* 0x000e280000000a00 */
[----:B------:R-:W-:Y:S01]  /*0520*/  @P1 LDS.64 R14, [R3+0x20] ;  /* 0x00002000030e1984 */ /* 0x000fe20000000a00 */
[----:B------:R-:W-:-:S03]  /*0530*/  ISETP.NE.AND P0, PT, R6, UR4, PT ;  /* 0x0000000406007c0c */ /* 0x000fc6000bf05270 */
[----:B0-----:R-:W-:Y:S04]  /*0540*/  @P2 STS.64 [R13+0x8], R10 ;  /* 0x0000080a0d002388 */ /* 0x001fe80000000a00 */
[----:B----4-:R-:W-:Y:S04]  /*0550*/  @!P2 STS.64 [R7+0x8], R32 ;  /* 0x000008200700a388 */ /* 0x010fe80000000a00 */
[----:B------:R-:W0:Y:S04]  /*0560*/  @P2 LDS.64 R34, [R3+-0x10] ;  /* 0xfffff00003222984 */ /* 0x000e280000000a00 */
[----:B------:R-:W-:Y:S04]  /*0570*/  @P0 LDS.64 R24, [R3+0x28] ;  /* 0x0000280003180984 */ /* 0x000fe80000000a00 */
[----:B0-----:R-:W-:Y:S04]  /*0580*/  @P2 STS.64 [R13+0x10], R34 ;  /* 0x000010220d002388 */ /* 0x001fe80000000a00 */
[----:B---3--:R-:W-:Y:S04]  /*0590*/  @!P2 STS.64 [R7+0x10], R36 ;  /* 0x000010240700a388 */ /* 0x008fe80000000a00 */
[----:B------:R-:W0:Y:S01]  /*05a0*/  @P2 LDS.64 R30, [R3+-0x8] ;  /* 0xfffff800031e2984 */ /* 0x000e220000000a00 */
[----:B------:R-:W-:-:S03]  /*05b0*/  @!P0 IMAD.WIDE R26, R28, 0x8, R26 ;  /* 0x000000081c1a8825 */ /* 0x000fc600078e021a */
[----:B------:R-:W-:Y:S01]  /*05c0*/  @P0 LDS.64 R22, [R3+0x30] ;  /* 0x0000300003160984 */ /* 0x000fe20000000a00 */
[----:B------:R-:W-:-:S03]  /*05d0*/  @!P0 IMAD.WIDE R16, R28, 0x8, R16 ;  /* 0x000000081c108825 */ /* 0x000fc600078e0210 */
[----:B------:R-:W5:Y:S01]  /*05e0*/  @!P0 LDG.E.64 R24, desc[UR6][R26.64] ;  /* 0x000000061a188981 */ /* 0x000f62000c1e1b00 */
[----:B------:R-:W-:-:S03]  /*05f0*/  @!P0 IMAD.WIDE R28, R28, 0x8, R18 ;  /* 0x000000081c1c8825 */ /* 0x000fc600078e0212 */
[----:B0-----:R-:W-:Y:S04]  /*0600*/  @P2 STS.64 [R13+0x18], R30 ;  /* 0x0000181e0d002388 */ /* 0x001fe80000000a00 */
[----:B------:R-:W-:Y:S04]  /*0610*/  @!P2 STS.64 [R7+0x18], R38 ;  /* 0x000018260700a388 */ /* 0x000fe80000000a00 */
[----:B------:R-:W0:Y:S01]  /*0620*/  LDS.64 R18, [R3] ;  /* 0x0000000003127984 */ /* 0x000e220000000a00 */
[----:B------:R-:W-:-:S03]  /*0630*/  IMAD.MOV.U32 R10, RZ, RZ, 0x1 ;  /* 0x00000001ff0a7424 */ /* 0x000fc600078e00ff */
[----:B------:R-:W1:Y:S04]  /*0640*/  LDS.64 R8, [R13] ;  /* 0x000000000d087984 */ /* 0x000e680000000a00 */
[----:B------:R2:W3:Y:S04]  /*0650*/  @P0 LDS.64 R20, [R3+0x38] ;  /* 0x0000380003140984 */ /* 0x0004e80000000a00 */
[----:B------:R4:W5:Y:S01]  /*0660*/  @!P0 LDG.E.64 R22, desc[UR6][R16.64] ;  /* 0x0000000610168981 */ /* 0x000962000c1e1b00 */
[----:B0-----:R-:W-:-:S06]  /*0670*/  DADD R14, -R18, R14 ;  /* 0x00000000120e7229 */ /* 0x001fcc000000010e */
[----:B------:R-:W0:Y:S01]  /*0680*/  MUFU.RCP64H R11, R15 ;  /* 0x0000000f000b7308 */ /* 0x000e220000001800 */
[----:B-1----:R-:W-:Y:S01]  /*0690*/  DADD R8, R18, -R8 ;  /* 0x0000000012087229 */ /* 0x002fe20000000808 */
[----:B------:R2:W5:Y:S01]  /*06a0*/  @!P0 LDG.E.64 R20, desc[UR6][R28.64] ;  /* 0x000000061c148981 */ /* 0x000562000c1e1b00 */
[----:B0-----:R-:W-:-:S08]  /*06b0*/  DFMA R30, -R14, R10, 1 ;  /* 0x3ff000000e1e742b */ /* 0x001fd0000000010a */
[----:B------:R-:W-:-:S08]  /*06c0*/  DFMA R30, R30, R30, R30 ;  /* 0x0000001e1e1e722b */ /* 0x000fd0000000001e */
[----:B------:R-:W-:-:S08]  /*06d0*/  DFMA R30, R10, R30, R10 ;  /* 0x0000001e0a1e722b */ /* 0x000fd0000000000a */
[----:B------:R-:W-:-:S08]  /*06e0*/  DFMA R10, -R14, R30, 1 ;  /* 0x3ff000000e0a742b */ /* 0x000fd0000000011e */
[----:B------:R-:W-:-:S08]  /*06f0*/  DFMA R10, R30, R10, R30 ;  /* 0x0000000a1e0a722b */ /* 0x000fd0000000001e */
[----:B----4-:R-:W-:-:S08]  /*0700*/  DMUL R16, R8, R10 ;  /* 0x0000000a08107228 */ /* 0x010fd00000000000 */
[----:B------:R-:W-:-:S08]  /*0710*/  DFMA R26, -R14, R16, R8 ;  /* 0x000000100e1a722b */ /* 0x000fd00000000108 */
[----:B------:R-:W-:Y:S01]  /*0720*/  DFMA R10, R10, R26, R16 ;  /* 0x0000001a0a0a722b */ /* 0x000fe20000000010 */
[----:B------:R-:W-:-:S09]  /*0730*/  FSETP.GEU.AND P1, PT, |R9|, 6.5827683646048100446e-37, PT ;  /* 0x036000000900780b */ /* 0x000fd20003f2e200 */
[----:B------:R-:W-:-:S05]  /*0740*/  FFMA R7, RZ, R15, R11 ;  /* 0x0000000fff077223 */ /* 0x000fca000000000b */
[----:B------:R-:W-:Y:S01]  /*0750*/  FSETP.GT.AND P0, PT, |R7|, 1.469367938527859385e-39, PT ;  /* 0x001000000700780b */ /* 0x000fe20003f04200 */
[----:B------:R-:W-:Y:S01]  /*0760*/  DMUL R16, R14, 0.5 ;  /* 0x3fe000000e107828 */ /* 0x000fe20000000000 */
[----:B------:R-:W-:Y:S07]  /*0770*/  BSSY.RECONVERGENT B1, `(.L_x_2) ;  /* 0x0000009000017945 */ /* 0x000fee0003800200 */
[----:B------:R-:W-:-:S04]  /*0780*/  DFMA R16, R8, 0.5, R16 ;  /* 0x3fe000000810782b */ /* 0x000fc80000000010 */
[----:B--23--:R-:W-:Y:S07]  /*0790*/  @P0 BRA P1, `(.L_x_3) ;  /* 0x0000000000180947 */ /* 0x00cfee0000800000 */
[----:B------:R-:W-:Y:S01]  /*07a0*/  IMAD.MOV.U32 R10, RZ, RZ, R8 ;  /* 0x000000ffff0a7224 */ /* 0x000fe200078e0008 */
[----:B------:R-:W-:Y:S01]  /*07b0*/  MOV R7, R9 ;  /* 0x0000000900077202 */ /* 0x000fe20000000f00 */
[----:B------:R-:W-:Y:S01]  /*07c0*/  IMAD.MOV.U32 R56, RZ, RZ, R14 ;  /* 0x000000ffff387224 */ /* 0x000fe200078e000e */
[----:B------:R-:W-:Y:S01]  /*07d0*/  MOV R8, 0x800 ;  /* 0x0000080000087802 */ /* 0x000fe20000000f00 */
[----:B------:R-:W-:-:S07]  /*07e0*/  IMAD.MOV.U32 R57, RZ, RZ, R15 ;  /* 0x000000ffff397224 */ /* 0x000fce00078e000f */
[----:B-----5:R-:W-:Y:S05]  /*07f0*/  CALL.REL.NOINC `($__internal_0_$__cuda_sm20_div_rn_f64_full) ;  /* 0x0000004400307944 */ /* 0x020fea0003c00000 */
.L_x_3:
[----:B------:R-:W-:Y:S05]  /*0800*/  BSYNC.RECONVERGENT B1 ;  /* 0x0000000000017941 */ /* 0x000fea0003800200 */
.L_x_2:
[----:B------:R-:W-:Y:S01]  /*0810*/  DSETP.NEU.AND P0, PT, R14, RZ, PT ;  /* 0x000000ff0e00722a */ /* 0x000fe20003f0d000 */
[----:B------:R-:W-:Y:S01]  /*0820*/  BSSY.RECONVERGENT B1, `(.L_x_4) ;  /* 0x0000023000017945 */ /* 0x000fe20003800200 */
[----:B------:R-:W-:-:S04]  /*0830*/  CS2R R8, SRZ ;  /* 0x0000000000087805 */ /* 0x000fc8000001ff00 */
[----:B------:R-:W-:Y:S02]  /*0840*/  FSEL R14, R10, RZ, P0 ;  /* 0x000000ff0a0e7208 */ /* 0x000fe40000000000 */
[----:B------:R-:W-:-:S06]  /*0850*/  FSEL R15, R11, RZ, P0 ;  /* 0x000000ff0b0f7208 */ /* 0x000fcc0000000000 */
[----:B------:R-:W-:-:S14]  /*0860*/  DSETP.GTU.AND P0, PT, R14, RZ, PT ;  /* 0x000000ff0e00722a */ /* 0x000fdc0003f0c000 */
[----:B------:R-:W-:Y:S05]  /*0870*/  @!P0 BRA `(.L_x_5) ;  /* 0x0000000000748947 */ /* 0x000fea0003800000 */
[----:B------:R-:W-:Y:S01]  /*0880*/  DSETP.GTU.AND P0, PT, R14, 1, PT ;  /* 0x3ff000000e00742a */ /* 0x000fe20003f0c000 */
[----:B------:R-:W-:Y:S01]  /*0890*/  MOV R8, R14 ;  /* 0x0000000e00087202 */ /* 0x000fe20000000f00 */
[----:B------:R-:W-:-:S12]  /*08a0*/  IMAD.MOV.U32 R9, RZ, RZ, R15 ;  /* 0x000000ffff097224 */ /* 0x000fd800078e000f */
[----:B------:R-:W-:Y:S05]  /*08b0*/  @!P0 BRA `(.L_x_5) ;  /* 0x0000000000648947 */ /* 0x000fea0003800000 */
[----:B------:R-:W-:Y:S01]  /*08c0*/  DADD R56, R14, 1 ;  /* 0x3ff000000e387429 */ /* 0x000fe20000000000 */
[----:B------:R-:W-:Y:S01]  /*08d0*/  IMAD.MOV.U32 R8, RZ, RZ, 0x1 ;  /* 0x00000001ff087424 */ /* 0x000fe200078e00ff */
[----:B------:R-:W-:Y:S04]  /*08e0*/  BSSY.RECONVERGENT B2, `(.L_x_6) ;  /* 0x0000011000027945 */ /* 0x000fe80003800200 */
[----:B------:R-:W0:Y:S02]  /*08f0*/  MUFU.RCP64H R9, R57 ;  /* 0x0000003900097308 */ /* 0x000e240000001800 */
[----:B0-----:R-:W-:-:S08]  /*0900*/  DFMA R10, -R56, R8, 1 ;  /* 0x3ff00000380a742b */ /* 0x001fd00000000108 */
[----:B------:R-:W-:-:S08]  /*0910*/  DFMA R10, R10, R10, R10 ;  /* 0x0000000a0a0a722b */ /* 0x000fd0000000000a */
[----:B------:R-:W-:-:S08]  /*0920*/  DFMA R10, R8, R10, R8 ;  /* 0x0000000a080a722b */ /* 0x000fd00000000008 */
[----:B------:R-:W-:-:S08]  /*0930*/  DFMA R8, -R56, R10, 1 ;  /* 0x3ff000003808742b */ /* 0x000fd0000000010a */
[----:B------:R-:W-:-:S08]  /*0940*/  DFMA R8, R10, R8, R10 ;  /* 0x000000080a08722b */ /* 0x000fd0000000000a */
[----:B------:R-:W-:-:S08]  /*0950*/  DMUL R10, R8, 2 ;  /* 0x40000000080a7828 */ /* 0x000fd00000000000 */
[----:B------:R-:W-:-:S08]  /*0960*/  DFMA R26, -R56, R10, 2 ;  /* 0x40000000381a742b */ /* 0x000fd0000000010a */
[----:B------:R-:W-:-:S10]  /*0970*/  DFMA R10, R8, R26, R10 ;  /* 0x0000001a080a722b */ /* 0x000fd4000000000a */
[----:B------:R-:W-:-:S05]  /*0980*/  FFMA R7, RZ, R57, R11 ;  /* 0x00000039ff077223 */ /* 0x000fca000000000b */
[----:B------:R-:W-:-:S13]  /*0990*/  FSETP.GT.AND P0, PT, |R7|, 1.469367938527859385e-39, PT ;  /* 0x001000000700780b */ /* 0x000fda0003f04200 */
[----:B------:R-:W-:Y:S05]  /*09a0*/  @P0 BRA `(.L_x_7) ;  /* 0x0000000000100947 */ /* 0x000fea0003800000 */
[----:B------:R-:W-:Y:S01]  /*09b0*/  MOV R10, RZ ;  /* 0x000000ff000a7202 */ /* 0x000fe20000000f00 */
[----:B------:R-:W-:Y:S01]  /*09c0*/  IMAD.MOV.U32 R7, RZ, RZ, 0x40000000 ;  /* 0x40000000ff077424 */ /* 0x000fe200078e00ff */
[----:B------:R-:W-:-:S07]  /*09d0*/  MOV R8, 0x9f0 ;  /* 0x000009f000087802 */ /* 0x000fce0000000f00 */
[----:B-----5:R-:W-:Y:S05]  /*09e0*/  CALL.REL.NOINC `($__internal_0_$__cuda_sm20_div_rn_f64_full) ;  /* 0x0000004000b47944 */ /* 0x020fea0003c00000 */
.L_x_7:
[----:B------:R-:W-:Y:S05]  /*09f0*/  BSYNC.RECONVERGENT B2 ;  /* 0x0000000000027941 */ /* 0x000fea0003800200 */
.L_x_6:
[----:B------:R-:W-:Y:S01]  /*0a00*/  DSETP.GT.AND P0, PT, R10, 1, PT ;  /* 0x3ff000000a00742a */ /* 0x000fe20003f04000 */
[----:B------:R-:W-:Y:S01]  /*0a10*/  IMAD.MOV.U32 R8, RZ, RZ, 0x0 ;  /* 0x00000000ff087424 */ /* 0x000fe200078e00ff */
[----:B------:R-:W-:-:S12]  /*0a20*/  MOV R9, 0x3ff00000 ;  /* 0x3ff0000000097802 */ /* 0x000fd80000000f00 */
[----:B------:R-:W-:Y:S02]  /*0a30*/  @!P0 IMAD.MOV.U32 R8, RZ, RZ, R10 ;  /* 0x000000ffff088224 */ /* 0x000fe400078e000a */
[----:B------:R-:W-:-:S07]  /*0a40*/  @!P0 IMAD.MOV.U32 R9, RZ, RZ, R11 ;  /* 0x000000ffff098224 */ /* 0x000fce00078e000b */
.L_x_5:
[----:B------:R-:W-:Y:S05]  /*0a50*/  BSYNC.RECONVERGENT B1 ;  /* 0x0000000000017941 */ /* 0x000fea0003800200 */
.L_x_4:
[----:B------:R-:W-:Y:S01]  /*0a60*/  DMUL R8, R8, -0.5 ;  /* 0xbfe0000008087828 */ /* 0x000fe20000000000 */
[----:B------:R-:W-:Y:S01]  /*0a70*/  BSSY.RECONVERGENT B1, `(.L_x_8) ;  /* 0x0000023000017945 */ /* 0x000fe20003800200 */
[----:B------:R-:W-:Y:S01]  /*0a80*/  DSETP.GTU.AND P0, PT, R14, RZ, PT ;  /* 0x000000ff0e00722a */ /* 0x000fe20003f0c000 */
[----:B------:R-:W-:-:S05]  /*0a90*/  CS2R R26, SRZ ;  /* 0x00000000001a7805 */ /* 0x000fca000001ff00 */
[----:B------:R-:W-:-:S07]  /*0aa0*/  DFMA R8, R16, R8, R18 ;  /* 0x000000081008722b */ /* 0x000fce0000000012 */
[----:B------:R0:W-:Y:S01]  /*0ab0*/  STS.64 [R13], R8 ;  /* 0x000000080d007388 */ /* 0x0001e20000000a00 */
[----:B------:R-:W-:Y:S05]  /*0ac0*/  @!P0 BRA `(.L_x_9) ;  /* 0x0000000000748947 */ /* 0x000fea0003800000 */
[----:B------:R-:W-:Y:S01]  /*0ad0*/  DSETP.GTU.AND P0, PT, R14, 1, PT ;  /* 0x3ff000000e00742a */ /* 0x000fe20003f0c000 */
[----:B------:R-:W-:Y:S01]  /*0ae0*/  MOV R26, R14 ;  /* 0x0000000e001a7202 */ /* 0x000fe20000000f00 */
[----:B------:R-:W-:-:S12]  /*0af0*/  IMAD.MOV.U32 R27, RZ, RZ, R15 ;  /* 0x000000ffff1b7224 */ /* 0x000fd800078e000f */
[----:B------:R-:W-:Y:S05]  /*0b00*/  @!P0 BRA `(.L_x_9) ;  /* 0x0000000000648947 */ /* 0x000fea0003800000 */
[----:B------:R-:W-:Y:S01]  /*0b10*/  DADD R56, R14, 1 ;  /* 0x3ff000000e387429 */ /* 0x000fe20000000000 */
[----:B0-----:R-:W-:Y:S01]  /*0b20*/  IMAD.MOV.U32 R8, RZ, RZ, 0x1 ;  /* 0x00000001ff087424 */ /* 0x001fe200078e00ff */
        /* <DEDUP_REMOVED lines=17> */
.L_x_11:
[----:B------:R-:W-:Y:S05]  /*0c40*/  BSYNC.RECONVERGENT B2 ;  /* 0x0000000000027941 */ /* 0x000fea0003800200 */
.L_x_10:
[----:B------:R-:W-:Y:S01]  /*0c50*/  DSETP.GT.AND P0, PT, R10, 1, PT ;  /* 0x3ff000000a00742a */ /* 0x000fe20003f04000 */
[----:B------:R-:W-:Y:S01]  /*0c60*/  IMAD.MOV.U32 R26, RZ, RZ, 0x0 ;  /* 0x00000000ff1a7424 */ /* 0x000fe200078e00ff */
[----:B------:R-:W-:-:S12]  /*0c70*/  MOV R27, 0x3ff00000 ;  /* 0x3ff00000001b7802 */ /* 0x000fd80000000f00 */
[----:B------:R-:W-:Y:S02]  /*0c80*/  @!P0 IMAD.MOV.U32 R26, RZ, RZ, R10 ;  /* 0x000000ffff1a8224 */ /* 0x000fe400078e000a */
[----:B------:R-:W-:-:S07]  /*0c90*/  @!P0 IMAD.MOV.U32 R27, RZ, RZ, R11 ;  /* 0x000000ffff1b8224 */ /* 0x000fce00078e000b */
.L_x_9:
[----:B------:R-:W-:Y:S05]  /*0ca0*/  BSYNC.RECONVERGENT B1 ;  /* 0x0000000000017941 */ /* 0x000fea0003800200 */
.L_x_8:
[----:B------:R-:W-:Y:S01]  /*0cb0*/  DMUL R26, R26, 0.5 ;  /* 0x3fe000001a1a7828 */ /* 0x000fe20000000000 */
[----:B------:R-:W-:Y:S01]  /*0cc0*/  MOV R10, 0x1 ;  /* 0x00000001000a7802 */ /* 0x000fe20000000f00 */
[----:B------:R-:W-:Y:S06]  /*0cd0*/  BSSY.RECONVERGENT B1, `(.L_x_12) ;  /* 0x000001c000017945 */ /* 0x000fec0003800200 */
[----:B------:R-:W-:-:S07]  /*0ce0*/  DFMA R26, R16, R26, R18 ;  /* 0x0000001a101a722b */ /* 0x000fce0000000012 */
[----:B------:R-:W-:Y:S04]  /*0cf0*/  STS.64 [R2], R26 ;  /* 0x0000001a02007388 */ /* 0x000fe80000000a00 */
[----:B------:R-:W1:Y:S04]  /*0d00*/  LDS.64 R14, [R3+0x8] ;  /* 0x00000800030e7984 */ /* 0x000e680000000a00 */
[----:B0-----:R-:W0:Y:S01]  /*0d10*/  LDS.64 R8, [R13+0x8] ;  /* 0x000008000d087984 */ /* 0x001e220000000a00 */
[C---:B-1---5:R-:W-:Y:S02]  /*0d20*/  DADD R24, -R14.reuse, R24 ;  /* 0x000000000e187229 */ /* 0x062fe40000000118 */
[----:B0-----:R-:W-:-:S04]  /*0d30*/  DADD R8, R14, -R8 ;  /* 0x000000000e087229 */ /* 0x001fc80000000808 */
[----:B------:R-:W0:Y:S06]  /*0d40*/  MUFU.RCP64H R11, R25 ;  /* 0x00000019000b7308 */ /* 0x000e2c0000001800 */
[----:B------:R-:W-:Y:S01]  /*0d50*/  FSETP.GEU.AND P1, PT, |R9|, 6.5827683646048100446e-37, PT ;  /* 0x036000000900780b */ /* 0x000fe20003f2e200 */
[----:B0-----:R-:W-:-:S08]  /*0d60*/  DFMA R16, -R24, R10, 1 ;  /* 0x3ff000001810742b */ /* 0x001fd0000000010a */
[----:B------:R-:W-:-:S08]  /*0d70*/  DFMA R16, R16, R16, R16 ;  /* 0x000000101010722b */ /* 0x000fd00000000010 */
[----:B------:R-:W-:-:S08]  /*0d80*/  DFMA R16, R10, R16, R10 ;  /* 0x000000100a10722b */ /* 0x000fd0000000000a */
[----:B------:R-:W-:-:S08]  /*0d90*/  DFMA R10, -R24, R16, 1 ;  /* 0x3ff00000180a742b */ /* 0x000fd00000000110 */
[----:B------:R-:W-:-:S08]  /*0da0*/  DFMA R10, R16, R10, R16 ;  /* 0x0000000a100a722b */ /* 0x000fd00000000010 */
[----:B------:R-:W-:-:S08]  /*0db0*/  DMUL R16, R8, R10 ;  /* 0x0000000a08107228 */ /* 0x000fd00000000000 */
[----:B------:R-:W-:-:S08]  /*0dc0*/  DFMA R18, -R24, R16, R8 ;  /* 0x000000101812722b */ /* 0x000fd00000000108 */
[----:B------:R-:W-:Y:S02]  /*0dd0*/  DFMA R10, R10, R18, R16 ;  /* 0x000000120a0a722b */ /* 0x000fe40000000010 */
[----:B------:R-:W-:-:S08]  /*0de0*/  DMUL R18, R24, 0.5 ;  /* 0x3fe0000018127828 */ /* 0x000fd00000000000 */
[----:B------:R-:W-:Y:S01]  /*0df0*/  FFMA R7, RZ, R25, R11 ;  /* 0x00000019ff077223 */ /* 0x000fe2000000000b */
[----:B------:R-:W-:-:S04]  /*0e00*/  DFMA R18, R8, 0.5, R18 ;  /* 0x3fe000000812782b */ /* 0x000fc80000000012 */
[----:B------:R-:W-:-:S13]  /*0e10*/  FSETP.GT.AND P0, PT, |R7|, 1.469367938527859385e-39, PT ;  /* 0x001000000700780b */ /* 0x000fda0003f04200 */
[----:B------:R-:W-:Y:S05]  /*0e20*/  @P0 BRA P1, `(.L_x_13) ;  /* 0x0000000000180947 */ /* 0x000fea0000800000 */
[----:B------:R-:W-:Y:S01]  /*0e30*/  IMAD.MOV.U32 R10, RZ, RZ, R8 ;  /* 0x000000ffff0a7224 */ /* 0x000fe200078e0008 */
[----:B------:R-:W-:Y:S01]  /*0e40*/  MOV R56, R24 ;  /* 0x0000001800387202 */ /* 0x000fe20000000f00 */
[----:B------:R-:W-:Y:S01]  /*0e50*/  IMAD.MOV.U32 R7, RZ, RZ, R9 ;  /* 0x000000ffff077224 */ /* 0x000fe200078e0009 */
[----:B------:R-:W-:Y:S01]  /*0e60*/  MOV R8, 0xe90 ;  /* 0x00000e9000087802 */ /* 0x000fe20000000f00 */
[----:B------:R-:W-:-:S07]  /*0e70*/  IMAD.MOV.U32 R57, RZ, RZ, R25 ;  /* 0x000000ffff397224 */ /* 0x000fce00078e0019 */
[----:B------:R-:W-:Y:S05]  /*0e80*/  CALL.REL.NOINC `($__internal_0_$__cuda_sm20_div_rn_f64_full) ;  /* 0x0000003c008c7944 */ /* 0x000fea0003c00000 */
.L_x_13:
[----:B------:R-:W-:Y:S05]  /*0e90*/  BSYNC.RECONVERGENT B1 ;  /* 0x0000000000017941 */ /* 0x000fea0003800200 */
.L_x_12:
        /* <DEDUP_REMOVED lines=8> */
[----:B------:R-:W-:Y:S01]  /*0f20*/  IMAD.MOV.U32 R8, RZ, RZ, R16 ;  /* 0x000000ffff087224 */ /* 0x000fe200078e0010 */
[----:B------:R-:W-:-:S12]  /*0f30*/  MOV R9, R17 ;  /* 0x0000001100097202 */ /* 0x000fd80000000f00 */
        /* <DEDUP_REMOVED lines=16> */
[----:B------:R-:W-:Y:S01]  /*1040*/  IMAD.MOV.U32 R10, RZ, RZ, RZ ;  /* 0x000000ffff0a7224 */ /* 0x000fe200078e00ff */
[----:B------:R-:W-:Y:S02]  /*1050*/  MOV R7, 0x40000000 ;  /* 0x4000000000077802 */ /* 0x000fe40000000f00 */
[----:B------:R-:W-:-:S07]  /*1060*/  MOV R8, 0x1080 ;  /* 0x0000108000087802 */ /* 0x000fce0000000f00 */
[----:B------:R-:W-:Y:S05]  /*1070*/  CALL.REL.NOINC `($__internal_0_$__cuda_sm20_div_rn_f64_full) ;  /* 0x0000003c00107944 */ /* 0x000fea0003c00000 */
.L_x_17:
[----:B------:R-:W-:Y:S05]  /*1080*/  BSYNC.RECONVERGENT B2 ;  /* 0x0000000000027941 */ /* 0x000fea0003800200 */
.L_x_16:
[----:B------:R-:W-:Y:S01]  /*1090*/  DSETP.GT.AND P0, PT, R10, 1, PT ;  /* 0x3ff000000a00742a */ /* 0x000fe20003f04000 */
[----:B------:R-:W-:Y:S02]  /*10a0*/  IMAD.MOV.U32 R8, RZ, RZ, 0x0 ;  /* 0x00000000ff087424 */ /* 0x000fe400078e00ff */
[----:B------:R-:W-:-:S11]  /*10b0*/  IMAD.MOV.U32 R9, RZ, RZ, 0x3ff00000 ;  /* 0x3ff00000ff097424 */ /* 0x000fd600078e00ff */
[----:B------:R-:W-:Y:S01]  /*10c0*/  @!P0 MOV R8, R10 ;  /* 0x0000000a00088202 */ /* 0x000fe20000000f00 */
[----:B------:R-:W-:-:S07]  /*10d0*/  @!P0 IMAD.MOV.U32 R9, RZ, RZ, R11 ;  /* 0x000000ffff098224 */ /* 0x000fce00078e000b */
.L_x_15:
[----:B------:R-:W-:Y:S05]  /*10e0*/  BSYNC.RECONVERGENT B1 ;  /* 0x0000000000017941 */ /* 0x000fea0003800200 */
.L_x_14:
[----:B------:R-:W-:Y:S01]  /*10f0*/  DMUL R8, R8, -0.5 ;  /* 0xbfe0000008087828 */ /* 0x000fe20000000000 */
[----:B------:R-:W-:Y:S01]  /*1100*/  BSSY.RECONVERGENT B1, `(.L_x_18) ;  /* 0x0000023000017945 */ /* 0x000fe20003800200 */
[----:B------:R-:W-:Y:S01]  /*1110*/  DSETP.GTU.AND P0, PT, R16, RZ, PT ;  /* 0x000000ff1000722a */ /* 0x000fe20003f0c000 */
[----:B------:R-:W-:-:S05]  /*1120*/  CS2R R24, SRZ ;  /* 0x0000000000187805 */ /* 0x000fca000001ff00 */
[----:B------:R-:W-:-:S07]  /*1130*/  DFMA R8, R18, R8, R14 ;  /* 0x000000081208722b */ /* 0x000fce000000000e */
[----:B------:R0:W-:Y:S01]  /*1140*/  STS.64 [R13+0x8], R8 ;  /* 0x000008080d007388 */ /* 0x0001e20000000a00 */
[----:B------:R-:W-:Y:S05]  /*1150*/  @!P0 BRA `(.L_x_19) ;  /* 0x0000000000748947 */ /* 0x000fea0003800000 */
[----:B------:R-:W-:Y:S01]  /*1160*/  DSETP.GTU.AND P0, PT, R16, 1, PT ;  /* 0x3ff000001000742a */ /* 0x000fe20003f0c000 */
[----:B------:R-:W-:Y:S01]  /*1170*/  IMAD.MOV.U32 R24, RZ, RZ, R16 ;  /* 0x000000ffff187224 */ /* 0x000fe200078e0010 */
[----:B------:R-:W-:-:S12]  /*1180*/  MOV R25, R17 ;  /* 0x0000001100197202 */ /* 0x000fd80000000f00 */
        /* <DEDUP_REMOVED lines=20> */
.L_x_21:
[----:B------:R-:W-:Y:S05]  /*12d0*/  BSYNC.RECONVERGENT B2 ;  /* 0x0000000000027941 */ /* 0x000fea0003800200 */
.L_x_20:
[----:B------:R-:W-:Y:S01]  /*12e0*/  DSETP.GT.AND P0, PT, R10, 1, PT ;  /* 0x3ff000000a00742a */ /* 0x000fe20003f04000 */
[----:B------:R-:W-:Y:S02]  /*12f0*/  IMAD.MOV.U32 R24, RZ, RZ, 0x0 ;  /* 0x00000000ff187424 */ /* 0x000fe400078e00ff */
[----:B------:R-:W-:-:S11]  /*1300*/  IMAD.MOV.U32 R25, RZ, RZ, 0x3ff00000 ;  /* 0x3ff00000ff197424 */ /* 0x000fd600078e00ff */
[----:B------:R-:W-:Y:S01]  /*1310*/  @!P0 MOV R24, R10 ;  /* 0x0000000a00188202 */ /* 0x000fe20000000f00 */
[----:B------:R-:W-:-:S07]  /*1320*/  @!P0 IMAD.MOV.U32 R25, RZ, RZ, R11 ;  /* 0x000000ffff198224 */ /* 0x000fce00078e000b */
.L_x_19:
[----:B------:R-:W-:Y:S05]  /*1330*/  BSYNC.RECONVERGENT B1 ;  /* 0x0000000000017941 */ /* 0x000fea0003800200 */
.L_x_18:
[----:B------:R-:W-:Y:S01]  /*1340*/  DMUL R24, R24, 0.5 ;  /* 0x3fe0000018187828 */ /* 0x000fe20000000000 */
[----:B------:R-:W-:Y:S01]  /*1350*/  IMAD.MOV.U32 R10, RZ, RZ, 0x1 ;  /* 0x00000001ff0a7424 */ /* 0x000fe200078e00ff */
[----:B------:R-:W-:Y:S06]  /*1360*/  BSSY.RECONVERGENT B1, `(.L_x_22) ;  /* 0x000001c000017945 */ /* 0x000fec0003800200 */
[----:B------:R-:W-:-:S07]  /*1370*/  DFMA R24, R18, R24, R14 ;  /* 0x000000181218722b */ /* 0x000fce000000000e */
[----:B------:R-:W-:Y:S04]  /*1380*/  STS.64 [R2+0x8], R24 ;  /* 0x0000081802007388 */ /* 0x000fe80000000a00 */
[----:B------:R-:W1:Y:S04]  /*1390*/  LDS.64 R14, [R3+0x10] ;  /* 0x00001000030e7984 */ /* 0x000e680000000a00 */
[----:B0-----:R-:W0:Y:S01]  /*13a0*/  LDS.64 R8, [R13+0x10] ;  /* 0x000010000d087984 */ /* 0x001e220000000a00 */
[C---:B-1----:R-:W-:Y:S02]  /*13b0*/  DADD R22, -R14.reuse, R22 ;  /* 0x000000000e167229 */ /* 0x042fe40000000116 */
        /* <DEDUP_REMOVED lines=16> */
[----:B------:R-:W-:Y:S01]  /*14c0*/  MOV R10, R8 ;  /* 0x00000008000a7202 */ /* 0x000fe20000000f00 */
[----:B------:R-:W-:Y:S01]  /*14d0*/  IMAD.MOV.U32 R7, RZ, RZ, R9 ;  /* 0x000000ffff077224 */ /* 0x000fe200078e0009 */
[----:B------:R-:W-:Y:S01]  /*14e0*/  MOV R57, R23 ;  /* 0x0000001700397202 */ /* 0x000fe20000000f00 */
[----:B------:R-:W-:Y:S01]  /*14f0*/  IMAD.MOV.U32 R56, RZ, RZ, R22 ;  /* 0x000000ffff387224 */ /* 0x000fe200078e0016 */
[----:B------:R-:W-:-:S07]  /*1500*/  MOV R8, 0x1520 ;  /* 0x0000152000087802 */ /* 0x000fce0000000f00 */
[----:B------:R-:W-:Y:S05]  /*1510*/  CALL.REL.NOINC `($__internal_0_$__cuda_sm20_div_rn_f64_full) ;  /* 0x0000003400e87944 */ /* 0x000fea0003c00000 */
.L_x_23:
[----:B------:R-:W-:Y:S05]  /*1520*/  BSYNC.RECONVERGENT B1 ;  /* 0x0000000000017941 */ /* 0x000fea0003800200 */
.L_x_22:
        /* <DEDUP_REMOVED lines=8> */
[----:B------:R-:W-:Y:S02]  /*15b0*/  IMAD.MOV.U32 R8, RZ, RZ, R16 ;  /* 0x000000ffff087224 */ /* 0x000fe400078e0010 */
[----:B------:R-:W-:-:S11]  /*15c0*/  IMAD.MOV.U32 R9, RZ, RZ, R17 ;  /* 0x000000ffff097224 */ /* 0x000fd600078e0011 */
[----:B------:R-:W-:Y:S05]  /*15d0*/  @!P0 BRA `(.L_x_25) ;  /* 0x0000000000648947 */ /* 0x000fea0003800000 */
[----:B------:R-:W-:Y:S01]  /*15e0*/  DADD R56, R16, 1 ;  /* 0x3ff0000010387429 */ /* 0x000fe20000000000 */
[----:B------:R-:W-:Y:S01]  /*15f0*/  MOV R8, 0x1 ;  /* 0x0000000100087802 */ /* 0x000fe20000000f00 */
        /* <DEDUP_REMOVED lines=14> */
[----:B------:R-:W-:Y:S01]  /*16e0*/  MOV R8, 0x1710 ;  /* 0x0000171000087802 */ /* 0x000fe20000000f00 */
[----:B------:R-:W-:-:S07]  /*16f0*/  IMAD.MOV.U32 R7, RZ, RZ, 0x40000000 ;  /* 0x40000000ff077424 */ /* 0x000fce00078e00ff */
[----:B------:R-:W-:Y:S05]  /*1700*/  CALL.REL.NOINC `($__internal_0_$__cuda_sm20_div_rn_f64_full) ;  /* 0x00000034006c7944 */ /* 0x000fea0003c00000 */
.L_x_27:
[----:B------:R-:W-:Y:S05]  /*1710*/  BSYNC.RECONVERGENT B2 ;  /* 0x0000000000027941 */ /* 0x000fea0003800200 */
.L_x_26:
[----:B------:R-:W-:Y:S01]  /*1720*/  DSETP.GT.AND P0, PT, R10, 1, PT ;  /* 0x3ff000000a00742a */ /* 0x000fe20003f04000 */
[----:B------:R-:W-:Y:S01]  /*1730*/  MOV R8, 0x0 ;  /* 0x0000000000087802 */ /* 0x000fe20000000f00 */
[----:B------:R-:W-:-:S12]  /*1740*/  IMAD.MOV.U32 R9, RZ, RZ, 0x3ff00000 ;  /* 0x3ff00000ff097424 */ /* 0x000fd800078e00ff */
[----:B------:R-:W-:Y:S01]  /*1750*/  @!P0 IMAD.MOV.U32 R8, RZ, RZ, R10 ;  /* 0x000000ffff088224 */ /* 0x000fe200078e000a */
[----:B------:R-:W-:-:S07]  /*1760*/  @!P0 MOV R9, R11 ;  /* 0x0000000b00098202 */ /* 0x000fce0000000f00 */
.L_x_25:
[----:B------:R-:W-:Y:S05]  /*1770*/  BSYNC.RECONVERGENT B1 ;  /* 0x0000000000017941 */ /* 0x000fea0003800200 */
.L_x_24:
        /* <DEDUP_REMOVED lines=8> */
[----:B------:R-:W-:Y:S02]  /*1800*/  IMAD.MOV.U32 R22, RZ, RZ, R16 ;  /* 0x000000ffff167224 */ /* 0x000fe400078e0010 */
[----:B------:R-:W-:-:S11]  /*1810*/  IMAD.MOV.U32 R23, RZ, RZ, R17 ;  /* 0x000000ffff177224 */ /* 0x000fd600078e0011 */
[----:B------:R-:W-:Y:S05]  /*1820*/  @!P0 BRA `(.L_x_29) ;  /* 0x0000000000648947 */ /* 0x000fea0003800000 */
[----:B------:R-:W-:Y:S01]  /*1830*/  DADD R56, R16, 1 ;  /* 0x3ff0000010387429 */ /* 0x000fe20000000000 */
[----:B0-----:R-:W-:Y:S01]  /*1840*/  MOV R8, 0x1 ;  /* 0x0000000100087802 */ /* 0x001fe20000000f00 */
        /* <DEDUP_REMOVED lines=17> */
.L_x_31:
[----:B------:R-:W-:Y:S05]  /*1960*/  BSYNC.RECONVERGENT B2 ;  /* 0x0000000000027941 */ /* 0x000fea0003800200 */
.L_x_30:
[----:B------:R-:W-:Y:S01]  /*1970*/  DSETP.GT.AND P0, PT, R10, 1, PT ;  /* 0x3ff000000a00742a */ /* 0x000fe20003f04000 */
[----:B------:R-:W-:Y:S01]  /*1980*/  MOV R22, 0x0 ;  /* 0x0000000000167802 */ /* 0x000fe20000000f00 */
[----:B------:R-:W-:-:S12]  /*1990*/  IMAD.MOV.U32 R23, RZ, RZ, 0x3ff00000 ;  /* 0x3ff00000ff177424 */ /* 0x000fd800078e00ff */
[----:B------:R-:W-:Y:S01]  /*19a0*/  @!P0 IMAD.MOV.U32 R22, RZ, RZ, R10 ;  /* 0x000000ffff168224 */ /* 0x000fe200078e000a */
[----:B------:R-:W-:-:S07]  /*19b0*/  @!P0 MOV R23, R11 ;  /* 0x0000000b00178202 */ /* 0x000fce0000000f00 */
.L_x_29:
[----:B------:R-:W-:Y:S05]  /*19c0*/  BSYNC.RECONVERGENT B1 ;  /* 0x0000000000017941 */ /* 0x000fea0003800200 */
.L_x_28:
        /* <DEDUP_REMOVED lines=30> */
.L_x_33:
[----:B------:R-:W-:Y:S05]  /*1bb0*/  BSYNC.RECONVERGENT B1 ;  /* 0x0000000000017941 */ /* 0x000fea0003800200 */
.L_x_32:
        /* <DEDUP_REMOVED lines=29> */
[----:B------:R-:W-:Y:S05]  /*1d90*/  CALL.REL.NOINC `($__internal_0_$__cuda_sm20_div_rn_f64_full) ;  /* 0x0000002c00c87944 */ /* 0x000fea0003c00000 */
.L_x_37:
[----:B------:R-:W-:Y:S05]  /*1da0*/  BSYNC.RECONVERGENT B2 ;  /* 0x0000000000027941 */ /* 0x000fea0003800200 */
.L_x_36:
[----:B------:R-:W-:Y:S01]  /*1db0*/  DSETP.GT.AND P0, PT, R10, 1, PT ;  /* 0x3ff000000a00742a */ /* 0x000fe20003f04000 */
[----:B------:R-:W-:Y:S01]  /*1dc0*/  IMAD.MOV.U32 R8, RZ, RZ, 0x0 ;  /* 0x00000000ff087424 */ /* 0x000fe200078e00ff */
[----:B------:R-:W-:-:S12]  /*1dd0*/  MOV R9, 0x3ff00000 ;  /* 0x3ff0000000097802 */ /* 0x000fd80000000f00 */
[----:B------:R-:W-:Y:S02]  /*1de0*/  @!P0 IMAD.MOV.U32 R8, RZ, RZ, R10 ;  /* 0x000000ffff088224 */ /* 0x000fe400078e000a */
[----:B------:R-:W-:-:S07]  /*1df0*/  @!P0 IMAD.MOV.U32 R9, RZ, RZ, R11 ;  /* 0x000000ffff098224 */ /* 0x000fce00078e000b */
.L_x_35:
[----:B------:R-:W-:Y:S05]  /*1e00*/  BSYNC.RECONVERGENT B1 ;  /* 0x0000000000017941 */ /* 0x000fea0003800200 */
.L_x_34:
        /* <DEDUP_REMOVED lines=8> */
[----:B------:R-:W-:Y:S01]  /*1e90*/  MOV R18, R2 ;  /* 0x0000000200127202 */ /* 0x000fe20000000f00 */
[----:B------:R-:W-:-:S12]  /*1ea0*/  IMAD.MOV.U32 R19, RZ, RZ, R3 ;  /* 0x000000ffff137224 */ /* 0x000fd800078e0003 */
[----:B------:R-:W-:Y:S05]  /*1eb0*/  @!P0 BRA `(.L_x_39) ;  /* 0x0000000000648947 */ /* 0x000fea0003800000 */
[----:B------:R-:W-:Y:S01]  /*1ec0*/  DADD R56, R2, 1 ;  /* 0x3ff0000002387429 */ /* 0x000fe20000000000 */
[----:B------:R-:W-:Y:S01]  /*1ed0*/  BSSY.RECONVERGENT B2, `(.L_x_40) ;  /* 0x0000012000027945 */ /* 0x000fe20003800200 */
[----:B------:R-:W-:-:S04]  /*1ee0*/  IMAD.MOV.U32 R2, RZ, RZ, 0x1 ;  /* 0x00000001ff027424 */ /* 0x000fc800078e00ff */
        /* <DEDUP_REMOVED lines=16> */
.L_x_41:
[----:B------:R-:W-:Y:S05]  /*1ff0*/  BSYNC.RECONVERGENT B2 ;  /* 0x0000000000027941 */ /* 0x000fea0003800200 */
.L_x_40:
[----:B------:R-:W-:Y:S01]  /*2000*/  DSETP.GT.AND P0, PT, R10, 1, PT ;  /* 0x3ff000000a00742a */ /* 0x000fe20003f04000 */
[----:B------:R-:W-:Y:S01]  /*2010*/  IMAD.MOV.U32 R18, RZ, RZ, 0x0 ;  /* 0x00000000ff127424 */ /* 0x000fe200078e00ff */
[----:B------:R-:W-:-:S12]  /*2020*/  MOV R19, 0x3ff00000 ;  /* 0x3ff0000000137802 */ /* 0x000fd80000000f00 */
[----:B------:R-:W-:Y:S02]  /*2030*/  @!P0 IMAD.MOV.U32 R18, RZ, RZ, R10 ;  /* 0x000000ffff128224 */ /* 0x000fe400078e000a */
[----:B------:R-:W-:-:S07]  /*2040*/  @!P0 IMAD.MOV.U32 R19, RZ, RZ, R11 ;  /* 0x000000ffff138224 */ /* 0x000fce00078e000b */
.L_x_39:
[----:B------:R-:W-:Y:S05]  /*2050*/  BSYNC.RECONVERGENT B1 ;  /* 0x0000000000017941 */ /* 0x000fea0003800200 */
.L_x_38:
[----:B0-----:R-:W0:Y:S01]  /*2060*/  S2R R8, SR_CgaCtaId ;  /* 0x0000000000087919 */ /* 0x001e220000008800 */
[----:B------:R-:W-:Y:S01]  /*2070*/  MOV R3, 0x400 ;  /* 0x0000040000037802 */ /* 0x000fe20000000f00 */
[----:B------:R-:W-:Y:S01]  /*2080*/  DMUL R18, R18, 0.5 ;  /* 0x3fe0000012127828 */ /* 0x000fe20000000000 */
[----:B------:R-:W-:Y:S01]  /*2090*/  BSSY.RECONVERGENT B1, `(.L_x_42) ;  /* 0x0000024000017945 */ /* 0x000fe20003800200 */
[----:B------:R-:W1:Y:S01]  /*20a0*/  S2R R2, SR_TID.X ;  /* 0x0000000000027919 */ /* 0x000e620000002100 */
[C---:B------:R-:W-:Y:S01]  /*20b0*/  IADD3 R7, PT, PT, R3.reuse, 0x900, RZ ;  /* 0x0000090003077810 */ /* 0x040fe20007ffe0ff */
[----:B------:R-:W-:-:S04]  /*20c0*/  VIADD R3, R3, 0x480 ;  /* 0x0000048003037836 */ /* 0x000fc80000000000 */
[----:B------:R-:W-:Y:S01]  /*20d0*/  DFMA R14, R16, R18, R14 ;  /* 0x00000012100e722b */ /* 0x000fe2000000000e */
[C---:B0-----:R-:W-:Y:S02]  /*20e0*/  LEA R7, R8.reuse, R7, 0x18 ;  /* 0x0000000708077211 */ /* 0x041fe400078ec0ff */
[----:B------:R-:W-:-:S03]  /*20f0*/  LEA R3, R8, R3, 0x18 ;  /* 0x0000000308037211 */ /* 0x000fc600078ec0ff */
[C---:B-1----:R-:W-:Y:S02]  /*2100*/  IMAD R7, R2.reuse, 0xc0, R7 ;  /* 0x000000c002077824 */ /* 0x042fe400078e0207 */
[----:B------:R-:W-:Y:S02]  /*2110*/  IMAD R3, R2, 0xc0, R3 ;  /* 0x000000c002037824 */ /* 0x000fe400078e0203 */
[C---:B------:R-:W-:Y:S02]  /*2120*/  IMAD R28, R6.reuse, 0x20, R7 ;  /* 0x00000020061c7824 */ /* 0x040fe400078e0207 */
[----:B------:R-:W-:Y:S01]  /*2130*/  IMAD.MOV.U32 R2, RZ, RZ, 0x1 ;  /* 0x00000001ff027424 */ /* 0x000fe200078e00ff */
[----:B------:R-:W-:Y:S02]  /*2140*/  LEA R13, R6, R3, 0x5 ;  /* 0x00000003060d7211 */ /* 0x000fe400078e28ff */
[----:B------:R-:W-:Y:S01]  /*2150*/  STS.64 [R28+0x18], R14 ;  /* 0x0000180e1c007388 */ /* 0x000fe20000000a00 */
[----:B------:R-:W-:Y:S06]  /*2160*/  BAR.SYNC.DEFER_BLOCKING 0x0 ;  /* 0x0000000000007b1d */ /* 0x000fec0000010000 */
[----:B------:R-:W0:Y:S02]  /*2170*/  LDS.128 R16, [R13] ;  /* 0x000000000d107984 */ /* 0x000e240000000c00 */
[----:B0-----:R-:W0:Y:S01]  /*2180*/  MUFU.RCP64H R3, R17 ;  /* 0x0000001100037308 */ /* 0x001e220000001800 */
        /* <DEDUP_REMOVED lines=8> */
[----:B------:R-:W-:-:S10]  /*2210*/  DFMA R2, R2, R10, R8 ;  /* 0x0000000a0202722b */ /* 0x000fd40000000008 */
[----:B------:R-:W-:-:S05]  /*2220*/  FFMA R7, RZ, R17, R3 ;  /* 0x00000011ff077223 */ /* 0x000fca0000000003 */
        /* <DEDUP_REMOVED lines=8> */
[----:B------:R-:W-:Y:S01]  /*22b0*/  MOV R2, R10 ;  /* 0x0000000a00027202 */ /* 0x000fe20000000f00 */
[----:B------:R-:W-:-:S07]  /*22c0*/  IMAD.MOV.U32 R3, RZ, RZ, R11 ;  /* 0x000000ffff037224 */ /* 0x000fce00078e000b */
.L_x_43:
[----:B------:R-:W-:Y:S05]  /*22d0*/  BSYNC.RECONVERGENT B1 ;  /* 0x0000000000017941 */ /* 0x000fea0003800200 */
.L_x_42:
[----:B------:R-:W0:Y:S01]  /*22e0*/  MUFU.RCP64H R9, R17 ;  /* 0x0000001100097308 */ /* 0x000e220000001800 */
[----:B------:R-:W-:Y:S01]  /*22f0*/  IMAD.MOV.U32 R8, RZ, RZ, 0x1 ;  /* 0x00000001ff087424 */ /* 0x000fe200078e00ff */
[----:B------:R-:W1:Y:S01]  /*2300*/  LDS.64 R44, [R13+0x10] ;  /* 0x000010000d2c7984 */ /* 0x000e620000000a00 */
[----:B------:R-:W-:Y:S04]  /*2310*/  BSSY.RECONVERGENT B1, `(.L_x_44) ;  /* 0x0000015000017945 */ /* 0x000fe80003800200 */
[----:B0-----:R-:W-:-:S08]  /*2320*/  DFMA R10, -R16, R8, 1 ;  /* 0x3ff00000100a742b */ /* 0x001fd00000000108 */
[----:B------:R-:W-:-:S08]  /*2330*/  DFMA R10, R10, R10, R10 ;  /* 0x0000000a0a0a722b */ /* 0x000fd0000000000a */
[----:B------:R-:W-:-:S08]  /*2340*/  DFMA R10, R8, R10, R8 ;  /* 0x0000000a080a722b */ /* 0x000fd00000000008 */
[----:B------:R-:W-:Y:S01]  /*2350*/  DFMA R8, -R16, R10, 1 ;  /* 0x3ff000001008742b */ /* 0x000fe2000000010a */
[----:B-1----:R-:W-:-:S07]  /*2360*/  FSETP.GEU.AND P1, PT, |R45|, 6.5827683646048100446e-37, PT ;  /* 0x036000002d00780b */ /* 0x002fce0003f2e200 */
[----:B------:R-:W-:-:S08]  /*2370*/  DFMA R10, R10, R8, R10 ;  /* 0x000000080a0a722b */ /* 0x000fd0000000000a */
[----:B------:R-:W-:-:S08]  /*2380*/  DMUL R30, R10, R44 ;  /* 0x0000002c0a1e7228 */ /* 0x000fd00000000000 */
[----:B------:R-:W-:-:S08]  /*2390*/  DFMA R8, -R16, R30, R44 ;  /* 0x0000001e1008722b */ /* 0x000fd0000000012c */
[----:B------:R-:W-:-:S10]  /*23a0*/  DFMA R30, R10, R8, R30 ;  /* 0x000000080a1e722b */ /* 0x000fd4000000001e */
[----:B------:R-:W-:-:S05]  /*23b0*/  FFMA R7, RZ, R17, R31 ;  /* 0x00000011ff077223 */ /* 0x000fca000000001f */
        /* <DEDUP_REMOVED lines=8> */
[----:B------:R-:W-:Y:S02]  /*2440*/  IMAD.MOV.U32 R30, RZ, RZ, R10 ;  /* 0x000000ffff1e7224 */ /* 0x000fe400078e000a */
[----:B------:R-:W-:-:S07]  /*2450*/  IMAD.MOV.U32 R31, RZ, RZ, R11 ;  /* 0x000000ffff1f7224 */ /* 0x000fce00078e000b */
.L_x_45:
[----:B------:R-:W-:Y:S05]  /*2460*/  BSYNC.RECONVERGENT B1 ;  /* 0x0000000000017941 */ /* 0x000fea0003800200 */
.L_x_44:
[----:B------:R-:W0:Y:S01]  /*2470*/  MUFU.RCP64H R9, R17 ;  /* 0x0000001100097308 */ /* 0x000e220000001800 */
[----:B------:R-:W1:Y:S01]  /*2480*/  LDS.64 R42, [R13+0x18] ;  /* 0x000018000d2a7984 */ /* 0x000e620000000a00 */
[----:B------:R-:W-:Y:S01]  /*2490*/  MOV R8, 0x1 ;  /* 0x0000000100087802 */ /* 0x000fe20000000f00 */
[----:B------:R-:W-:Y:S05]  /*24a0*/  BSSY.RECONVERGENT B1, `(.L_x_46) ;  /* 0x0000017000017945 */ /* 0x000fea0003800200 */
[----:B0-----:R-:W-:-:S08]  /*24b0*/  DFMA R10, -R16, R8, 1 ;  /* 0x3ff00000100a742b */ /* 0x001fd00000000108 */
[----:B------:R-:W-:Y:S02]  /*24c0*/  DFMA R14, R10, R10, R10 ;  /* 0x0000000a0a0e722b */ /* 0x000fe4000000000a */
[----:B------:R-:W-:-:S06]  /*24d0*/  DMUL R10, R30, R30 ;  /* 0x0000001e1e0a7228 */ /* 0x000fcc0000000000 */
[----:B------:R-:W-:Y:S02]  /*24e0*/  DFMA R20, R8, R14, R8 ;  /* 0x0000000e0814722b */ /* 0x000fe40000000008 */
[----:B------:R-:W-:Y:S02]  /*24f0*/  DMUL R8, R16, 0.5 ;  /* 0x3fe0000010087828 */ /* 0x000fe40000000000 */
[----:B------:R-:W-:-:S04]  /*2500*/  DFMA R10, R2, R2, R10 ;  /* 0x00000002020a722b */ /* 0x000fc8000000000a */
[----:B------:R-:W-:-:S04]  /*2510*/  DFMA R22, -R16, R20, 1 ;  /* 0x3ff000001016742b */ /* 0x000fc80000000114 */
[----:B-1----:R-:W-:-:S04]  /*2520*/  DFMA R14, -R8, R10, R42 ;  /* 0x0000000a080e722b */ /* 0x002fc8000000012a */
[----:B------:R-:W-:-:S06]  /*2530*/  DFMA R22, R20, R22, R20 ;  /* 0x000000161416722b */ /* 0x000fcc0000000014 */
[----:B------:R-:W-:Y:S02]  /*2540*/  FSETP.GEU.AND P1, PT, |R15|, 6.5827683646048100446e-37, PT ;  /* 0x036000000f00780b */ /* 0x000fe40003f2e200 */
        /* <DEDUP_REMOVED lines=12> */
.L_x_47:
[----:B------:R-:W-:Y:S05]  /*2610*/  BSYNC.RECONVERGENT B1 ;  /* 0x0000000000017941 */ /* 0x000fea0003800200 */
.L_x_46:
[----:B------:R-:W0:Y:S01]  /*2620*/  LDS.128 R20, [R28] ;  /* 0x000000001c147984 */ /* 0x000e220000000c00 */
[----:B------:R-:W-:Y:S01]  /*2630*/  IMAD.MOV.U32 R8, RZ, RZ, 0x1 ;  /* 0x00000001ff087424 */ /* 0x000fe200078e00ff */
[----:B------:R-:W-:Y:S01]  /*2640*/  UMOV UR8, 0x99999998 ;  /* 0x9999999800087882 */ /* 0x000fe20000000000 */
[----:B------:R-:W-:Y:S01]  /*2650*/  UMOV UR9, 0x3fd99999 ;  /* 0x3fd9999900097882 */ /* 0x000fe20000000000 */
[C---:B------:R-:W-:Y:S01]  /*2660*/  DMUL R34, R16.reuse, R2 ;  /* 0x0000000210227228 */ /* 0x040fe20000000000 */
[----:B------:R-:W-:Y:S01]  /*2670*/  BSSY.RECONVERGENT B1, `(.L_x_48) ;  /* 0x000001d000017945 */ /* 0x000fe20003800200 */
[----:B------:R-:W-:-:S06]  /*2680*/  DMUL R36, R16, R30 ;  /* 0x0000001e10247228 */ /* 0x000fcc0000000000 */
[----:B------:R-:W-:Y:S01]  /*2690*/  DMUL R34, R34, R30 ;  /* 0x0000001e22227228 */ /* 0x000fe20000000000 */
        /* <DEDUP_REMOVED lines=10> */
[----:B------:R-:W-:-:S08]  /*2740*/  DMUL R8, R16, UR8 ;  /* 0x0000000810087c28 */ /* 0x000fd00008000000 */
[----:B------:R-:W-:Y:S01]  /*2750*/  FFMA R2, RZ, R21, R15 ;  /* 0x00000015ff027223 */ /* 0x000fe2000000000f */
[CC--:B------:R-:W-:Y:S02]  /*2760*/  DMUL R32, R8.reuse, R10.reuse ;  /* 0x0000000a08207228 */ /* 0x0c0fe40000000000 */
[----:B------:R-:W-:Y:S02]  /*2770*/  DFMA R8, R8, R10, R42 ;  /* 0x0000000a0808722b */ /* 0x000fe4000000002a */
[----:B------:R-:W-:-:S04]  /*2780*/  FSETP.GT.AND P0, PT, |R2|, 1.469367938527859385e-39, PT ;  /* 0x001000000200780b */ /* 0x000fc80003f04200 */
[-C--:B------:R-:W-:Y:S02]  /*2790*/  DFMA R32, R36, R30.reuse, R32 ;  /* 0x0000001e2420722b */ /* 0x080fe40000000020 */
[----:B------:R-:W-:-:S07]  /*27a0*/  DMUL R30, R8, R30 ;  /* 0x0000001e081e7228 */ /* 0x000fce0000000000 */
        /* <DEDUP_REMOVED lines=9> */
.L_x_49:
[----:B------:R-:W-:Y:S05]  /*2840*/  BSYNC.RECONVERGENT B1 ;  /* 0x0000000000017941 */ /* 0x000fea0003800200 */
.L_x_48:
[----:B------:R-:W0:Y:S01]  /*2850*/  MUFU.RCP64H R3, R21 ;  /* 0x0000001500037308 */ /* 0x000e220000001800 */
[----:B------:R-:W-:Y:S01]  /*2860*/  MOV R2, 0x1 ;  /* 0x0000000100027802 */ /* 0x000fe20000000f00 */
        /* <DEDUP_REMOVED lines=20> */
[----:B------:R-:W-:Y:S01]  /*29b0*/  IMAD.MOV.U32 R2, RZ, RZ, R10 ;  /* 0x000000ffff027224 */ /* 0x000fe200078e000a */
[----:B------:R-:W-:-:S07]  /*29c0*/  MOV R3, R11 ;  /* 0x0000000b00037202 */ /* 0x000fce0000000f00 */
.L_x_51:
[----:B------:R-:W-:Y:S05]  /*29d0*/  BSYNC.RECONVERGENT B1 ;  /* 0x0000000000017941 */ /* 0x000fea0003800200 */
.L_x_50:
[----:B------:R-:W0:Y:S01]  /*29e0*/  MUFU.RCP64H R9, R21 ;  /* 0x0000001500097308 */ /* 0x000e220000001800 */
[----:B------:R-:W1:Y:S01]  /*29f0*/  LDS.64 R38, [R28+0x18] ;  /* 0x000018001c267984 */ /* 0x000e620000000a00 */
[----:B------:R-:W-:Y:S01]  /*2a00*/  IMAD.MOV.U32 R8, RZ, RZ, 0x1 ;  /* 0x00000001ff087424 */ /* 0x000fe200078e00ff */
        /* <DEDUP_REMOVED lines=23> */
.L_x_53:
[----:B------:R-:W-:Y:S05]  /*2b80*/  BSYNC.RECONVERGENT B1 ;  /* 0x0000000000017941 */ /* 0x000fea0003800200 */
.L_x_52:
[----:B------:R-:W0:Y:S01]  /*2b90*/  LDCU UR4, c[0x0][0x44c] ;  /* 0x00008980ff0477ac */ /* 0x000e220008000800 */
[----:B------:R-:W1:Y:S01]  /*2ba0*/  LDC.64 R26, c[0x0][0x448] ;  /* 0x00011200ff1a7b82 */ /* 0x000e620000000a00 */
[----:B------:R-:W-:Y:S01]  /*2bb0*/  MOV R8, 0x1 ;  /* 0x0000000100087802 */ /* 0x000fe20000000f00 */
[----:B------:R-:W-:Y:S01]  /*2bc0*/  DMUL R46, R20, R14 ;  /* 0x0000000e142e7228 */ /* 0x000fe20000000000 */
[----:B------:R-:W2:Y:S05]  /*2bd0*/  LDCU.64 UR8, c[0x0][0x450] ;  /* 0x00008a00ff0877ac */ /* 0x000eaa0008000a00 */
[----:B------:R-:W3:Y:S01]  /*2be0*/  LDC R12, c[0x0][0x454] ;  /* 0x00011500ff0c7b82 */ /* 0x000ee20000000800 */
[----:B0-----:R-:W1:Y:S01]  /*2bf0*/  MUFU.RCP64H R9, UR4 ;  /* 0x0000000400097d08 */ /* 0x001e620008001800 */
[----:B---3--:R-:W-:Y:S01]  /*2c00*/  FSETP.GEU.AND P1, PT, |R12|, 6.5827683646048100446e-37, PT ;  /* 0x036000000c00780b */ /* 0x008fe20003f2e200 */
[----:B-1----:R-:W-:-:S08]  /*2c10*/  DFMA R24, R8, -R26, 1 ;  /* 0x3ff000000818742b */ /* 0x002fd0000000081a */
[----:B------:R-:W-:-:S08]  /*2c20*/  DFMA R24, R24, R24, R24 ;  /* 0x000000181818722b */ /* 0x000fd00000000018 */
[----:B------:R-:W-:-:S08]  /*2c30*/  DFMA R24, R8, R24, R8 ;  /* 0x000000180818722b */ /* 0x000fd00000000008 */
[----:B------:R-:W-:-:S08]  /*2c40*/  DFMA R8, R24, -R26, 1 ;  /* 0x3ff000001808742b */ /* 0x000fd0000000081a */
[----:B------:R-:W-:-:S08]  /*2c50*/  DFMA R8, R24, R8, R24 ;  /* 0x000000081808722b */ /* 0x000fd00000000018 */
[----:B--2---:R-:W-:-:S08]  /*2c60*/  DMUL R24, R8, UR8 ;  /* 0x0000000808187c28 */ /* 0x004fd00008000000 */
[----:B------:R-:W-:Y:S01]  /*2c70*/  DFMA R26, R24, -R26, UR8 ;  /* 0x00000008181a7e2b */ /* 0x000fe2000800081a */
[----:B------:R-:W-:Y:S01]  /*2c80*/  UMOV UR8, 0x99999998 ;  /* 0x9999999800087882 */ /* 0x000fe20000000000 */
[----:B------:R-:W-:-:S06]  /*2c90*/  UMOV UR9, 0x3fd99999 ;  /* 0x3fd9999900097882 */ /* 0x000fcc0000000000 */
[----:B------:R-:W-:Y:S02]  /*2ca0*/  DFMA R8, R8, R26, R24 ;  /* 0x0000001a0808722b */ /* 0x000fe40000000018 */
[C---:B------:R-:W-:Y:S02]  /*2cb0*/  DMUL R24, R20.reuse, UR8 ;  /* 0x0000000814187c28 */ /* 0x040fe40008000000 */
[----:B------:R-:W-:-:S06]  /*2cc0*/  DMUL R26, R20, R2 ;  /* 0x00000002141a7228 */ /* 0x000fcc0000000000 */
[----:B------:R-:W-:Y:S01]  /*2cd0*/  FFMA R7, RZ, UR4, R9 ;  /* 0x00000004ff077c23 */ /* 0x000fe20008000009 */
[CC--:B------:R-:W-:Y:S02]  /*2ce0*/  DMUL R14, R24.reuse, R10.reuse ;  /* 0x0000000a180e7228 */ /* 0x0c0fe40000000000 */
[----:B------:R-:W-:Y:S02]  /*2cf0*/  DFMA R10, R24, R10, R38 ;  /* 0x0000000a180a722b */ /* 0x000fe40000000026 */
[----:B------:R-:W-:Y:S01]  /*2d00*/  FSETP.GT.AND P0, PT, |R7|, 1.469367938527859385e-39, PT ;  /* 0x001000000700780b */ /* 0x000fe20003f04200 */
[----:B------:R-:W-:-:S03]  /*2d10*/  DMUL R24, R46, R2 ;  /* 0x000000022e187228 */ /* 0x000fc60000000000 */
[-C--:B------:R-:W-:Y:S02]  /*2d20*/  DFMA R14, R26, R2.reuse, R14 ;  /* 0x000000021a0e722b */ /* 0x080fe4000000000e */
[----:B------:R-:W-:-:S07]  /*2d30*/  DMUL R2, R10, R2 ;  /* 0x000000020a027228 */ /* 0x000fce0000000000 */
[----:B------:R-:W-:Y:S05]  /*2d40*/  @P0 BRA P1, `(.L_x_54) ;  /* 0x0000000000280947 */ /* 0x000fea0000800000 */
[----:B------:R-:W0:Y:S01]  /*2d50*/  LDCU.64 UR8, c[0x0][0x450] ;  /* 0x00008a00ff0877ac */ /* 0x000e220008000a00 */
[----:B------:R-:W-:Y:S01]  /*2d60*/  MOV R8, 0x2dd0 ;  /* 0x00002dd000087802 */ /* 0x000fe20000000f00 */
[----:B------:R-:W1:Y:S01]  /*2d70*/  LDCU.64 UR10, c[0x0][0x448] ;  /* 0x00008900ff0a77ac */ /* 0x000e620008000a00 */
[----:B0-----:R-:W-:Y:S02]  /*2d80*/  IMAD.U32 R10, RZ, RZ, UR8 ;  /* 0x00000008ff0a7e24 */ /* 0x001fe4000f8e00ff */
[----:B------:R-:W-:Y:S01]  /*2d90*/  IMAD.U32 R7, RZ, RZ, UR9 ;  /* 0x00000009ff077e24 */ /* 0x000fe2000f8e00ff */
[----:B-1----:R-:W-:Y:S01]  /*2da0*/  MOV R56, UR10 ;  /* 0x0000000a00387c02 */ /* 0x002fe20008000f00 */
[----:B------:R-:W-:-:S07]  /*2db0*/  IMAD.U32 R57, RZ, RZ, UR11 ;  /* 0x0000000bff397e24 */ /* 0x000fce000f8e00ff */
[----:B------:R-:W-:Y:S05]  /*2dc0*/  CALL.REL.NOINC `($__internal_0_$__cuda_sm20_div_rn_f64_full) ;  /* 0x0000001c00bc7944 */ /* 0x000fea0003c00000 */
[----:B------:R-:W-:Y:S01]  /*2dd0*/  IMAD.MOV.U32 R8, RZ, RZ, R10 ;  /* 0x000000ffff087224 */ /* 0x000fe200078e000a */
[----:B------:R-:W-:-:S07]  /*2de0*/  MOV R9, R11 ;  /* 0x0000000b00097202 */ /* 0x000fce0000000f00 */
.L_x_54:
[----:B------:R-:W-:Y:S02]  /*2df0*/  DADD R26, -R36, R26 ;  /* 0x00000000241a7229 */ /* 0x000fe4000000011a */
[----:B------:R-:W-:Y:S02]  /*2e00*/  DMUL R8, R8, 0.5 ;  /* 0x3fe0000008087828 */ /* 0x000fe40000000000 */
[----:B------:R-:W-:Y:S02]  /*2e10*/  DADD R24, -R34, R24 ;  /* 0x0000000022187229 */ /* 0x000fe40000000118 */
[----:B------:R-:W-:Y:S02]  /*2e20*/  DADD R14, -R32, R14 ;  /* 0x00000000200e7229 */ /* 0x000fe4000000010e */
[----:B------:R-:W-:Y:S02]  /*2e30*/  DADD R2, -R30, R2 ;  /* 0x000000001e027229 */ /* 0x000fe40000000102 */
[----:B------:R-:W-:-:S02]  /*2e40*/  DFMA R16, -R8, R26, R16 ;  /* 0x0000001a0810722b */ /* 0x000fc40000000110 */
[C---:B------:R-:W-:Y:S02]  /*2e50*/  DFMA R20, -R8.reuse, R26, R20 ;  /* 0x0000001a0814722b */ /* 0x040fe40000000114 */
[CC--:B------:R-:W-:Y:S02]  /*2e60*/  DFMA R18, -R8.reuse, R24.reuse, R18 ;  /* 0x000000180812722b */ /* 0x0c0fe40000000112 */
[C---:B------:R-:W-:Y:S01]  /*2e70*/  DFMA R22, -R8.reuse, R24, R22 ;  /* 0x000000180816722b */ /* 0x040fe20000000116 */
[----:B------:R1:W-:Y:S01]  /*2e80*/  STS.64 [R13], R16 ;  /* 0x000000100d007388 */ /* 0x0003e20000000a00 */
[CC--:B------:R-:W-:Y:S02]  /*2e90*/  DFMA R44, -R8.reuse, R14.reuse, R44 ;  /* 0x0000000e082c722b */ /* 0x0c0fe4000000012c */
[C---:B------:R-:W-:Y:S01]  /*2ea0*/  DFMA R14, -R8.reuse, R14, R40 ;  /* 0x0000000e080e722b */ /* 0x040fe20000000128 */
[----:B------:R1:W-:Y:S01]  /*2eb0*/  STS.64 [R28], R20 ;  /* 0x000000141c007388 */ /* 0x0003e20000000a00 */
[----:B------:R-:W-:-:S02]  /*2ec0*/  DFMA R42, -R8, R2, R42 ;  /* 0x00000002082a722b */ /* 0x000fc4000000012a */
[----:B------:R-:W-:Y:S01]  /*2ed0*/  DFMA R2, -R8, R2, R38 ;  /* 0x000000020802722b */ /* 0x000fe20000000126 */
[----:B------:R1:W-:Y:S04]  /*2ee0*/  STS.64 [R13+0x8], R18 ;  /* 0x000008120d007388 */ /* 0x0003e80000000a00 */
[----:B------:R1:W-:Y:S04]  /*2ef0*/  STS.64 [R28+0x8], R22 ;  /* 0x000008161c007388 */ /* 0x0003e80000000a00 */
[----:B------:R1:W-:Y:S04]  /*2f00*/  STS.64 [R13+0x10], R44 ;  /* 0x0000102c0d007388 */ /* 0x0003e80000000a00 */
[----:B------:R1:W-:Y:S04]  /*2f10*/  STS.64 [R28+0x10], R14 ;  /* 0x0000100e1c007388 */ /* 0x0003e80000000a00 */
[----:B------:R1:W-:Y:S04]  /*2f20*/  STS.64 [R13+0x18], R42 ;  /* 0x0000182a0d007388 */ /* 0x0003e80000000a00 */
[----:B------:R1:W-:Y:S01]  /*2f30*/  STS.64 [R28+0x18], R2 ;  /* 0x000018021c007388 */ /* 0x0003e20000000a00 */
[----:B------:R-:W-:Y:S06]  /*2f40*/  BAR.SYNC.DEFER_BLOCKING 0x0 ;  /* 0x0000000000007b1d */ /* 0x000fec0000010000 */
.L_x_1:
[----:B-1----:R-:W1:Y:S01]  /*2f50*/  S2R R3, SR_CTAID.Y ;  /* 0x0000000000037919 */ /* 0x002e620000002600 */
[----:B------:R-:W1:Y:S01]  /*2f60*/  LDCU UR4, c[0x0][0x364] ;  /* 0x00006c80ff0477ac */ /* 0x000e620008000800 */
[----:B------:R-:W2:Y:S02]  /*2f70*/  LDCU UR8, c[0x0][0x390] ;  /* 0x00007200ff0877ac */ /* 0x000ea40008000800 */
[----:B--2---:R-:W-:Y:S01]  /*2f80*/  ISETP.GE.AND P0, PT, R5, UR8, PT ;  /* 0x0000000805007c0c */ /* 0x004fe2000bf06270 */
[----:B-1----:R-:W-:Y:S01]  /*2f90*/  IMAD R2, R3, UR4, R6 ;  /* 0x0000000403027c24 */ /* 0x002fe2000f8e0206 */
[----:B------:R-:W-:-:S03]  /*2fa0*/  UIADD3 UR4, UPT, UPT, UR8, -0x1, URZ ;  /* 0xffffffff08047890 */ /* 0x000fc6000fffe0ff */
[----:B------:R-:W-:-:S05]  /*2fb0*/  IMAD R3, R3, -0x2, R2 ;  /* 0xfffffffe03037824 */ /* 0x000fca00078e0202 */
[----:B------:R-:W-:-:S04]  /*2fc0*/  ISETP.LT.OR P0, PT, R3, UR4, !P0 ;  /* 0x0000000403007c0c */ /* 0x000fc8000c701670 */
[----:B------:R-:W-:-:S04]  /*2fd0*/  ISETP.GE.OR P0, PT, R3, R4, P0 ;  /* 0x000000040300720c */ /* 0x000fc80000706670 */
[----:B------:R-:W-:-:S13]  /*2fe0*/  ISETP.GE.OR P0, PT, R5, R0, P0 ;  /* 0x000000000500720c */ /* 0x000fda0000706670 */
[----:B------:R-:W-:Y:S05]  /*2ff0*/  @P0 BRA `(.L_x_55) ;  /* 0x0000001400e00947 */ /* 0x000fea0003800000 */
[----:B------:R-:W-:-:S13]  /*3000*/  ISETP.GT.U32.AND P0, PT, R6, 0x4, PT ;  /* 0x000000040600780c */ /* 0x000fda0003f04070 */
[----:B------:R-:W-:Y:S05]  /*3010*/  @P0 BRA `(.L_x_56) ;  /* 0x0000001400d00947 */ /* 0x000fea0003800000 */
[----:B------:R-:W1:Y:S01]  /*3020*/  S2R R10, SR_CgaCtaId ;  /* 0x00000000000a7919 */ /* 0x000e620000008800 */
[----:B------:R-:W-:Y:S01]  /*3030*/  MOV R7, 0x400 ;  /* 0x0000040000077802 */ /* 0x000fe20000000f00 */
[----:B------:R-:W-:Y:S01]  /*3040*/  BSSY.RECONVERGENT B1, `(.L_x_57) ;  /* 0x0000021000017945 */ /* 0x000fe20003800200 */
[----:B------:R-:W2:Y:S03]  /*3050*/  S2R R13, SR_TID.X ;  /* 0x00000000000d7919 */ /* 0x000ea60000002100 */
[C---:B------:R-:W-:Y:S02]  /*3060*/  VIADD R3, R7.reuse, 0x900 ;  /* 0x0000090007037836 */ /* 0x040fe40000000000 */
[----:B------:R-:W-:-:S03]  /*3070*/  VIADD R7, R7, 0x480 ;  /* 0x0000048007077836 */ /* 0x000fc60000000000 */
[C---:B-1----:R-:W-:Y:S02]  /*3080*/  LEA R2, R10.reuse, R3, 0x18 ;  /* 0x000000030a027211 */ /* 0x042fe400078ec0ff */
[----:B------:R-:W-:-:S03]  /*3090*/  LEA R10, R10, R7, 0x18 ;  /* 0x000000070a0a7211 */ /* 0x000fc600078ec0ff */
[----:B--2---:R-:W-:Y:S01]  /*30a0*/  IMAD R3, R13, 0xc0, R2 ;  /* 0x000000c00d037824 */ /* 0x004fe200078e0202 */
[----:B------:R-:W-:-:S03]  /*30b0*/  MOV R2, 0x1 ;  /* 0x0000000100027802 */ /* 0x000fc60000000f00 */
[----:B------:R-:W-:-:S05]  /*30c0*/  IMAD R16, R6, 0x20, R3 ;  /* 0x0000002006107824 */ /* 0x000fca00078e0203 */
[----:B------:R-:W1:Y:S02]  /*30d0*/  LDS.128 R24, [R16] ;  /* 0x0000000010187984 */ /* 0x000e640000000c00 */
[----:B-1----:R-:W1:Y:S01]  /*30e0*/  MUFU.RCP64H R3, R25 ;  /* 0x0000001900037308 */ /* 0x002e620000001800 */
[----:B------:R-:W-:Y:S01]  /*30f0*/  FSETP.GEU.AND P1, PT, |R27|, 6.5827683646048100446e-37, PT ;  /* 0x036000001b00780b */ /* 0x000fe20003f2e200 */
[----:B-1----:R-:W-:-:S08]  /*3100*/  DFMA R8, -R24, R2, 1 ;  /* 0x3ff000001808742b */ /* 0x002fd00000000102 */
[----:B------:R-:W-:-:S08]  /*3110*/  DFMA R8, R8, R8, R8 ;  /* 0x000000080808722b */ /* 0x000fd00000000008 */
[----:B------:R-:W-:-:S08]  /*3120*/  DFMA R8, R2, R8, R2 ;  /* 0x000000080208722b */ /* 0x000fd00000000002 */
[----:B------:R-:W-:-:S08]  /*3130*/  DFMA R2, -R24, R8, 1 ;  /* 0x3ff000001802742b */ /* 0x000fd00000000108 */
[----:B------:R-:W-:-:S08]  /*3140*/  DFMA R2, R8, R2, R8 ;  /* 0x000000020802722b */ /* 0x000fd00000000008 */
[----:B------:R-:W-:-:S08]  /*3150*/  DMUL R18, R2, R26 ;  /* 0x0000001a02127228 */ /* 0x000fd00000000000 */
[----:B------:R-:W-:-:S08]  /*3160*/  DFMA R8, -R24, R18, R26 ;  /* 0x000000121808722b */ /* 0x000fd0000000011a */
[----:B------:R-:W-:Y:S01]  /*3170*/  DFMA R18, R2, R8, R18 ;  /* 0x000000080212722b */ /* 0x000fe20000000012 */
[----:B------:R-:W-:-:S04]  /*3180*/  IMAD R3, R13, 0xc0, R10 ;  /* 0x000000c00d037824 */ /* 0x000fc800078e020a */
[----:B------:R-:W-:-:S05]  /*3190*/  IMAD R36, R6, 0x20, R3 ;  /* 0x0000002006247824 */ /* 0x000fca00078e0203 */
        /* <DEDUP_REMOVED lines=8> */
[----:B0-----:R-:W-:Y:S05]  /*3220*/  CALL.REL.NOINC `($__internal_0_$__cuda_sm20_div_rn_f64_full) ;  /* 0x0000001800a47944 */ /* 0x001fea0003c00000 */
[----:B------:R-:W-:Y:S02]  /*3230*/  IMAD.MOV.U32 R18, RZ, RZ, R10 ;  /* 0x000000ffff127224 */ /* 0x000fe400078e000a */
[----:B------:R-:W-:-:S07]  /*3240*/  IMAD.MOV.U32 R19, RZ, RZ, R11 ;  /* 0x000000ffff137224 */ /* 0x000fce00078e000b */
.L_x_58:
[----:B0-----:R-:W-:Y:S05]  /*3250*/  BSYNC.RECONVERGENT B1 ;  /* 0x0000000000017941 */ /* 0x001fea0003800200 */
.L_x_57:
        /* <DEDUP_REMOVED lines=24> */
.L_x_60:
[----:B------:R-:W-:Y:S05]  /*33e0*/  BSYNC.RECONVERGENT B1 ;  /* 0x0000000000017941 */ /* 0x000fea0003800200 */
.L_x_59:
        /* <DEDUP_REMOVED lines=26> */
.L_x_62:
[----:B------:R-:W-:Y:S05]  /*3590*/  BSYNC.RECONVERGENT B1 ;  /* 0x0000000000017941 */ /* 0x000fea0003800200 */
.L_x_61:
[----:B------:R-:W0:Y:S01]  /*35a0*/  LDS.128 R20, [R36+0x20] ;  /* 0x0000200024147984 */ /* 0x000e220000000c00 */
[----:B------:R-:W-:Y:S01]  /*35b0*/  MOV R2, 0x1 ;  /* 0x0000000100027802 */ /* 0x000fe20000000f00 */
[----:B------:R-:W-:Y:S01]  /*35c0*/  UMOV UR8, 0x99999998 ;  /* 0x9999999800087882 */ /* 0x000fe20000000000 */
[----:B------:R-:W-:Y:S01]  /*35d0*/  UMOV UR9, 0x3fd99999 ;  /* 0x3fd9999900097882 */ /* 0x000fe20000000000 */
[----:B------:R-:W-:Y:S01]  /*35e0*/  BSSY.RECONVERGENT B1, `(.L_x_63) ;  /* 0x000001e000017945 */ /* 0x000fe20003800200 */
        /* <DEDUP_REMOVED lines=10> */
[C---:B------:R-:W-:Y:S02]  /*3690*/  DMUL R8, R24.reuse, UR8 ;  /* 0x0000000818087c28 */ /* 0x040fe40008000000 */
[C---:B------:R-:W-:Y:S02]  /*36a0*/  DMUL R28, R24.reuse, R18 ;  /* 0x00000012181c7228 */ /* 0x040fe40000000000 */
[----:B------:R-:W-:-:S04]  /*36b0*/  DMUL R18, R24, R32 ;  /* 0x0000002018127228 */ /* 0x000fc80000000000 */
[----:B------:R-:W-:Y:S01]  /*36c0*/  FFMA R7, RZ, R21, R3 ;  /* 0x00000015ff077223 */ /* 0x000fe20000000003 */
[CC--:B------:R-:W-:Y:S02]  /*36d0*/  DMUL R30, R8.reuse, R10.reuse ;  /* 0x0000000a081e7228 */ /* 0x0c0fe40000000000 */
[----:B------:R-:W-:Y:S02]  /*36e0*/  DFMA R8, R8, R10, R16 ;  /* 0x0000000a0808722b */ /* 0x000fe40000000010 */
[----:B------:R-:W-:Y:S01]  /*36f0*/  FSETP.GT.AND P0, PT, |R7|, 1.469367938527859385e-39, PT ;  /* 0x001000000700780b */ /* 0x000fe20003f04200 */
[----:B------:R-:W-:-:S03]  /*3700*/  DMUL R28, R28, R32 ;  /* 0x000000201c1c7228 */ /* 0x000fc60000000000 */
[-C--:B------:R-:W-:Y:S02]  /*3710*/  DFMA R30, R18, R32.reuse, R30 ;  /* 0x00000020121e722b */ /* 0x080fe4000000001e */
[----:B------:R-:W-:-:S07]  /*3720*/  DMUL R32, R8, R32 ;  /* 0x0000002008207228 */ /* 0x000fce0000000000 */
        /* <DEDUP_REMOVED lines=9> */
.L_x_64:
[----:B------:R-:W-:Y:S05]  /*37c0*/  BSYNC.RECONVERGENT B1 ;  /* 0x0000000000017941 */ /* 0x000fea0003800200 */
.L_x_63:
        /* <DEDUP_REMOVED lines=24> */
.L_x_66:
[----:B------:R-:W-:Y:S05]  /*3950*/  BSYNC.RECONVERGENT B1 ;  /* 0x0000000000017941 */ /* 0x000fea0003800200 */
.L_x_65:
        /* <DEDUP_REMOVED lines=26> */
.L_x_68:
[----:B------:R-:W-:Y:S05]  /*3b00*/  BSYNC.RECONVERGENT B1 ;  /* 0x0000000000017941 */ /* 0x000fea0003800200 */
.L_x_67:
[----:B------:R-:W0:Y:S01]  /*3b10*/  LDCU UR4, c[0x0][0x44c] ;  /* 0x00008980ff0477ac */ /* 0x000e220008000800 */
[----:B------:R-:W1:Y:S01]  /*3b20*/  LDC.64 R38, c[0x0][0x448] ;  /* 0x00011200ff267b82 */ /* 0x000e620000000a00 */
[----:B------:R-:W-:Y:S01]  /*3b30*/  IMAD.MOV.U32 R8, RZ, RZ, 0x1 ;  /* 0x00000001ff087424 */ /* 0x000fe200078e00ff */
        /* <DEDUP_REMOVED lines=28> */
[----:B0-----:R-:W-:Y:S01]  /*3d00*/  IMAD.U32 R10, RZ, RZ, UR8 ;  /* 0x00000008ff0a7e24 */ /* 0x001fe2000f8e00ff */
[----:B------:R-:W-:Y:S01]  /*3d10*/  MOV R7, UR9 ;  /* 0x0000000900077c02 */ /* 0x000fe20008000f00 */
[----:B-1----:R-:W-:Y:S02]  /*3d20*/  IMAD.U32 R56, RZ, RZ, UR10 ;  /* 0x0000000aff387e24 */ /* 0x002fe4000f8e00ff */
[----:B------:R-:W-:-:S07]  /*3d30*/  IMAD.U32 R57, RZ, RZ, UR11 ;  /* 0x0000000bff397e24 */ /* 0x000fce000f8e00ff */
[----:B------:R-:W-:Y:S05]  /*3d40*/  CALL.REL.NOINC `($__internal_0_$__cuda_sm20_div_rn_f64_full) ;  /* 0x0000000c00dc7944 */ /* 0x000fea0003c00000 */
[----:B------:R-:W-:Y:S01]  /*3d50*/  MOV R8, R10 ;  /* 0x0000000a00087202 */ /* 0x000fe20000000f00 */
[----:B------:R-:W-:-:S07]  /*3d60*/  IMAD.MOV.U32 R9, RZ, RZ, R11 ;  /* 0x000000ffff097224 */ /* 0x000fce00078e000b */
.L_x_69:
[----:B------:R-:W-:Y:S01]  /*3d70*/  DMUL R8, R8, 0.5 ;  /* 0x3fe0000008087828 */ /* 0x000fe20000000000 */
[----:B------:R-:W-:Y:S01]  /*3d80*/  IMAD.MOV.U32 R10, RZ, RZ, 0x1 ;  /* 0x00000001ff0a7424 */ /* 0x000fe200078e00ff */
[----:B------:R-:W-:Y:S01]  /*3d90*/  DADD R2, -R18, R38 ;  /* 0x0000000012027229 */ /* 0x000fe20000000126 */
[----:B------:R-:W-:Y:S01]  /*3da0*/  BSSY.RECONVERGENT B1, `(.L_x_70) ;  /* 0x0000024000017945 */ /* 0x000fe20003800200 */
[----:B------:R-:W-:-:S06]  /*3db0*/  DADD R48, R24, R20 ;  /* 0x0000000018307229 */ /* 0x000fcc0000000014 */
[----:B------:R-:W-:-:S08]  /*3dc0*/  DMUL R2, R8, R2 ;  /* 0x0000000208027228 */ /* 0x000fd00000000000 */
[----:B------:R-:W-:-:S06]  /*3dd0*/  DFMA R48, R48, 0.5, -R2 ;  /* 0x3fe000003030782b */ /* 0x000fcc0000000802 */
[----:B------:R-:W0:Y:S02]  /*3de0*/  MUFU.RCP64H R11, R49 ;  /* 0x00000031000b7308 */ /* 0x000e240000001800 */
[----:B0-----:R-:W-:-:S08]  /*3df0*/  DFMA R2, -R48, R10, 1 ;  /* 0x3ff000003002742b */ /* 0x001fd0000000010a */
[----:B------:R-:W-:Y:S02]  /*3e00*/  DFMA R46, R2, R2, R2 ;  /* 0x00000002022e722b */ /* 0x000fe40000000002 */
[----:B------:R-:W-:-:S06]  /*3e10*/  DADD R2, -R28, R40 ;  /* 0x000000001c027229 */ /* 0x000fcc0000000128 */
[----:B------:R-:W-:Y:S02]  /*3e20*/  DFMA R46, R10, R46, R10 ;  /* 0x0000002e0a2e722b */ /* 0x000fe4000000000a */
[----:B------:R-:W-:Y:S02]  /*3e30*/  DADD R10, R26, R22 ;  /* 0x000000001a0a7229 */ /* 0x000fe40000000016 */
[----:B------:R-:W-:-:S04]  /*3e40*/  DMUL R2, R8, R2 ;  /* 0x0000000208027228 */ /* 0x000fc80000000000 */
[----:B------:R-:W-:-:S04]  /*3e50*/  DFMA R50, -R48, R46, 1 ;  /* 0x3ff000003032742b */ /* 0x000fc8000000012e */
[----:B------:R-:W-:Y:S02]  /*3e60*/  DFMA R10, R10, 0.5, -R2 ;  /* 0x3fe000000a0a782b */ /* 0x000fe40000000802 */
[----:B------:R-:W-:Y:S02]  /*3e70*/  DADD R2, -R30, R42 ;  /* 0x000000001e027229 */ /* 0x000fe4000000012a */
[----:B------:R-:W-:Y:S02]  /*3e80*/  DFMA R46, R46, R50, R46 ;  /* 0x000000322e2e722b */ /* 0x000fe4000000002e */
[----:B------:R-:W-:-:S04]  /*3e90*/  DADD R50, -R32, R44 ;  /* 0x0000000020327229 */ /* 0x000fc8000000012c */
[----:B------:R-:W-:Y:S01]  /*3ea0*/  FSETP.GEU.AND P1, PT, |R11|, 6.5827683646048100446e-37, PT ;  /* 0x036000000b00780b */ /* 0x000fe20003f2e200 */
[----:B------:R-:W-:Y:S02]  /*3eb0*/  DMUL R2, R8, R2 ;  /* 0x0000000208027228 */ /* 0x000fe40000000000 */
[----:B------:R-:W-:Y:S02]  /*3ec0*/  DMUL R52, R10, R46 ;  /* 0x0000002e0a347228 */ /* 0x000fe40000000000 */
[----:B------:R-:W-:Y:S02]  /*3ed0*/  DMUL R8, R8, R50 ;  /* 0x0000003208087228 */ /* 0x000fe40000000000 */
[----:B------:R-:W-:-:S04]  /*3ee0*/  DADD R50, R16, R36 ;  /* 0x0000000010327229 */ /* 0x000fc80000000024 */
[----:B------:R-:W-:-:S04]  /*3ef0*/  DFMA R54, -R48, R52, R10 ;  /* 0x000000343036722b */ /* 0x000fc8000000010a */
[----:B------:R-:W-:-:S04]  /*3f00*/  DFMA R50, R50, 0.5, -R8 ;  /* 0x3fe000003232782b */ /* 0x000fc80000000808 */
[----:B------:R-:W-:Y:S02]  /*3f10*/  DFMA R52, R46, R54, R52 ;  /* 0x000000362e34722b */ /* 0x000fe40000000034 */
[----:B------:R-:W-:-:S08]  /*3f20*/  DADD R46, R14, R34 ;  /* 0x000000000e2e7229 */ /* 0x000fd00000000022 */
[----:B------:R-:W-:Y:S01]  /*3f30*/  FFMA R7, RZ, R49, R53 ;  /* 0x00000031ff077223 */ /* 0x000fe20000000035 */
[----:B------:R-:W-:-:S04]  /*3f40*/  DFMA R46, R46, 0.5, -R2 ;  /* 0x3fe000002e2e782b */ /* 0x000fc80000000802 */
[----:B------:R-:W-:-:S13]  /*3f50*/  FSETP.GT.AND P0, PT, |R7|, 1.469367938527859385e-39, PT ;  /* 0x001000000700780b */ /* 0x000fda0003f04200 */
[----:B------:R-:W-:Y:S05]  /*3f60*/  @P0 BRA P1, `(.L_x_71) ;  /* 0x00000000001c0947 */ /* 0x000fea0000800000 */
[----:B------:R-:W-:Y:S01]  /*3f70*/  MOV R7, R11 ;  /* 0x0000000b00077202 */ /* 0x000fe20000000f00 */
[----:B------:R-:W-:Y:S01]  /*3f80*/  IMAD.MOV.U32 R56, RZ, RZ, R48 ;  /* 0x000000ffff387224 */ /* 0x000fe200078e0030 */
[----:B------:R-:W-:Y:S01]  /*3f90*/  MOV R8, 0x3fc0 ;  /* 0x00003fc000087802 */ /* 0x000fe20000000f00 */
[----:B------:R-:W-:-:S07]  /*3fa0*/  IMAD.MOV.U32 R57, RZ, RZ, R49 ;  /* 0x000000ffff397224 */ /* 0x000fce00078e0031 */
[----:B------:R-:W-:Y:S05]  /*3fb0*/  CALL.REL.NOINC `($__internal_0_$__cuda_sm20_div_rn_f64_full) ;  /* 0x0000000c00407944 */ /* 0x000fea0003c00000 */
[----:B------:R-:W-:Y:S01]  /*3fc0*/  MOV R52, R10 ;  /* 0x0000000a00347202 */ /* 0x000fe20000000f00 */
[----:B------:R-:W-:-:S07]  /*3fd0*/  IMAD.MOV.U32 R53, RZ, RZ, R11 ;  /* 0x000000ffff357224 */ /* 0x000fce00078e000b */
.L_x_71:
[----:B------:R-:W-:Y:S05]  /*3fe0*/  BSYNC.RECONVERGENT B1 ;  /* 0x0000000000017941 */ /* 0x000fea0003800200 */
.L_x_70:
[----:B------:R-:W0:Y:S01]  /*3ff0*/  MUFU.RCP64H R3, R49 ;  /* 0x0000003100037308 */ /* 0x000e220000001800 */
[----:B------:R-:W-:Y:S01]  /*4000*/  IMAD.MOV.U32 R2, RZ, RZ, 0x1 ;  /* 0x00000001ff027424 */ /* 0x000fe200078e00ff */
[----:B------:R-:W-:Y:S01]  /*4010*/  FSETP.GEU.AND P1, PT, |R47|, 6.5827683646048100446e-37, PT ;  /* 0x036000002f00780b */ /* 0x000fe20003f2e200 */
[----:B------:R-:W-:Y:S04]  /*4020*/  BSSY.RECONVERGENT B1, `(.L_x_72) ;  /* 0x0000014000017945 */ /* 0x000fe80003800200 */
        /* <DEDUP_REMOVED lines=19> */
.L_x_73:
[----:B------:R-:W-:Y:S05]  /*4160*/  BSYNC.RECONVERGENT B1 ;  /* 0x0000000000017941 */ /* 0x000fea0003800200 */
.L_x_72:
[----:B------:R-:W0:Y:S01]  /*4170*/  MUFU.RCP64H R9, R49 ;  /* 0x0000003100097308 */ /* 0x000e220000001800 */
        /* <DEDUP_REMOVED lines=9> */
[----:B------:R-:W-:-:S04]  /*4210*/  DFMA R46, -R8, R10, R50 ;  /* 0x0000000a082e722b */ /* 0x000fc80000000132 */
        /* <DEDUP_REMOVED lines=16> */
.L_x_75:
[----:B------:R-:W-:Y:S05]  /*4320*/  BSYNC.RECONVERGENT B1 ;  /* 0x0000000000017941 */ /* 0x000fea0003800200 */
.L_x_74:
[----:B------:R-:W0:Y:S01]  /*4330*/  LDCU UR4, c[0x0][0x454] ;  /* 0x00008a80ff0477ac */ /* 0x000e220008000800 */
[----:B------:R-:W1:Y:S01]  /*4340*/  LDC.64 R10, c[0x0][0x450] ;  /* 0x00011400ff0a7b82 */ /* 0x000e620000000a00 */
[----:B------:R-:W-:Y:S01]  /*4350*/  IMAD.MOV.U32 R46, RZ, RZ, 0x1 ;  /* 0x00000001ff2e7424 */ /* 0x000fe200078e00ff */
[----:B------:R-:W2:Y:S06]  /*4360*/  LDCU.64 UR8, c[0x0][0x448] ;  /* 0x00008900ff0877ac */ /* 0x000eac0008000a00 */
        /* <DEDUP_REMOVED lines=14> */
[C---:B------:R-:W-:Y:S02]  /*4450*/  DMUL R46, R48.reuse, R2 ;  /* 0x00000002302e7228 */ /* 0x040fe40000000000 */
[----:B------:R-:W-:-:S04]  /*4460*/  DMUL R48, R48, R52 ;  /* 0x0000003430307228 */ /* 0x000fc80000000000 */
[----:B------:R-:W-:Y:S01]  /*4470*/  FFMA R7, RZ, UR4, R11 ;  /* 0x00000004ff077c23 */ /* 0x000fe2000800000b */
[CC--:B------:R-:W-:Y:S02]  /*4480*/  DMUL R56, R54.reuse, R8.reuse ;  /* 0x0000000836387228 */ /* 0x0c0fe40000000000 */
[----:B------:R-:W-:Y:S02]  /*4490*/  DFMA R50, R54, R8, R50 ;  /* 0x000000083632722b */ /* 0x000fe40000000032 */
[----:B------:R-:W-:-:S04]  /*44a0*/  FSETP.GT.AND P0, PT, |R7|, 1.469367938527859385e-39, PT ;  /* 0x001000000700780b */ /* 0x000fc80003f04200 */
[----:B------:R-:W-:-:S09]  /*44b0*/  DFMA R52, R46, R2, R56 ;  /* 0x000000022e34722b */ /* 0x000fd20000000038 */
        /* <DEDUP_REMOVED lines=9> */
.L_x_76:
[----:B------:R-:W0:Y:S01]  /*4550*/  S2R R7, SR_CgaCtaId ;  /* 0x0000000000077919 */ /* 0x000e220000008800 */
[----:B------:R-:W-:Y:S01]  /*4560*/  DADD R30, R30, R42 ;  /* 0x000000001e1e7229 */ /* 0x000fe2000000002a */
[----:B------:R-:W-:Y:S01]  /*4570*/  MOV R8, 0x400 ;  /* 0x0000040000087802 */ /* 0x000fe20000000f00 */
[----:B------:R-:W-:Y:S02]  /*4580*/  DADD R18, R18, R38 ;  /* 0x0000000012127229 */ /* 0x000fe40000000026 */
[----:B------:R-:W-:Y:S01]  /*4590*/  DADD R28, R28, R40 ;  /* 0x000000001c1c7229 */ /* 0x000fe20000000028 */
[----:B------:R-:W-:Y:S01]  /*45a0*/  IADD3 R8, PT, PT, R8, 0xd80, RZ ;  /* 0x00000d8008087810 */ /* 0x000fe20007ffe0ff */
[----:B------:R-:W-:Y:S02]  /*45b0*/  DADD R32, R32, R44 ;  /* 0x0000000020207229 */ /* 0x000fe4000000002c */
[----:B------:R-:W-:Y:S02]  /*45c0*/  DADD R14, R14, -R34 ;  /* 0x000000000e0e7229 */ /* 0x000fe40000000822 */
[----:B------:R-:W-:-:S02]  /*45d0*/  DMUL R10, R10, 0.5 ;  /* 0x3fe000000a0a7828 */ /* 0x000fc40000000000 */
[----:B------:R-:W-:Y:S02]  /*45e0*/  DMUL R30, R30, 0.5 ;  /* 0x3fe000001e1e7828 */ /* 0x000fe40000000000 */
[----:B------:R-:W-:Y:S02]  /*45f0*/  DADD R20, R24, -R20 ;  /* 0x0000000018147229 */ /* 0x000fe40000000814 */
[----:B------:R-:W-:Y:S02]  /*4600*/  DADD R22, R26, -R22 ;  /* 0x000000001a167229 */ /* 0x000fe40000000816 */
[----:B------:R-:W-:Y:S02]  /*4610*/  DMUL R18, R18, 0.5 ;  /* 0x3fe0000012127828 */ /* 0x000fe40000000000 */
[----:B------:R-:W-:Y:S02]  /*4620*/  DADD R16, R16, -R36 ;  /* 0x0000000010107229 */ /* 0x000fe40000000824 */
[----:B------:R-:W-:-:S02]  /*4630*/  DMUL R28, R28, 0.5 ;  /* 0x3fe000001c1c7828 */ /* 0x000fc40000000000 */
[----:B------:R-:W-:Y:S02]  /*4640*/  DMUL R32, R32, 0.5 ;  /* 0x3fe0000020207828 */ /* 0x000fe40000000000 */
[C---:B------:R-:W-:Y:S02]  /*4650*/  DFMA R14, R10.reuse, R14, R30 ;  /* 0x0000000e0a0e722b */ /* 0x040fe4000000001e */
[C---:B------:R-:W-:Y:S02]  /*4660*/  DFMA R18, R10.reuse, R20, R18 ;  /* 0x000000140a12722b */ /* 0x040fe40000000012 */
[C---:B------:R-:W-:Y:S01]  /*4670*/  DFMA R22, R10.reuse, R22, R28 ;  /* 0x000000160a16722b */ /* 0x040fe2000000001c */
[----:B0-----:R-:W-:Y:S01]  /*4680*/  LEA R8, R7, R8, 0x18 ;  /* 0x0000000807087211 */ /* 0x001fe200078ec0ff */
[----:B------:R-:W-:Y:S02]  /*4690*/  DFMA R16, R10, R16, R32 ;  /* 0x000000100a10722b */ /* 0x000fe40000000020 */
[----:B------:R-:W-:-:S02]  /*46a0*/  DADD R14, R52, R14 ;  /* 0x00000000340e7229 */ /* 0x000fc4000000000e */
[----:B------:R-:W-:Y:S02]  /*46b0*/  DADD R18, R46, R18 ;  /* 0x000000002e127229 */ /* 0x000fe40000000012 */
[-C--:B------:R-:W-:Y:S02]  /*46c0*/  DFMA R10, R48, R2.reuse, R22 ;  /* 0x00000002300a722b */ /* 0x080fe40000000016 */
[----:B------:R-:W-:Y:S01]  /*46d0*/  DFMA R16, R50, R2, R16 ;  /* 0x000000023210722b */ /* 0x000fe20000000010 */
[----:B------:R-:W-:Y:S01]  /*46e0*/  IMAD R3, R13, 0xc0, R8 ;  /* 0x000000c00d037824 */ /* 0x000fe200078e0208 */
[----:B------:R-:W-:Y:S02]  /*46f0*/  DMUL R12, R14, 0.5 ;  /* 0x3fe000000e0c7828 */ /* 0x000fe40000000000 */
[----:B------:R-:W-:Y:S01]  /*4700*/  DMUL R8, R18, 0.5 ;  /* 0x3fe0000012087828 */ /* 0x000fe20000000000 */
[----:B------:R-:W-:Y:S01]  /*4710*/  IMAD R3, R6, 0x20, R3 ;  /* 0x0000002006037824 */ /* 0x000fe200078e0203 */
[----:B------:R-:W-:-:S02]  /*4720*/  DMUL R10, R10, 0.5 ;  /* 0x3fe000000a0a7828 */ /* 0x000fc40000000000 */
[----:B------:R-:W-:-:S05]  /*4730*/  DMUL R14, R16, 0.5 ;  /* 0x3fe00000100e7828 */ /* 0x000fca0000000000 */
[----:B------:R1:W-:Y:S04]  /*4740*/  STS.128 [R3], R8 ;  /* 0x0000000803007388 */ /* 0x0003e80000000c00 */
[----:B------:R1:W-:Y:S02]  /*4750*/  STS.128 [R3+0x10], R12 ;  /* 0x0000100c03007388 */ /* 0x0003e40000000c00 */
.L_x_56:
[----:B------:R-:W-:Y:S05]  /*4760*/  WARPSYNC.ALL ;  /* 0x0000000000007948 */ /* 0x000fea0003800000 */
[----:B------:R-:W-:Y:S06]  /*4770*/  BAR.SYNC.DEFER_BLOCKING 0x0 ;  /* 0x0000000000007b1d */ /* 0x000fec0000010000 */
.L_x_55:
[----:B-1----:R-:W1:Y:S01]  /*4780*/  S2R R3, SR_CTAID.Y ;  /* 0x0000000000037919 */ /* 0x002e620000002600 */
[----:B------:R-:W1:Y:S01]  /*4790*/  LDCU UR4, c[0x0][0x364] ;  /* 0x00006c80ff0477ac */ /* 0x000e620008000800 */
[----:B------:R-:W2:Y:S01]  /*47a0*/  LDC R13, c[0x0][0x390] ;  /* 0x0000e400ff0d7b82 */ /* 0x000ea20000000800 */
[----:B------:R-:W-:Y:S01]  /*47b0*/  ISETP.GE.AND P0, PT, R5, R0, PT ;  /* 0x000000000500720c */ /* 0x000fe20003f06270 */
[----:B-1----:R-:W-:-:S04]  /*47c0*/  IMAD R2, R3, UR4, R6 ;  /* 0x0000000403027c24 */ /* 0x002fc8000f8e0206 */
[----:B------:R-:W-:-:S05]  /*47d0*/  IMAD R2, R3, -0x2, R2 ;  /* 0xfffffffe03027824 */ /* 0x000fca00078e0202 */
[----:B------:R-:W-:Y:S02]  /*47e0*/  ISETP.GE.OR P0, PT, R2, R4, P0 ;  /* 0x000000040200720c */ /* 0x000fe40000706670 */
[----:B------:R-:W-:-:S04]  /*47f0*/  VIMNMX R3, PT, PT, R5, R2, PT ;  /* 0x0000000205037248 */ /* 0x000fc80003fe0100 */
[----:B--2---:R-:W-:-:S13]  /*4800*/  ISETP.LT.OR P0, PT, R3, R13, P0 ;  /* 0x0000000d0300720c */ /* 0x004fda0000701670 */
[----:B0-----:R-:W-:Y:S05]  /*4810*/  @P0 EXIT ;  /* 0x000000000000094d */ /* 0x001fea0003800000 */
[----:B------:R-:W-:-:S05]  /*4820*/  VIADD R6, R6, 0xffffffff ;  /* 0xffffffff06067836 */ /* 0x000fca0000000000 */
[----:B------:R-:W-:-:S13]  /*4830*/  ISETP.GT.U32.AND P0, PT, R6, 0x3, PT ;  /* 0x000000030600780c */ /* 0x000fda0003f04070 */
[----:B------:R-:W-:Y:S05]  /*4840*/  @P0 BRA `(.L_x_77) ;  /* 0x0000000400100947 */ /* 0x000fea0003800000 */
[----:B------:R-:W0:Y:S01]  /*4850*/  LDCU UR4, c[0x0][0x44c] ;  /* 0x00008980ff0477ac */ /* 0x000e220008000800 */
[----:B------:R-:W1:Y:S01]  /*4860*/  LDC.64 R8, c[0x0][0x448] ;  /* 0x00011200ff087b82 */ /* 0x000e620000000a00 */
[----:B------:R-:W-:Y:S01]  /*4870*/  MOV R6, 0x1 ;  /* 0x0000000100067802 */ /* 0x000fe20000000f00 */
[--C-:B------:R-:W-:Y:S01]  /*4880*/  IMAD.IADD R0, R0, 0x1, R13.reuse ;  /* 0x0000000100007824 */ /* 0x100fe200078e020d */
[----:B------:R-:W2:Y:S05]  /*4890*/  LDCU.64 UR8, c[0x0][0x450] ;  /* 0x00008a00ff0877ac */ /* 0x000eaa0008000a00 */
[----:B------:R-:W3:Y:S01]  /*48a0*/  LDC R3, c[0x0][0x454] ;  /* 0x00011500ff037b82 */ /* 0x000ee20000000800 */
[----:B0-----:R-:W1:Y:S01]  /*48b0*/  MUFU.RCP64H R7, UR4 ;  /* 0x0000000400077d08 */ /* 0x001e620008001800 */
[----:B---3--:R-:W-:Y:S01]  /*48c0*/  FSETP.GEU.AND P1, PT, |R3|, 6.5827683646048100446e-37, PT ;  /* 0x036000000300780b */ /* 0x008fe20003f2e200 */
[----:B------:R-:W-:Y:S01]  /*48d0*/  IMAD.IADD R3, R4, 0x1, R13 ;  /* 0x0000000104037824 */ /* 0x000fe200078e020d */
[----:B-1----:R-:W-:-:S08]  /*48e0*/  DFMA R10, R6, -R8, 1 ;  /* 0x3ff00000060a742b */ /* 0x002fd00000000808 */
[----:B------:R-:W-:-:S08]  /*48f0*/  DFMA R10, R10, R10, R10 ;  /* 0x0000000a0a0a722b */ /* 0x000fd0000000000a */
[----:B------:R-:W-:-:S08]  /*4900*/  DFMA R10, R6, R10, R6 ;  /* 0x0000000a060a722b */ /* 0x000fd00000000006 */
[----:B------:R-:W-:-:S08]  /*4910*/  DFMA R6, R10, -R8, 1 ;  /* 0x3ff000000a06742b */ /* 0x000fd00000000808 */
[----:B------:R-:W-:-:S08]  /*4920*/  DFMA R6, R10, R6, R10 ;  /* 0x000000060a06722b */ /* 0x000fd0000000000a */
[----:B--2---:R-:W-:-:S08]  /*4930*/  DMUL R10, R6, UR8 ;  /* 0x00000008060a7c28 */ /* 0x004fd00008000000 */
[----:B------:R-:W-:-:S08]  /*4940*/  DFMA R8, R10, -R8, UR8 ;  /* 0x000000080a087e2b */ /* 0x000fd00008000808 */
[----:B------:R-:W-:-:S10]  /*4950*/  DFMA R10, R6, R8, R10 ;  /* 0x00000008060a722b */ /* 0x000fd4000000000a */
[----:B------:R-:W-:-:S05]  /*4960*/  FFMA R6, RZ, UR4, R11 ;  /* 0x00000004ff067c23 */ /* 0x000fca000800000b */
[----:B------:R-:W-:-:S13]  /*4970*/  FSETP.GT.AND P0, PT, |R6|, 1.469367938527859385e-39, PT ;  /* 0x001000000600780b */ /* 0x000fda0003f04200 */
[----:B------:R-:W-:Y:S05]  /*4980*/  @P0 BRA P1, `(.L_x_78) ;  /* 0x0000000000200947 */ /* 0x000fea0000800000 */
[----:B------:R-:W0:Y:S01]  /*4990*/  LDCU.64 UR8, c[0x0][0x450] ;  /* 0x00008a00ff0877ac */ /* 0x000e220008000a00 */
[----:B------:R-:W-:Y:S01]  /*49a0*/  MOV R8, 0x4a10 ;  /* 0x00004a1000087802 */ /* 0x000fe20000000f00 */
[----:B------:R-:W1:Y:S01]  /*49b0*/  LDCU.64 UR10, c[0x0][0x448] ;  /* 0x00008900ff0a77ac */ /* 0x000e620008000a00 */
[----:B0-----:R-:W-:Y:S01]  /*49c0*/  MOV R10, UR8 ;  /* 0x00000008000a7c02 */ /* 0x001fe20008000f00 */
[----:B------:R-:W-:Y:S02]  /*49d0*/  IMAD.U32 R7, RZ, RZ, UR9 ;  /* 0x00000009ff077e24 */ /* 0x000fe4000f8e00ff */
[----:B-1----:R-:W-:Y:S01]  /*49e0*/  IMAD.U32 R56, RZ, RZ, UR10 ;  /* 0x0000000aff387e24 */ /* 0x002fe2000f8e00ff */
[----:B------:R-:W-:-:S07]  /*49f0*/  MOV R57, UR11 ;  /* 0x0000000b00397c02 */ /* 0x000fce0008000f00 */
[----:B------:R-:W-:Y:S05]  /*4a00*/  CALL.REL.NOINC `($__internal_0_$__cuda_sm20_div_rn_f64_full) ;  /* 0x0000000000ac7944 */ /* 0x000fea0003c00000 */
.L_x_78:
[----:B------:R-:W0:Y:S01]  /*4a10*/  LDC.64 R6, c[0x0][0x380] ;  /* 0x0000e000ff067b82 */ /* 0x000e220000000a00 */
[----:B------:R-:W-:-:S04]  /*4a20*/  IMAD R9, R0, R2, R5 ;  /* 0x0000000200097224 */ /* 0x000fc800078e0205 */
[----:B0-----:R-:W-:-:S05]  /*4a30*/  IMAD.WIDE R8, R9, 0x8, R6 ;  /* 0x0000000809087825 */ /* 0x001fca00078e0206 */
[----:B------:R-:W2:Y:S01]  /*4a40*/  LDG.E.64 R20, desc[UR6][R8.64] ;  /* 0x0000000608147981 */ /* 0x000ea2000c1e1b00 */
[----:B------:R-:W-:Y:S02]  /*4a50*/  MOV R12, 0x400 ;  /* 0x00000400000c7802 */ /* 0x000fe40000000f00 */
[----:B------:R-:W-:Y:S01]  /*4a60*/  IADD3 R2, PT, PT, R3, R2, RZ ;  /* 0x0000000203027210 */ /* 0x000fe20007ffe0ff */
[----:B------:R-:W0:Y:S02]  /*4a70*/  S2R R13, SR_CgaCtaId ;  /* 0x00000000000d7919 */ /* 0x000e240000008800 */
[----:B------:R-:W-:Y:S01]  /*4a80*/  VIADD R12, R12, 0xd80 ;  /* 0x00000d800c0c7836 */ /* 0x000fe20000000000 */
[----:B------:R-:W1:Y:S01]  /*4a90*/  S2R R4, SR_TID.X ;  /* 0x0000000000047919 */ /* 0x000e620000002100 */
[----:B------:R-:W3:Y:S03]  /*4aa0*/  S2R R15, SR_TID.Y ;  /* 0x00000000000f7919 */ /* 0x000ee60000002200 */
[----:B0-----:R-:W-:-:S05]  /*4ab0*/  LEA R13, R13, R12, 0x18 ;  /* 0x0000000c0d0d7211 */ /* 0x001fca00078ec0ff */
[----:B-1----:R-:W-:-:S04]  /*4ac0*/  IMAD R4, R4, 0xc0, R13 ;  /* 0x000000c004047824 */ /* 0x002fc800078e020d */
[----:B---3--:R-:W-:-:S05]  /*4ad0*/  IMAD R4, R15, 0x20, R4 ;  /* 0x000000200f047824 */ /* 0x008fca00078e0204 */
[----:B------:R-:W-:Y:S04]  /*4ae0*/  LDS.128 R12, [R4] ;  /* 0x00000000040c7984 */ /* 0x000fe80000000c00 */
[----:B------:R-:W0:Y:S04]  /*4af0*/  LDS.128 R16, [R4+-0x20] ;  /* 0xffffe00004107984 */ /* 0x000e280000000c00 */
[----:B------:R-:W-:Y:S01]  /*4b00*/  LDS.128 R28, [R4+-0x10] ;  /* 0xfffff000041c7984 */ /* 0x000fe20000000c00 */
[----:B0-----:R-:W-:Y:S01]  /*4b10*/  DADD R12, R12, -R16 ;  /* 0x000000000c0c7229 */ /* 0x001fe20000000810 */
[----:B------:R-:W-:-:S04]  /*4b20*/  IMAD R17, R0, R2, R5 ;  /* 0x0000000200117224 */ /* 0x000fc800078e0205 */
[----:B------:R-:W-:-:S03]  /*4b30*/  IMAD.WIDE R16, R17, 0x8, R6 ;  /* 0x0000000811107825 */ /* 0x000fc600078e0206 */
[----:B--2---:R-:W-:-:S07]  /*4b40*/  DFMA R20, R12, -R10, R20 ;  /* 0x8000000a0c14722b */ /* 0x004fce0000000014 */
[----:B------:R-:W-:Y:S04]  /*4b50*/  STG.E.64 desc[UR6][R8.64], R20 ;  /* 0x0000001408007986 */ /* 0x000fe8000c101b06 */
[----:B------:R-:W2:Y:S01]  /*4b60*/  LDG.E.64 R12, desc[UR6][R16.64] ;  /* 0x00000006100c7981 */ /* 0x000ea2000c1e1b00 */
[----:B------:R-:W-:Y:S01]  /*4b70*/  DADD R14, R14, -R18 ;  /* 0x000000000e0e7229 */ /* 0x000fe20000000812 */
[----:B------:R-:W-:-:S04]  /*4b80*/  IMAD.IADD R2, R3, 0x1, R2 ;  /* 0x0000000103027824 */ /* 0x000fc800078e0202 */
[----:B------:R-:W-:-:S04]  /*4b90*/  IMAD R23, R0, R2, R5 ;  /* 0x0000000200177224 */ /* 0x000fc800078e0205 */
[----:B------:R-:W-:Y:S01]  /*4ba0*/  IMAD.WIDE R22, R23, 0x8, R6 ;  /* 0x0000000817167825 */ /* 0x000fe200078e0206 */
[----:B--2---:R-:W-:Y:S01]  /*4bb0*/  DFMA R18, R14, -R10, R12 ;  /* 0x8000000a0e12722b */ /* 0x004fe2000000000c */
[----:B------:R-:W0:Y:S06]  /*4bc0*/  LDS.128 R12, [R4+0x10] ;  /* 0x00001000040c7984 */ /* 0x000e2c0000000c00 */
[----:B------:R1:W-:Y:S04]  /*4bd0*/  STG.E.64 desc[UR6][R16.64], R18 ;  /* 0x0000001210007986 */ /* 0x0003e8000c101b06 */
[----:B------:R-:W2:Y:S01]  /*4be0*/  LDG.E.64 R24, desc[UR6][R22.64] ;  /* 0x0000000616187981 */ /* 0x000ea2000c1e1b00 */
[----:B------:R-:W-:-:S04]  /*4bf0*/  IMAD.IADD R2, R3, 0x1, R2 ;  /* 0x0000000103027824 */ /* 0x000fc800078e0202 */
[----:B------:R-:W-:-:S04]  /*4c00*/  IMAD R5, R0, R2, R5 ;  /* 0x0000000200057224 */ /* 0x000fc800078e0205 */
[----:B------:R-:W-:Y:S01]  /*4c10*/  IMAD.WIDE R6, R5, 0x8, R6 ;  /* 0x0000000805067825 */ /* 0x000fe200078e0206 */
[----:B0-----:R-:W-:-:S08]  /*4c20*/  DADD R12, R12, -R28 ;  /* 0x000000000c0c7229 */ /* 0x001fd0000000081c */
[----:B--2---:R-:W-:-:S07]  /*4c30*/  DFMA R12, R12, -R10, R24 ;  /* 0x8000000a0c0c722b */ /* 0x004fce0000000018 */
[----:B------:R1:W-:Y:S04]  /*4c40*/  STG.E.64 desc[UR6][R22.64], R12 ;  /* 0x0000000c16007986 */ /* 0x0003e8000c101b06 */
[----:B------:R-:W2:Y:S01]  /*4c50*/  LDG.E.64 R2, desc[UR6][R6.64] ;  /* 0x0000000606027981 */ /* 0x000ea2000c1e1b00 */
[----:B------:R-:W-:-:S08]  /*4c60*/  DADD R14, R14, -R30 ;  /* 0x000000000e0e7229 */ /* 0x000fd0000000081e */
[----:B--2---:R-:W-:-:S07]  /*4c70*/  DFMA R2, R14, -R10, R2 ;  /* 0x8000000a0e02722b */ /* 0x004fce0000000002 */
[----:B------:R1:W-:Y:S04]  /*4c80*/  STG.E.64 desc[UR6][R6.64], R2 ;  /* 0x0000000206007986 */ /* 0x0003e8000c101b06 */
.L_x_77:
[----:B------:R-:W-:Y:S05]  /*4c90*/  WARPSYNC.ALL ;  /* 0x0000000000007948 */ /* 0x000fea0003800000 */
[----:B------:R-:W-:Y:S06]  /*4ca0*/  BAR.SYNC.DEFER_BLOCKING 0x0 ;  /* 0x0000000000007b1d */ /* 0x000fec0000010000 */
[----:B------:R-:W-:Y:S05]  /*4cb0*/  EXIT ;  /* 0x000000000000794d */ /* 0x000fea0003800000 */
        .weak           $__internal_0_$__cuda_sm20_div_rn_f64_full
        .type           $__internal_0_$__cuda_sm20_div_rn_f64_full,@function
        .size           $__internal_0_$__cuda_sm20_div_rn_f64_full,(.L_x_254 - $__internal_0_$__cuda_sm20_div_rn_f64_full)
$__internal_0_$__cuda_sm20_div_rn_f64_full:
[C---:B------:R-:W-:Y:S01]  /*4cc0*/  FSETP.GEU.AND P0, PT, |R57|.reuse, 1.469367938527859385e-39, PT ;  /* 0x001000003900780b */ /* 0x040fe20003f0e200 */
[----:B------:R-:W-:Y:S01]  /*4cd0*/  IMAD.MOV.U32 R63, RZ, RZ, R7 ;  /* 0x000000ffff3f7224 */ /* 0x000fe200078e0007 */
[----:B------:R-:W-:Y:S01]  /*4ce0*/  LOP3.LUT R54, R57, 0x800fffff, RZ, 0xc0, !PT ;  /* 0x800fffff39367812 */ /* 0x000fe200078ec0ff */
[----:B------:R-:W-:Y:S01]  /*4cf0*/  IMAD.MOV.U32 R62, RZ, RZ, R10 ;  /* 0x000000ffff3e7224 */ /* 0x000fe200078e000a */
[----:B------:R-:W-:Y:S01]  /*4d00*/  MOV R58, 0x1 ;  /* 0x00000001003a7802 */ /* 0x000fe20000000f00 */
[----:B------:R-:W-:Y:S01]  /*4d10*/  IMAD.MOV.U32 R9, RZ, RZ, 0x1ca00000 ;  /* 0x1ca00000ff097424 */ /* 0x000fe200078e00ff */
[----:B------:R-:W-:Y:S01]  /*4d20*/  LOP3.LUT R55, R54, 0x3ff00000, RZ, 0xfc, !PT ;  /* 0x3ff0000036377812 */ /* 0x000fe200078efcff */
[----:B------:R-:W-:Y:S01]  /*4d30*/  BSSY B0, `(.L_x_79) ;  /* 0x0000055000007945 */ /* 0x000fe20003800000 */
[----:B------:R-:W-:Y:S02]  /*4d40*/  MOV R54, R56 ;  /* 0x0000003800367202 */ /* 0x000fe40000000f00 */
[----:B------:R-:W-:-:S02]  /*4d50*/  FSETP.GEU.AND P2, PT, |R63|, 1.469367938527859385e-39, PT ;  /* 0x001000003f00780b */ /* 0x000fc40003f4e200 */
[----:B------:R-:W-:Y:S01]  /*4d60*/  LOP3.LUT R7, R63, 0x7ff00000, RZ, 0xc0, !PT ;  /* 0x7ff000003f077812 */ /* 0x000fe200078ec0ff */
[----:B------:R-:W-:Y:S01]  /*4d70*/  @!P0 DMUL R54, R56, 8.98846567431157953865e+307 ;  /* 0x7fe0000038368828 */ /* 0x000fe20000000000 */
[----:B------:R-:W-:-:S04]  /*4d80*/  LOP3.LUT R11, R57, 0x7ff00000, RZ, 0xc0, !PT ;  /* 0x7ff00000390b7812 */ /* 0x000fc800078ec0ff */
[----:B------:R-:W-:Y:S01]  /*4d90*/  ISETP.GE.U32.AND P1, PT, R7, R11, PT ;  /* 0x0000000b0700720c */ /* 0x000fe20003f26070 */
[----:B------:R-:W0:Y:S04]  /*4da0*/  MUFU.RCP64H R59, R55 ;  /* 0x00000037003b7308 */ /* 0x000e280000001800 */
[----:B------:R-:W-:Y:S02]  /*4db0*/  @!P2 LOP3.LUT R10, R57, 0x7ff00000, RZ, 0xc0, !PT ;  /* 0x7ff00000390aa812 */ /* 0x000fe400078ec0ff */
[----:B------:R-:W-:Y:S02]  /*4dc0*/  @!P2 MOV R64, RZ ;  /* 0x000000ff0040a202 */ /* 0x000fe40000000f00 */
[----:B------:R-:W-:Y:S02]  /*4dd0*/  @!P2 ISETP.GE.U32.AND P3, PT, R7, R10, PT ;  /* 0x0000000a0700a20c */ /* 0x000fe40003f66070 */
[----:B------:R-:W-:-:S02]  /*4de0*/  @!P0 LOP3.LUT R11, R55, 0x7ff00000, RZ, 0xc0, !PT ;  /* 0x7ff00000370b8812 */ /* 0x000fc400078ec0ff */
[----:B------:R-:W-:-:S04]  /*4df0*/  @!P2 SEL R10, R9, 0x63400000, !P3 ;  /* 0x63400000090aa807 */ /* 0x000fc80005800000 */
[----:B------:R-:W-:Y:S01]  /*4e00*/  @!P2 LOP3.LUT R10, R10, 0x80000000, R63, 0xf8, !PT ;  /* 0x800000000a0aa812 */ /* 0x000fe200078ef83f */
[----:B0-----:R-:W-:-:S03]  /*4e10*/  DFMA R60, R58, -R54, 1 ;  /* 0x3ff000003a3c742b */ /* 0x001fc60000000836 */
[----:B------:R-:W-:Y:S01]  /*4e20*/  @!P2 LOP3.LUT R65, R10, 0x100000, RZ, 0xfc, !PT ;  /* 0x001000000a41a812 */ /* 0x000fe200078efcff */
[----:B------:R-:W-:-:S04]  /*4e30*/  IMAD.MOV.U32 R10, RZ, RZ, R7 ;  /* 0x000000ffff0a7224 */ /* 0x000fc800078e0007 */
[----:B------:R-:W-:-:S08]  /*4e40*/  DFMA R60, R60, R60, R60 ;  /* 0x0000003c3c3c722b */ /* 0x000fd0000000003c */
[----:B------:R-:W-:Y:S01]  /*4e50*/  DFMA R60, R58, R60, R58 ;  /* 0x0000003c3a3c722b */ /* 0x000fe2000000003a */
[----:B------:R-:W-:-:S04]  /*4e60*/  SEL R58, R9, 0x63400000, !P1 ;  /* 0x63400000093a7807 */ /* 0x000fc80004800000 */
[----:B------:R-:W-:Y:S01]  /*4e70*/  LOP3.LUT R59, R58, 0x800fffff, R63, 0xf8, !PT ;  /* 0x800fffff3a3b7812 */ /* 0x000fe200078ef83f */
[----:B------:R-:W-:Y:S02]  /*4e80*/  IMAD.MOV.U32 R58, RZ, RZ, R62 ;  /* 0x000000ffff3a7224 */ /* 0x000fe400078e003e */
[----:B------:R-:W-:-:S04]  /*4e90*/  DFMA R66, R60, -R54, 1 ;  /* 0x3ff000003c42742b */ /* 0x000fc80000000836 */
[----:B------:R-:W-:-:S04]  /*4ea0*/  @!P2 DFMA R58, R58, 2, -R64 ;  /* 0x400000003a3aa82b */ /* 0x000fc80000000840 */
[----:B------:R-:W-:-:S06]  /*4eb0*/  DFMA R66, R60, R66, R60 ;  /* 0x000000423c42722b */ /* 0x000fcc000000003c */
[----:B------:R-:W-:Y:S02]  /*4ec0*/  @!P2 LOP3.LUT R10, R59, 0x7ff00000, RZ, 0xc0, !PT ;  /* 0x7ff000003b0aa812 */ /* 0x000fe400078ec0ff */
[----:B------:R-:W-:-:S03]  /*4ed0*/  DMUL R64, R66, R58 ;  /* 0x0000003a42407228 */ /* 0x000fc60000000000 */
[----:B------:R-:W-:-:S05]  /*4ee0*/  VIADD R12, R10, 0xffffffff ;  /* 0xffffffff0a0c7836 */ /* 0x000fca0000000000 */
[----:B------:R-:W-:Y:S01]  /*4ef0*/  DFMA R60, R64, -R54, R58 ;  /* 0x80000036403c722b */ /* 0x000fe2000000003a */
[----:B------:R-:W-:Y:S02]  /*4f00*/  ISETP.GT.U32.AND P0, PT, R12, 0x7feffffe, PT ;  /* 0x7feffffe0c00780c */ /* 0x000fe40003f04070 */
[----:B------:R-:W-:-:S04]  /*4f10*/  IADD3 R12, PT, PT, R11, -0x1, RZ ;  /* 0xffffffff0b0c7810 */ /* 0x000fc80007ffe0ff */
[----:B------:R-:W-:Y:S01]  /*4f20*/  ISETP.GT.U32.OR P0, PT, R12, 0x7feffffe, P0 ;  /* 0x7feffffe0c00780c */ /* 0x000fe20000704470 */
[----:B------:R-:W-:-:S12]  /*4f30*/  DFMA R60, R66, R60, R64 ;  /* 0x0000003c423c722b */ /* 0x000fd80000000040 */
[----:B------:R-:W-:Y:S05]  /*4f40*/  @P0 BRA `(.L_x_80) ;  /* 0x0000000000700947 */ /* 0x000fea0003800000 */
[----:B------:R-:W-:Y:S02]  /*4f50*/  LOP3.LUT R10, R57, 0x7ff00000, RZ, 0xc0, !PT ;  /* 0x7ff00000390a7812 */ /* 0x000fe400078ec0ff */
[----:B------:R-:W-:Y:S02]  /*4f60*/  MOV R62, RZ ;  /* 0x000000ff003e7202 */ /* 0x000fe40000000f00 */
[CC--:B------:R-:W-:Y:S02]  /*4f70*/  VIADDMNMX R11, R7.reuse, -R10.reuse, 0xb9600000, !PT ;  /* 0xb9600000070b7446 */ /* 0x0c0fe4000780090a */
[----:B------:R-:W-:Y:S02]  /*4f80*/  ISETP.GE.U32.AND P0, PT, R7, R10, PT ;  /* 0x0000000a0700720c */ /* 0x000fe40003f06070 */
[----:B------:R-:W-:Y:S02]  /*4f90*/  VIMNMX R11, PT, PT, R11, 0x46a00000, PT ;  /* 0x46a000000b0b7848 */ /* 0x000fe40003fe0100 */
[----:B------:R-:W-:-:S05]  /*4fa0*/  SEL R10, R9, 0x63400000, !P0 ;  /* 0x63400000090a7807 */ /* 0x000fca0004000000 */
[----:B------:R-:W-:-:S04]  /*4fb0*/  IMAD.IADD R10, R11, 0x1, -R10 ;  /* 0x000000010b0a7824 */ /* 0x000fc800078e0a0a */
[----:B------:R-:W-:-:S06]  /*4fc0*/  VIADD R63, R10, 0x7fe00000 ;  /* 0x7fe000000a3f7836 */ /* 0x000fcc0000000000 */
[----:B------:R-:W-:-:S10]  /*4fd0*/  DMUL R64, R60, R62 ;  /* 0x0000003e3c407228 */ /* 0x000fd40000000000 */
[----:B------:R-:W-:-:S13]  /*4fe0*/  FSETP.GTU.AND P0, PT, |R65|, 1.469367938527859385e-39, PT ;  /* 0x001000004100780b */ /* 0x000fda0003f0c200 */
[----:B------:R-:W-:Y:S05]  /*4ff0*/  @P0 BRA `(.L_x_81) ;  /* 0x0000000000a00947 */ /* 0x000fea0003800000 */
[----:B------:R-:W-:Y:S01]  /*5000*/  DFMA R54, R60, -R54, R58 ;  /* 0x800000363c36722b */ /* 0x000fe2000000003a */
[----:B------:R-:W-:-:S09]  /*5010*/  IMAD.MOV.U32 R62, RZ, RZ, RZ ;  /* 0x000000ffff3e7224 */ /* 0x000fd200078e00ff */
[C---:B------:R-:W-:Y:S02]  /*5020*/  FSETP.NEU.AND P0, PT, R55.reuse, RZ, PT ;  /* 0x000000ff3700720b */ /* 0x040fe40003f0d000 */
[----:B------:R-:W-:-:S04]  /*5030*/  LOP3.LUT R56, R55, 0x80000000, R57, 0x48, !PT ;  /* 0x8000000037387812 */ /* 0x000fc800078e4839 */
[----:B------:R-:W-:-:S07]  /*5040*/  LOP3.LUT R63, R56, R63, RZ, 0xfc, !PT ;  /* 0x0000003f383f7212 */ /* 0x000fce00078efcff */
[----:B------:R-:W-:Y:S05]  /*5050*/  @!P0 BRA `(.L_x_81) ;  /* 0x0000000000888947 */ /* 0x000fea0003800000 */
[----:B------:R-:W-:Y:S01]  /*5060*/  IMAD.MOV R55, RZ, RZ, -R10 ;  /* 0x000000ffff377224 */ /* 0x000fe200078e0a0a */
[----:B------:R-:W-:Y:S02]  /*5070*/  MOV R54, RZ ;  /* 0x000000ff00367202 */ /* 0x000fe40000000f00 */
[----:B------:R-:W-:-:S04]  /*5080*/  IADD3 R10, PT, PT, -R10, -0x43300000, RZ ;  /* 0xbcd000000a0a7810 */ /* 0x000fc80007ffe1ff */
[----:B------:R-:W-:Y:S02]  /*5090*/  DFMA R54, R64, -R54, R60 ;  /* 0x800000364036722b */ /* 0x000fe4000000003c */
[----:B------:R-:W-:-:S08]  /*50a0*/  DMUL.RP R60, R60, R62 ;  /* 0x0000003e3c3c7228 */ /* 0x000fd00000008000 */
[----:B------:R-:W-:Y:S02]  /*50b0*/  FSETP.NEU.AND P0, PT, |R55|, R10, PT ;  /* 0x0000000a3700720b */ /* 0x000fe40003f0d200 */
[----:B------:R-:W-:Y:S02]  /*50c0*/  LOP3.LUT R56, R61, R56, RZ, 0x3c, !PT ;  /* 0x000000383d387212 */ /* 0x000fe400078e3cff */
[----:B------:R-:W-:Y:S02]  /*50d0*/  FSEL R10, R60, R64, !P0 ;  /* 0x000000403c0a7208 */ /* 0x000fe40004000000 */
[----:B------:R-:W-:-:S03]  /*50e0*/  FSEL R65, R56, R65, !P0 ;  /* 0x0000004138417208 */ /* 0x000fc60004000000 */
[----:B------:R-:W-:Y:S01]  /*50f0*/  IMAD.MOV.U32 R64, RZ, RZ, R10 ;  /* 0x000000ffff407224 */ /* 0x000fe200078e000a */
[----:B------:R-:W-:Y:S06]  /*5100*/  BRA `(.L_x_81) ;  /* 0x00000000005c7947 */ /* 0x000fec0003800000 */
.L_x_80:
[----:B------:R-:W-:-:S14]  /*5110*/  DSETP.NAN.AND P0, PT, R62, R62, PT ;  /* 0x0000003e3e00722a */ /* 0x000fdc0003f08000 */
[----:B------:R-:W-:Y:S05]  /*5120*/  @P0 BRA `(.L_x_82) ;  /* 0x0000000000480947 */ /* 0x000fea0003800000 */
[----:B------:R-:W-:-:S14]  /*5130*/  DSETP.NAN.AND P0, PT, R56, R56, PT ;  /* 0x000000383800722a */ /* 0x000fdc0003f08000 */
[----:B------:R-:W-:Y:S05]  /*5140*/  @P0 BRA `(.L_x_83) ;  /* 0x0000000000300947 */ /* 0x000fea0003800000 */
[----:B------:R-:W-:Y:S01]  /*5150*/  ISETP.NE.AND P0, PT, R10, R11, PT ;  /* 0x0000000b0a00720c */ /* 0x000fe20003f05270 */
[----:B------:R-:W-:Y:S01]  /*5160*/  IMAD.MOV.U32 R64, RZ, RZ, 0x0 ;  /* 0x00000000ff407424 */ /* 0x000fe200078e00ff */
[----:B------:R-:W-:-:S11]  /*5170*/  MOV R65, 0xfff80000 ;  /* 0xfff8000000417802 */ /* 0x000fd60000000f00 */
[----:B------:R-:W-:Y:S05]  /*5180*/  @!P0 BRA `(.L_x_81) ;  /* 0x00000000003c8947 */ /* 0x000fea0003800000 */
[----:B------:R-:W-:Y:S02]  /*5190*/  ISETP.NE.AND P0, PT, R10, 0x7ff00000, PT ;  /* 0x7ff000000a00780c */ /* 0x000fe40003f05270 */
[----:B------:R-:W-:Y:S02]  /*51a0*/  LOP3.LUT R65, R63, 0x80000000, R57, 0x48, !PT ;  /* 0x800000003f417812 */ /* 0x000fe400078e4839 */
[----:B------:R-:W-:-:S13]  /*51b0*/  ISETP.EQ.OR P0, PT, R11, RZ, !P0 ;  /* 0x000000ff0b00720c */ /* 0x000fda0004702670 */
[----:B------:R-:W-:Y:S01]  /*51c0*/  @P0 LOP3.LUT R7, R65, 0x7ff00000, RZ, 0xfc, !PT ;  /* 0x7ff0000041070812 */ /* 0x000fe200078efcff */
[----:B------:R-:W-:Y:S02]  /*51d0*/  @!P0 IMAD.MOV.U32 R64, RZ, RZ, RZ ;  /* 0x000000ffff408224 */ /* 0x000fe400078e00ff */
[----:B------:R-:W-:Y:S01]  /*51e0*/  @P0 IMAD.MOV.U32 R64, RZ, RZ, RZ ;  /* 0x000000ffff400224 */ /* 0x000fe200078e00ff */
[----:B------:R-:W-:Y:S01]  /*51f0*/  @P0 MOV R65, R7 ;  /* 0x0000000700410202 */ /* 0x000fe20000000f00 */
[----:B------:R-:W-:Y:S06]  /*5200*/  BRA `(.L_x_81) ;  /* 0x00000000001c7947 */ /* 0x000fec0003800000 */
.L_x_83:
[----:B------:R-:W-:Y:S01]  /*5210*/  LOP3.LUT R7, R57, 0x80000, RZ, 0xfc, !PT ;  /* 0x0008000039077812 */ /* 0x000fe200078efcff */
[----:B------:R-:W-:-:S04]  /*5220*/  IMAD.MOV.U32 R64, RZ, RZ, R56 ;  /* 0x000000ffff407224 */ /* 0x000fc800078e0038 */
[----:B------:R-:W-:Y:S01]  /*5230*/  IMAD.MOV.U32 R65, RZ, RZ, R7 ;  /* 0x000000ffff417224 */ /* 0x000fe200078e0007 */
[----:B------:R-:W-:Y:S06]  /*5240*/  BRA `(.L_x_81) ;  /* 0x00000000000c7947 */ /* 0x000fec0003800000 */
.L_x_82:
[----:B------:R-:W-:Y:S02]  /*5250*/  LOP3.LUT R7, R63, 0x80000, RZ, 0xfc, !PT ;  /* 0x000800003f077812 */ /* 0x000fe400078efcff */
[----:B------:R-:W-:-:S03]  /*5260*/  MOV R64, R62 ;  /* 0x0000003e00407202 */ /* 0x000fc60000000f00 */
[----:B------:R-:W-:-:S07]  /*5270*/  IMAD.MOV.U32 R65, RZ, RZ, R7 ;  /* 0x000000ffff417224 */ /* 0x000fce00078e0007 */
.L_x_81:
[----:B------:R-:W-:Y:S05]  /*5280*/  BSYNC B0 ;  /* 0x0000000000007941 */ /* 0x000fea0003800000 */
.L_x_79:
[----:B------:R-:W-:Y:S01]  /*5290*/  IMAD.MOV.U32 R9, RZ, RZ, 0x0 ;  /* 0x00000000ff097424 */ /* 0x000fe200078e00ff */
[----:B------:R-:W-:Y:S01]  /*52a0*/  MOV R11, R65 ;  /* 0x00000041000b7202 */ /* 0x000fe20000000f00 */
[----:B------:R-:W-:Y:S02]  /*52b0*/  IMAD.MOV.U32 R10, RZ, RZ, R64 ;  /* 0x000000ffff0a7224 */ /* 0x000fe400078e0040 */
[----:B------:R-:W-:Y:S05]  /*52c0*/  RET.REL.NODEC R8 `(_Z16Overlap_GPU_SLICILi1EEv4GridS0_S0_ddd) ;  /* 0xffffffac084c7950 */ /* 0x000fea0003c3ffff */
.L_x_84:
        /* <DEDUP_REMOVED lines=11> */
.L_x_254:


//--------------------- .text._Z16Overlap_GPU_SLICILi0EEv4GridS0_S0_ddd --------------------------
	.section	.text._Z16Overlap_GPU_SLICILi0EEv4GridS0_S0_ddd,"ax",@progbits
	.align	128
        .global         _Z16Overlap_GPU_SLICILi0EEv4GridS0_S0_ddd
        .type           _Z16Overlap_GPU_SLICILi0EEv4GridS0_S0_ddd,@function
        .size           _Z16Overlap_GPU_SLICILi0EEv4GridS0_S0_ddd,(.L_x_255 - _Z16Overlap_GPU_SLICILi0EEv4GridS0_S0_ddd)
        .other          _Z16Overlap_GPU_SLICILi0EEv4GridS0_S0_ddd,@"STO_CUDA_ENTRY STV_DEFAULT"
_Z16Overlap_GPU_SLICILi0EEv4GridS0_S0_ddd:
.text._Z16Overlap_GPU_SLICILi0EEv4GridS0_S0_ddd:
[----:B------:R-:W-:Y:S01]  /*0000*/  LDC R1, c[0x0][0x37c] ;  /* 0x0000df00ff017b82 */ /* 0x000fe20000000800 */
[----:B------:R-:W0:Y:S01]  /*0010*/  S2R R22, SR_TID.Y ;  /* 0x0000000000167919 */ /* 0x000e220000002200 */
[----:B------:R-:W1:Y:S06]  /*0020*/  LDCU UR10, c[0x0][0x360] ;  /* 0x00006c00ff0a77ac */ /* 0x000e6c0008000800 */
[----:B------:R-:W0:Y:S01]  /*0030*/  S2UR UR6, SR_CTAID.Y ;  /* 0x00000000000679c3 */ /* 0x000e220000002600 */
[----:B------:R-:W-:Y:S01]  /*0040*/  MOV R4, 0x400 ;  /* 0x0000040000047802 */ /* 0x000fe20000000f00 */
[----:B------:R-:W1:Y:S01]  /*0050*/  S2R R3, SR_CTAID.X ;  /* 0x0000000000037919 */ /* 0x000e620000002500 */
[----:B------:R-:W2:Y:S01]  /*0060*/  LDCU UR11, c[0x0][0x390] ;  /* 0x00007200ff0b77ac */ /* 0x000ea20008000800 */
[----:B------:R-:W1:Y:S01]  /*0070*/  S2R R6, SR_TID.X ;  /* 0x0000000000067919 */ /* 0x000e620000002100 */
[----:B------:R-:W2:Y:S03]  /*0080*/  LDCU.64 UR4, c[0x0][0x388] ;  /* 0x00007100ff0477ac */ /* 0x000ea60008000a00 */
[----:B------:R-:W0:Y:S01]  /*0090*/  LDC R5, c[0x0][0x364] ;  /* 0x0000d900ff057b82 */ /* 0x000e220000000800 */
[----:B------:R-:W-:Y:S01]  /*00a0*/  VIADD R2, R4, 0x480 ;  /* 0x0000048004027836 */ /* 0x000fe20000000000 */
[----:B------:R-:W3:Y:S01]  /*00b0*/  S2R R21, SR_CgaCtaId ;  /* 0x0000000000157919 */ /* 0x000ee20000008800 */
[----:B------:R-:W4:Y:S01]  /*00c0*/  LDCU.64 UR8, c[0x0][0x358] ;  /* 0x00006b00ff0877ac */ /* 0x000f220008000a00 */
[----:B--2---:R-:W-:-:S02]  /*00d0*/  UIADD3 UR5, UPT, UPT, UR11, UR5, URZ ;  /* 0x000000050b057290 */ /* 0x004fc4000fffe0ff */
[----:B------:R-:W-:Y:S01]  /*00e0*/  UIADD3 UR4, UPT, UPT, UR4, UR11, URZ ;  /* 0x0000000b04047290 */ /* 0x000fe2000fffe0ff */
[----:B0-----:R-:W-:Y:S01]  /*00f0*/  IMAD R5, R5, UR6, R22 ;  /* 0x0000000605057c24 */ /* 0x001fe2000f8e0216 */
[----:B------:R-:W-:-:S04]  /*0100*/  UIADD3 UR6, UPT, UPT, UR11, -0x1, URZ ;  /* 0xffffffff0b067890 */ /* 0x000fc8000fffe0ff */
[----:B------:R-:W-:Y:S01]  /*0110*/  ISETP.GE.AND P0, PT, R5, UR5, PT ;  /* 0x0000000505007c0c */ /* 0x000fe2000bf06270 */
[----:B-1----:R-:W-:-:S03]  /*0120*/  IMAD R0, R3, UR10, R6 ;  /* 0x0000000a03007c24 */ /* 0x002fc6000f8e0206 */
[----:B------:R-:W-:Y:S01]  /*0130*/  ISETP.GE.AND P0, PT, R5, UR11, !P0 ;  /* 0x0000000b05007c0c */ /* 0x000fe2000c706270 */
[----:B------:R-:W-:Y:S01]  /*0140*/  IMAD R0, R3, -0x2, R0 ;  /* 0xfffffffe03007824 */ /* 0x000fe200078e0200 */
[----:B---3--:R-:W-:Y:S01]  /*0150*/  LEA R7, R21, R2, 0x18 ;  /* 0x0000000215077211 */ /* 0x008fe200078ec0ff */
[----:B------:R-:W-:-:S03]  /*0160*/  VIADD R3, R4, 0x900 ;  /* 0x0000090004037836 */ /* 0x000fc60000000000 */
[C---:B------:R-:W-:Y:S02]  /*0170*/  ISETP.GE.AND P1, PT, R0.reuse, UR6, P0 ;  /* 0x0000000600007c0c */ /* 0x040fe40008726270 */
[----:B------:R-:W-:Y:S02]  /*0180*/  LEA R3, R21, R3, 0x18 ;  /* 0x0000000315037211 */ /* 0x000fe400078ec0ff */
[----:B------:R-:W-:-:S03]  /*0190*/  ISETP.GT.OR P2, PT, R0, UR4, !P1 ;  /* 0x0000000400007c0c */ /* 0x000fc6000cf44670 */
[C---:B------:R-:W-:Y:S02]  /*01a0*/  IMAD R2, R6.reuse, 0xc0, R3 ;  /* 0x000000c006027824 */ /* 0x040fe400078e0203 */
[----:B------:R-:W-:Y:S02]  /*01b0*/  IMAD R3, R6, 0xc0, R7 ;  /* 0x000000c006037824 */ /* 0x000fe400078e0207 */
[----:B------:R-:W-:-:S03]  /*01c0*/  IMAD R2, R22, 0x20, R2 ;  /* 0x0000002016027824 */ /* 0x000fc600078e0202 */
[----:B------:R-:W-:-:S03]  /*01d0*/  LEA R3, R22, R3, 0x5 ;  /* 0x0000000316037211 */ /* 0x000fc600078e28ff */
[----:B----4-:R-:W-:Y:S05]  /*01e0*/  @P2 BRA `(.L_x_85) ;  /* 0x0000002800e42947 */ /* 0x010fea0003800000 */
[----:B------:R-:W0:Y:S01]  /*01f0*/  LDC.64 R28, c[0x0][0x380] ;  /* 0x0000e000ff1c7b82 */ /* 0x000e220000000a00 */
[----:B------:R-:W-:Y:S02]  /*0200*/  UIADD3 UR7, UPT, UPT, UR5, UR11, URZ ;  /* 0x0000000b05077290 */ /* 0x000fe4000fffe0ff */
[----:B------:R-:W-:-:S04]  /*0210*/  UIADD3 UR6, UPT, UPT, UR4, UR11, URZ ;  /* 0x0000000b04067290 */ /* 0x000fc8000fffe0ff */
[C---:B------:R-:W-:Y:S02]  /*0220*/  VIADD R9, R5.reuse, UR7 ;  /* 0x0000000705097c36 */ /* 0x040fe40008000000 */
[--C-:B------:R-:W-:Y:S02]  /*0230*/  IMAD R11, R5, UR6, R0.reuse ;  /* 0x00000006050b7c24 */ /* 0x100fe4000f8e0200 */
[C---:B------:R-:W-:Y:S02]  /*0240*/  VIADD R13, R9.reuse, UR7 ;  /* 0x00000007090d7c36 */ /* 0x040fe40008000000 */
[--C-:B------:R-:W-:Y:S02]  /*0250*/  IMAD R9, R9, UR6, R0.reuse ;  /* 0x0000000609097c24 */ /* 0x100fe4000f8e0200 */
[C---:B------:R-:W-:Y:S02]  /*0260*/  VIADD R15, R13.reuse, UR7 ;  /* 0x000000070d0f7c36 */ /* 0x040fe40008000000 */
[----:B------:R-:W-:-:S02]  /*0270*/  IMAD R27, R13, UR6, R0 ;  /* 0x000000060d1b7c24 */ /* 0x000fc4000f8e0200 */
[----:B------:R-:W-:Y:S02]  /*0280*/  IMAD R15, R15, UR6, R0 ;  /* 0x000000060f0f7c24 */ /* 0x000fe4000f8e0200 */
[----:B0-----:R-:W-:-:S04]  /*0290*/  IMAD.WIDE R10, R11, 0x8, R28 ;  /* 0x000000080b0a7825 */ /* 0x001fc800078e021c */
[--C-:B------:R-:W-:Y:S01]  /*02a0*/  IMAD.WIDE R8, R9, 0x8, R28.reuse ;  /* 0x0000000809087825 */ /* 0x100fe200078e021c */
[----:B------:R-:W2:Y:S03]  /*02b0*/  LDG.E.64 R12, desc[UR8][R10.64] ;  /* 0x000000080a0c7981 */ /* 0x000ea6000c1e1b00 */
[----:B------:R-:W-:-:S04]  /*02c0*/  IMAD.WIDE R26, R27, 0x8, R28 ;  /* 0x000000081b1a7825 */ /* 0x000fc800078e021c */
[----:B------:R-:W-:Y:S01]  /*02d0*/  IMAD.WIDE R28, R15, 0x8, R28 ;  /* 0x000000080f1c7825 */ /* 0x000fe200078e021c */
[----:B------:R-:W3:Y:S04]  /*02e0*/  LDG.E.64 R16, desc[UR8][R26.64] ;  /* 0x000000081a107981 */ /* 0x000ee8000c1e1b00 */
[----:B------:R-:W2:Y:S04]  /*02f0*/  LDG.E.64 R14, desc[UR8][R8.64] ;  /* 0x00000008080e7981 */ /* 0x000ea8000c1e1b00 */
[----:B------:R-:W3:Y:S01]  /*0300*/  LDG.E.64 R18, desc[UR8][R28.64] ;  /* 0x000000081c127981 */ /* 0x000ee2000c1e1b00 */
[----:B------:R-:W-:-:S05]  /*0310*/  LEA R5, R21, R4, 0x18 ;  /* 0x0000000415057211 */ /* 0x000fca00078ec0ff */
[----:B------:R-:W-:-:S05]  /*0320*/  IMAD R4, R6, 0xc0, R5 ;  /* 0x000000c006047824 */ /* 0x000fca00078e0205 */
[----:B------:R-:W-:Y:S01]  /*0330*/  LEA R4, R22, R4, 0x5 ;  /* 0x0000000416047211 */ /* 0x000fe200078e28ff */
[----:B------:R-:W-:Y:S05]  /*0340*/  WARPSYNC.ALL ;  /* 0x0000000000007948 */ /* 0x000fea0003800000 */
[C---:B------:R-:W-:Y:S01]  /*0350*/  ISETP.NE.AND P2, PT, R6.reuse, RZ, PT ;  /* 0x000000ff0600720c */ /* 0x040fe20003f45270 */
[----:B------:R-:W-:Y:S01]  /*0360*/  UIADD3 UR6, UPT, UPT, UR10, -0x1, URZ ;  /* 0xffffffff0a067890 */ /* 0x000fe2000fffe0ff */
[----:B------:R-:W-:-:S05]  /*0370*/  ISETP.NE.AND P4, PT, R6, RZ, PT ;  /* 0x000000ff0600720c */ /* 0x000fca0003f85270 */
[----:B------:R-:W-:Y:S01]  /*0380*/  ISETP.NE.AND P3, PT, R6, UR6, PT ;  /* 0x0000000606007c0c */ /* 0x000fe2000bf65270 */
[----:B--2---:R-:W-:Y:S04]  /*0390*/  STS.128 [R4], R12 ;  /* 0x0000000c04007388 */ /* 0x004fe80000000c00 */
[----:B---3--:R-:W-:Y:S01]  /*03a0*/  STS.128 [R4+0x10], R16 ;  /* 0x0000101004007388 */ /* 0x008fe20000000c00 */
[----:B------:R-:W-:Y:S06]  /*03b0*/  BAR.SYNC.DEFER_BLOCKING 0x0 ;  /* 0x0000000000007b1d */ /* 0x000fec0000010000 */
[----:B------:R-:W2:Y:S04]  /*03c0*/  @!P2 LDG.E.64 R20, desc[UR8][R10.64+-0x8] ;  /* 0xfffff8080a14a981 */ /* 0x000ea8000c1e1b00 */
[----:B------:R0:W3:Y:S04]  /*03d0*/  @!P3 LDG.E.64 R30, desc[UR8][R10.64+0x8] ;  /* 0x000008080a1eb981 */ /* 0x0000e8000c1e1b00 */
[----:B------:R-:W4:Y:S04]  /*03e0*/  @!P4 LDG.E.64 R32, desc[UR8][R8.64+-0x8] ;  /* 0xfffff8080820c981 */ /* 0x000f28000c1e1b00 */
[----:B------:R-:W3:Y:S04]  /*03f0*/  @!P4 LDG.E.64 R34, desc[UR8][R26.64+-0x8] ;  /* 0xfffff8081a22c981 */ /* 0x000ee8000c1e1b00 */
[----:B------:R-:W3:Y:S01]  /*0400*/  @!P4 LDG.E.64 R36, desc[UR8][R28.64+-0x8] ;  /* 0xfffff8081c24c981 */ /* 0x000ee2000c1e1b00 */
[----:B------:R-:W-:-:S05]  /*0410*/  IMAD R7, R22, 0x20, R7 ;  /* 0x0000002016077824 */ /* 0x000fca00078e0207 */
[----:B--2---:R-:W-:Y:S04]  /*0420*/  @!P2 STS.64 [R7], R20 ;  /* 0x000000140700a388 */ /* 0x004fe80000000a00 */
[----:B------:R-:W1:Y:S04]  /*0430*/  @P2 LDS.64 R12, [R4+-0xc0] ;  /* 0xffff4000040c2984 */ /* 0x000e680000000a00 */
[----:B-1----:R-:W-:Y:S04]  /*0440*/  @P2 STS.64 [R3], R12 ;  /* 0x0000000c03002388 */ /* 0x002fe80000000a00 */
[----:B------:R-:W1:Y:S04]  /*0450*/  @P4 LDS.64 R14, [R4+-0xb8] ;  /* 0xffff4800040e4984 */ /* 0x000e680000000a00 */
[----:B------:R-:W-:Y:S01]  /*0460*/  @P3 LDS.64 R30, [R4+0xc0] ;  /* 0x0000c000041e3984 */ /* 0x000fe20000000a00 */
[----:B------:R-:W-:-:S03]  /*0470*/  ISETP.NE.AND P2, PT, R6, UR6, PT ;  /* 0x0000000606007c0c */ /* 0x000fc6000bf45270 */
[----:B-1----:R-:W-:Y:S04]  /*0480*/  @P4 STS.64 [R3+0x8], R14 ;  /* 0x0000080e03004388 */ /* 0x002fe80000000a00 */
[----:B----4-:R-:W-:Y:S04]  /*0490*/  @!P4 STS.64 [R7+0x8], R32 ;  /* 0x000008200700c388 */ /* 0x010fe80000000a00 */
[----:B0-----:R-:W0:Y:S04]  /*04a0*/  @P4 LDS.64 R10, [R4+-0xb0] ;  /* 0xffff5000040a4984 */ /* 0x001e280000000a00 */
[----:B------:R-:W-:Y:S04]  /*04b0*/  @P2 LDS.64 R24, [R4+0xc8] ;  /* 0x0000c80004182984 */ /* 0x000fe80000000a00 */
[----:B0-----:R-:W-:Y:S04]  /*04c0*/  @P4 STS.64 [R3+0x10], R10 ;  /* 0x0000100a03004388 */ /* 0x001fe80000000a00 */
[----:B---3--:R-:W-:Y:S04]  /*04d0*/  @!P4 STS.64 [R7+0x10], R34 ;  /* 0x000010220700c388 */ /* 0x008fe80000000a00 */
[----:B------:R-:W0:Y:S04]  /*04e0*/  @P4 LDS.64 R16, [R4+-0xa8] ;  /* 0xffff580004104984 */ /* 0x000e280000000a00 */
[----:B------:R-:W-:Y:S01]  /*04f0*/  @P2 LDS.64 R22, [R4+0xd0] ;  /* 0x0000d00004162984 */ /* 0x000fe20000000a00 */
[----:B------:R-:W-:-:S03]  /*0500*/  IMAD.MOV.U32 R12, RZ, RZ, 0x1 ;  /* 0x00000001ff0c7424 */ /* 0x000fc600078e00ff */
[----:B------:R1:W5:Y:S04]  /*0510*/  @!P2 LDG.E.64 R24, desc[UR8][R8.64+0x8] ;  /* 0x000008080818a981 */ /* 0x000368000c1e1b00 */
[----:B0-----:R-:W-:Y:S04]  /*0520*/  @P4 STS.64 [R3+0x18], R16 ;  /* 0x0000181003004388 */ /* 0x001fe80000000a00 */
[----:B------:R-:W-:Y:S04]  /*0530*/  @!P4 STS.64 [R7+0x18], R36 ;  /* 0x000018240700c388 */ /* 0x000fe80000000a00 */
[----:B------:R-:W0:Y:S04]  /*0540*/  LDS.64 R18, [R4] ;  /* 0x0000000004127984 */ /* 0x000e280000000a00 */
[----:B------:R-:W2:Y:S04]  /*0550*/  LDS.64 R10, [R3] ;  /* 0x00000000030a7984 */ /* 0x000ea80000000a00 */
[----:B------:R3:W4:Y:S04]  /*0560*/  @P2 LDS.64 R20, [R4+0xd8] ;  /* 0x0000d80004142984 */ /* 0x0007280000000a00 */
[----:B------:R3:W5:Y:S01]  /*0570*/  @!P2 LDG.E.64 R22, desc[UR8][R26.64+0x8] ;  /* 0x000008081a16a981 */ /* 0x000762000c1e1b00 */
[----:B0-----:R-:W-:-:S06]  /*0580*/  DADD R14, -R18, R30 ;  /* 0x00000000120e7229 */ /* 0x001fcc000000011e */
[----:B------:R-:W0:Y:S01]  /*0590*/  MUFU.RCP64H R13, R15 ;  /* 0x0000000f000d7308 */ /* 0x000e220000001800 */
[----:B--2---:R-:W-:Y:S01]  /*05a0*/  DADD R56, R18, -R10 ;  /* 0x0000000012387229 */ /* 0x004fe2000000080a */
[----:B------:R3:W5:Y:S01]  /*05b0*/  @!P2 LDG.E.64 R20, desc[UR8][R28.64+0x8] ;  /* 0x000008081c14a981 */ /* 0x000762000c1e1b00 */
[----:B0-----:R-:W-:-:S08]  /*05c0*/  DFMA R16, -R14, R12, 1 ;  /* 0x3ff000000e10742b */ /* 0x001fd0000000010c */
[----:B------:R-:W-:-:S08]  /*05d0*/  DFMA R16, R16, R16, R16 ;  /* 0x000000101010722b */ /* 0x000fd00000000010 */
[----:B------:R-:W-:-:S08]  /*05e0*/  DFMA R16, R12, R16, R12 ;  /* 0x000000100c10722b */ /* 0x000fd0000000000c */
[----:B-1----:R-:W-:-:S08]  /*05f0*/  DFMA R8, -R14, R16, 1 ;  /* 0x3ff000000e08742b */ /* 0x002fd00000000110 */
[----:B------:R-:W-:-:S08]  /*0600*/  DFMA R8, R16, R8, R16 ;  /* 0x000000081008722b */ /* 0x000fd00000000010 */
[----:B------:R-:W-:-:S08]  /*0610*/  DMUL R62, R56, R8 ;  /* 0x00000008383e7228 */ /* 0x000fd00000000000 */
        /* <DEDUP_REMOVED lines=8> */
[----:B---34-:R-:W-:Y:S07]  /*06a0*/  @P2 BRA P3, `(.L_x_87) ;  /* 0x0000000000102947 */ /* 0x018fee0001800000 */
[----:B------:R-:W-:Y:S01]  /*06b0*/  IMAD.MOV.U32 R54, RZ, RZ, R14 ;  /* 0x000000ffff367224 */ /* 0x000fe200078e000e */
[----:B------:R-:W-:Y:S02]  /*06c0*/  MOV R55, R15 ;  /* 0x0000000f00377202 */ /* 0x000fe40000000f00 */
[----:B------:R-:W-:-:S07]  /*06d0*/  MOV R8, 0x6f0 ;  /* 0x000006f000087802 */ /* 0x000fce0000000f00 */
[----:B-----5:R-:W-:Y:S05]  /*06e0*/  CALL.REL.NOINC `($__internal_1_$__cuda_sm20_div_rn_f64_full) ;  /* 0x0000004000a87944 */ /* 0x020fea0003c00000 */
.L_x_87:
[----:B------:R-:W-:Y:S05]  /*06f0*/  BSYNC.RECONVERGENT B1 ;  /* 0x0000000000017941 */ /* 0x000fea0003800200 */
.L_x_86:
        /* <DEDUP_REMOVED lines=29> */
[----:B-----5:R-:W-:Y:S05]  /*08d0*/  CALL.REL.NOINC `($__internal_1_$__cuda_sm20_div_rn_f64_full) ;  /* 0x00000040002c7944 */ /* 0x020fea0003c00000 */
.L_x_91:
[----:B------:R-:W-:Y:S05]  /*08e0*/  BSYNC.RECONVERGENT B2 ;  /* 0x0000000000027941 */ /* 0x000fea0003800200 */
.L_x_90:
[----:B------:R-:W-:Y:S01]  /*08f0*/  DSETP.GT.AND P2, PT, R62, 1, PT ;  /* 0x3ff000003e00742a */ /* 0x000fe20003f44000 */
[----:B------:R-:W-:Y:S02]  /*0900*/  IMAD.MOV.U32 R8, RZ, RZ, 0x0 ;  /* 0x00000000ff087424 */ /* 0x000fe400078e00ff */
[----:B------:R-:W-:-:S11]  /*0910*/  IMAD.MOV.U32 R9, RZ, RZ, 0x3ff00000 ;  /* 0x3ff00000ff097424 */ /* 0x000fd600078e00ff */
[----:B------:R-:W-:Y:S01]  /*0920*/  @!P2 MOV R8, R62 ;  /* 0x0000003e0008a202 */ /* 0x000fe20000000f00 */
[----:B------:R-:W-:-:S07]  /*0930*/  @!P2 IMAD.MOV.U32 R9, RZ, RZ, R63 ;  /* 0x000000ffff09a224 */ /* 0x000fce00078e003f */
.L_x_89:
[----:B------:R-:W-:Y:S05]  /*0940*/  BSYNC.RECONVERGENT B1 ;  /* 0x0000000000017941 */ /* 0x000fea0003800200 */
.L_x_88:
        /* <DEDUP_REMOVED lines=29> */
[----:B-----5:R-:W-:Y:S05]  /*0b20*/  CALL.REL.NOINC `($__internal_1_$__cuda_sm20_div_rn_f64_full) ;  /* 0x0000003c00987944 */ /* 0x020fea0003c00000 */
.L_x_95:
[----:B------:R-:W-:Y:S05]  /*0b30*/  BSYNC.RECONVERGENT B2 ;  /* 0x0000000000027941 */ /* 0x000fea0003800200 */
.L_x_94:
[----:B------:R-:W-:Y:S01]  /*0b40*/  DSETP.GT.AND P2, PT, R62, 1, PT ;  /* 0x3ff000003e00742a */ /* 0x000fe20003f44000 */
[----:B------:R-:W-:Y:S01]  /*0b50*/  IMAD.MOV.U32 R10, RZ, RZ, 0x0 ;  /* 0x00000000ff0a7424 */ /* 0x000fe200078e00ff */
[----:B------:R-:W-:-:S12]  /*0b60*/  MOV R11, 0x3ff00000 ;  /* 0x3ff00000000b7802 */ /* 0x000fd80000000f00 */
[----:B------:R-:W-:Y:S02]  /*0b70*/  @!P2 IMAD.MOV.U32 R10, RZ, RZ, R62 ;  /* 0x000000ffff0aa224 */ /* 0x000fe400078e003e */
[----:B------:R-:W-:-:S07]  /*0b80*/  @!P2 IMAD.MOV.U32 R11, RZ, RZ, R63 ;  /* 0x000000ffff0ba224 */ /* 0x000fce00078e003f */
.L_x_93:
[----:B------:R-:W-:Y:S05]  /*0b90*/  BSYNC.RECONVERGENT B1 ;  /* 0x0000000000017941 */ /* 0x000fea0003800200 */
.L_x_92:
[----:B------:R-:W-:Y:S01]  /*0ba0*/  DMUL R10, R10, 0.5 ;  /* 0x3fe000000a0a7828 */ /* 0x000fe20000000000 */
[----:B------:R-:W-:Y:S01]  /*0bb0*/  IMAD.MOV.U32 R12, RZ, RZ, 0x1 ;  /* 0x00000001ff0c7424 */ /* 0x000fe200078e00ff */
[----:B------:R-:W-:Y:S06]  /*0bc0*/  BSSY.RECONVERGENT B1, `(.L_x_96) ;  /* 0x000001a000017945 */ /* 0x000fec0003800200 */
[----:B------:R-:W-:-:S07]  /*0bd0*/  DFMA R10, R16, R10, R18 ;  /* 0x0000000a100a722b */ /* 0x000fce0000000012 */
[----:B------:R-:W-:Y:S04]  /*0be0*/  STS.64 [R2], R10 ;  /* 0x0000000a02007388 */ /* 0x000fe80000000a00 */
[----:B------:R-:W1:Y:S04]  /*0bf0*/  LDS.64 R14, [R4+0x8] ;  /* 0x00000800040e7984 */ /* 0x000e680000000a00 */
[----:B0-----:R-:W0:Y:S01]  /*0c00*/  LDS.64 R8, [R3+0x8] ;  /* 0x0000080003087984 */ /* 0x001e220000000a00 */
[C---:B-1---5:R-:W-:Y:S02]  /*0c10*/  DADD R24, -R14.reuse, R24 ;  /* 0x000000000e187229 */ /* 0x062fe40000000118 */
[----:B0-----:R-:W-:-:S04]  /*0c20*/  DADD R56, R14, -R8 ;  /* 0x000000000e387229 */ /* 0x001fc80000000808 */
[----:B------:R-:W0:Y:S02]  /*0c30*/  MUFU.RCP64H R13, R25 ;  /* 0x00000019000d7308 */ /* 0x000e240000001800 */
[----:B------:R-:W-:-:S04]  /*0c40*/  DMUL R18, R24, 0.5 ;  /* 0x3fe0000018127828 */ /* 0x000fc80000000000 */
[----:B------:R-:W-:-:S04]  /*0c50*/  FSETP.GEU.AND P3, PT, |R57|, 6.5827683646048100446e-37, PT ;  /* 0x036000003900780b */ /* 0x000fc80003f6e200 */
[----:B------:R-:W-:Y:S02]  /*0c60*/  DFMA R18, R56, 0.5, R18 ;  /* 0x3fe000003812782b */ /* 0x000fe40000000012 */
        /* <DEDUP_REMOVED lines=13> */
[----:B------:R-:W-:-:S07]  /*0d40*/  MOV R8, 0xd60 ;  /* 0x00000d6000087802 */ /* 0x000fce0000000f00 */
[----:B------:R-:W-:Y:S05]  /*0d50*/  CALL.REL.NOINC `($__internal_1_$__cuda_sm20_div_rn_f64_full) ;  /* 0x0000003c000c7944 */ /* 0x000fea0003c00000 */
.L_x_97:
[----:B------:R-:W-:Y:S05]  /*0d60*/  BSYNC.RECONVERGENT B1 ;  /* 0x0000000000017941 */ /* 0x000fea0003800200 */
.L_x_96:
        /* <DEDUP_REMOVED lines=29> */
[----:B------:R-:W-:Y:S05]  /*0f40*/  CALL.REL.NOINC `($__internal_1_$__cuda_sm20_div_rn_f64_full) ;  /* 0x0000003800907944 */ /* 0x000fea0003c00000 */
.L_x_101:
[----:B------:R-:W-:Y:S05]  /*0f50*/  BSYNC.RECONVERGENT B2 ;  /* 0x0000000000027941 */ /* 0x000fea0003800200 */
.L_x_100:
[----:B------:R-:W-:Y:S01]  /*0f60*/  DSETP.GT.AND P2, PT, R62, 1, PT ;  /* 0x3ff000003e00742a */ /* 0x000fe20003f44000 */
[----:B------:R-:W-:Y:S01]  /*0f70*/  IMAD.MOV.U32 R8, RZ, RZ, 0x0 ;  /* 0x00000000ff087424 */ /* 0x000fe200078e00ff */
[----:B------:R-:W-:-:S12]  /*0f80*/  MOV R9, 0x3ff00000 ;  /* 0x3ff0000000097802 */ /* 0x000fd80000000f00 */
[----:B------:R-:W-:Y:S02]  /*0f90*/  @!P2 IMAD.MOV.U32 R8, RZ, RZ, R62 ;  /* 0x000000ffff08a224 */ /* 0x000fe400078e003e */
[----:B------:R-:W-:-:S07]  /*0fa0*/  @!P2 IMAD.MOV.U32 R9, RZ, RZ, R63 ;  /* 0x000000ffff09a224 */ /* 0x000fce00078e003f */
.L_x_99:
[----:B------:R-:W-:Y:S05]  /*0fb0*/  BSYNC.RECONVERGENT B1 ;  /* 0x0000000000017941 */ /* 0x000fea0003800200 */
.L_x_98:
        /* <DEDUP_REMOVED lines=30> */
.L_x_105:
[----:B------:R-:W-:Y:S05]  /*11a0*/  BSYNC.RECONVERGENT B2 ;  /* 0x0000000000027941 */ /* 0x000fea0003800200 */
.L_x_104:
[----:B------:R-:W-:Y:S01]  /*11b0*/  DSETP.GT.AND P2, PT, R62, 1, PT ;  /* 0x3ff000003e00742a */ /* 0x000fe20003f44000 */
[----:B------:R-:W-:Y:S01]  /*11c0*/  MOV R10, 0x0 ;  /* 0x00000000000a7802 */ /* 0x000fe20000000f00 */
[----:B------:R-:W-:-:S12]  /*11d0*/  IMAD.MOV.U32 R11, RZ, RZ, 0x3ff00000 ;  /* 0x3ff00000ff0b7424 */ /* 0x000fd800078e00ff */
[----:B------:R-:W-:Y:S02]  /*11e0*/  @!P2 IMAD.MOV.U32 R10, RZ, RZ, R62 ;  /* 0x000000ffff0aa224 */ /* 0x000fe400078e003e */
[----:B------:R-:W-:-:S07]  /*11f0*/  @!P2 IMAD.MOV.U32 R11, RZ, RZ, R63 ;  /* 0x000000ffff0ba224 */ /* 0x000fce00078e003f */
.L_x_103:
[----:B------:R-:W-:Y:S05]  /*1200*/  BSYNC.RECONVERGENT B1 ;  /* 0x0000000000017941 */ /* 0x000fea0003800200 */
.L_x_102:
[----:B------:R-:W-:Y:S01]  /*1210*/  DMUL R10, R10, 0.5 ;  /* 0x3fe000000a0a7828 */ /* 0x000fe20000000000 */
[----:B------:R-:W-:Y:S01]  /*1220*/  MOV R12, 0x1 ;  /* 0x00000001000c7802 */ /* 0x000fe20000000f00 */
[----:B------:R-:W-:Y:S06]  /*1230*/  BSSY.RECONVERGENT B1, `(.L_x_106) ;  /* 0x000001a000017945 */ /* 0x000fec0003800200 */
[----:B------:R-:W-:-:S07]  /*1240*/  DFMA R10, R18, R10, R14 ;  /* 0x0000000a120a722b */ /* 0x000fce000000000e */
[----:B------:R-:W-:Y:S04]  /*1250*/  STS.64 [R2+0x8], R10 ;  /* 0x0000080a02007388 */ /* 0x000fe80000000a00 */
[----:B------:R-:W1:Y:S04]  /*1260*/  LDS.64 R14, [R4+0x10] ;  /* 0x00001000040e7984 */ /* 0x000e680000000a00 */
[----:B0-----:R-:W0:Y:S01]  /*1270*/  LDS.64 R8, [R3+0x10] ;  /* 0x0000100003087984 */ /* 0x001e220000000a00 */
[C---:B-1----:R-:W-:Y:S02]  /*1280*/  DADD R22, -R14.reuse, R22 ;  /* 0x000000000e167229 */ /* 0x042fe40000000116 */
        /* <DEDUP_REMOVED lines=17> */
[----:B------:R-:W-:Y:S01]  /*13a0*/  MOV R8, 0x13d0 ;  /* 0x000013d000087802 */ /* 0x000fe20000000f00 */
[----:B------:R-:W-:-:S07]  /*13b0*/  IMAD.MOV.U32 R55, RZ, RZ, R23 ;  /* 0x000000ffff377224 */ /* 0x000fce00078e0017 */
[----:B------:R-:W-:Y:S05]  /*13c0*/  CALL.REL.NOINC `($__internal_1_$__cuda_sm20_div_rn_f64_full) ;  /* 0x0000003400707944 */ /* 0x000fea0003c00000 */
.L_x_107:
[----:B------:R-:W-:Y:S05]  /*13d0*/  BSYNC.RECONVERGENT B1 ;  /* 0x0000000000017941 */ /* 0x000fea0003800200 */
.L_x_106:
        /* <DEDUP_REMOVED lines=30> */
.L_x_111:
[----:B------:R-:W-:Y:S05]  /*15c0*/  BSYNC.RECONVERGENT B2 ;  /* 0x0000000000027941 */ /* 0x000fea0003800200 */
.L_x_110:
[----:B------:R-:W-:Y:S01]  /*15d0*/  DSETP.GT.AND P2, PT, R62, 1, PT ;  /* 0x3ff000003e00742a */ /* 0x000fe20003f44000 */
[----:B------:R-:W-:Y:S01]  /*15e0*/  MOV R8, 0x0 ;  /* 0x0000000000087802 */ /* 0x000fe20000000f00 */
[----:B------:R-:W-:-:S12]  /*15f0*/  IMAD.MOV.U32 R9, RZ, RZ, 0x3ff00000 ;  /* 0x3ff00000ff097424 */ /* 0x000fd800078e00ff */
[----:B------:R-:W-:Y:S02]  /*1600*/  @!P2 IMAD.MOV.U32 R8, RZ, RZ, R62 ;  /* 0x000000ffff08a224 */ /* 0x000fe400078e003e */
[----:B------:R-:W-:-:S07]  /*1610*/  @!P2 IMAD.MOV.U32 R9, RZ, RZ, R63 ;  /* 0x000000ffff09a224 */ /* 0x000fce00078e003f */
.L_x_109:
[----:B------:R-:W-:Y:S05]  /*1620*/  BSYNC.RECONVERGENT B1 ;  /* 0x0000000000017941 */ /* 0x000fea0003800200 */
.L_x_108:
        /* <DEDUP_REMOVED lines=29> */
[----:B------:R-:W-:Y:S05]  /*1800*/  CALL.REL.NOINC `($__internal_1_$__cuda_sm20_div_rn_f64_full) ;  /* 0x0000003000607944 */ /* 0x000fea0003c00000 */
.L_x_115:
[----:B------:R-:W-:Y:S05]  /*1810*/  BSYNC.RECONVERGENT B2 ;  /* 0x0000000000027941 */ /* 0x000fea0003800200 */
.L_x_114:
[----:B------:R-:W-:Y:S01]  /*1820*/  DSETP.GT.AND P2, PT, R62, 1, PT ;  /* 0x3ff000003e00742a */ /* 0x000fe20003f44000 */
[----:B------:R-:W-:Y:S02]  /*1830*/  IMAD.MOV.U32 R10, RZ, RZ, 0x0 ;  /* 0x00000000ff0a7424 */ /* 0x000fe400078e00ff */
[----:B------:R-:W-:-:S11]  /*1840*/  IMAD.MOV.U32 R11, RZ, RZ, 0x3ff00000 ;  /* 0x3ff00000ff0b7424 */ /* 0x000fd600078e00ff */
[----:B------:R-:W-:Y:S01]  /*1850*/  @!P2 IMAD.MOV.U32 R10, RZ, RZ, R62 ;  /* 0x000000ffff0aa224 */ /* 0x000fe200078e003e */
[----:B------:R-:W-:-:S07]  /*1860*/  @!P2 MOV R11, R63 ;  /* 0x0000003f000ba202 */ /* 0x000fce0000000f00 */
.L_x_113:
[----:B------:R-:W-:Y:S05]  /*1870*/  BSYNC.RECONVERGENT B1 ;  /* 0x0000000000017941 */ /* 0x000fea0003800200 */
.L_x_112:
        /* <DEDUP_REMOVED lines=28> */
.L_x_117:
[----:B------:R-:W-:Y:S05]  /*1a40*/  BSYNC.RECONVERGENT B1 ;  /* 0x0000000000017941 */ /* 0x000fea0003800200 */
.L_x_116:
        /* <DEDUP_REMOVED lines=30> */
.L_x_121:
[----:B------:R-:W-:Y:S05]  /*1c30*/  BSYNC.RECONVERGENT B2 ;  /* 0x0000000000027941 */ /* 0x000fea0003800200 */
.L_x_120:
[----:B------:R-:W-:Y:S01]  /*1c40*/  DSETP.GT.AND P2, PT, R62, 1, PT ;  /* 0x3ff000003e00742a */ /* 0x000fe20003f44000 */
[----:B------:R-:W-:Y:S02]  /*1c50*/  IMAD.MOV.U32 R8, RZ, RZ, 0x0 ;  /* 0x00000000ff087424 */ /* 0x000fe400078e00ff */
[----:B------:R-:W-:-:S11]  /*1c60*/  IMAD.MOV.U32 R9, RZ, RZ, 0x3ff00000 ;  /* 0x3ff00000ff097424 */ /* 0x000fd600078e00ff */
[----:B------:R-:W-:Y:S01]  /*1c70*/  @!P2 IMAD.MOV.U32 R8, RZ, RZ, R62 ;  /* 0x000000ffff08a224 */ /* 0x000fe200078e003e */
[----:B------:R-:W-:-:S07]  /*1c80*/  @!P2 MOV R9, R63 ;  /* 0x0000003f0009a202 */ /* 0x000fce0000000f00 */
.L_x_119:
[----:B------:R-:W-:Y:S05]  /*1c90*/  BSYNC.RECONVERGENT B1 ;  /* 0x0000000000017941 */ /* 0x000fea0003800200 */
.L_x_118:
        /* <DEDUP_REMOVED lines=14> */
[----:B0-----:R-:W0:Y:S02]  /*1d80*/  MUFU.RCP64H R3, R55 ;  /* 0x0000003700037308 */ /* 0x001e240000001800 */
        /* <DEDUP_REMOVED lines=14> */
[----:B------:R-:W-:Y:S05]  /*1e70*/  CALL.REL.NOINC `($__internal_1_$__cuda_sm20_div_rn_f64_full) ;  /* 0x0000002800c47944 */ /* 0x000fea0003c00000 */
.L_x_125:
[----:B------:R-:W-:Y:S05]  /*1e80*/  BSYNC.RECONVERGENT B2 ;  /* 0x0000000000027941 */ /* 0x000fea0003800200 */
.L_x_124:
[----:B------:R-:W-:Y:S01]  /*1e90*/  DSETP.GT.AND P2, PT, R62, 1, PT ;  /* 0x3ff000003e00742a */ /* 0x000fe20003f44000 */
[----:B------:R-:W-:Y:S02]  /*1ea0*/  IMAD.MOV.U32 R10, RZ, RZ, 0x0 ;  /* 0x00000000ff0a7424 */ /* 0x000fe400078e00ff */
[----:B------:R-:W-:-:S11]  /*1eb0*/  IMAD.MOV.U32 R11, RZ, RZ, 0x3ff00000 ;  /* 0x3ff00000ff0b7424 */ /* 0x000fd600078e00ff */
[----:B------:R-:W-:Y:S01]  /*1ec0*/  @!P2 MOV R10, R62 ;  /* 0x0000003e000aa202 */ /* 0x000fe20000000f00 */
[----:B------:R-:W-:-:S07]  /*1ed0*/  @!P2 IMAD.MOV.U32 R11, RZ, RZ, R63 ;  /* 0x000000ffff0ba224 */ /* 0x000fce00078e003f */
.L_x_123:
[----:B------:R-:W-:Y:S05]  /*1ee0*/  BSYNC.RECONVERGENT B1 ;  /* 0x0000000000017941 */ /* 0x000fea0003800200 */
.L_x_122:
[----:B0-----:R-:W0:Y:S01]  /*1ef0*/  S2R R8, SR_CgaCtaId ;  /* 0x0000000000087919 */ /* 0x001e220000008800 */
[----:B------:R-:W-:Y:S01]  /*1f00*/  MOV R2, 0x400 ;  /* 0x0000040000027802 */ /* 0x000fe20000000f00 */
[----:B------:R-:W-:Y:S01]  /*1f10*/  DMUL R10, R10, 0.5 ;  /* 0x3fe000000a0a7828 */ /* 0x000fe20000000000 */
[----:B------:R-:W-:Y:S01]  /*1f20*/  BSSY.RECONVERGENT B1, `(.L_x_126) ;  /* 0x0000024000017945 */ /* 0x000fe20003800200 */
[----:B------:R-:W1:Y:S02]  /*1f30*/  S2R R12, SR_TID.Y ;  /* 0x00000000000c7919 */ /* 0x000e640000002200 */
[C---:B------:R-:W-:Y:S02]  /*1f40*/  VIADD R3, R2.reuse, 0x900 ;  /* 0x0000090002037836 */ /* 0x040fe40000000000 */
[----:B------:R-:W-:Y:S02]  /*1f50*/  VIADD R7, R2, 0x480 ;  /* 0x0000048002077836 */ /* 0x000fe40000000000 */
[----:B------:R-:W-:Y:S01]  /*1f60*/  DFMA R10, R16, R10, R4 ;  /* 0x0000000a100a722b */ /* 0x000fe20000000004 */
[----:B------:R-:W-:Y:S01]  /*1f70*/  IMAD.MOV.U32 R2, RZ, RZ, 0x1 ;  /* 0x00000001ff027424 */ /* 0x000fe200078e00ff */
[----:B0-----:R-:W-:-:S02]  /*1f80*/  LEA R3, R8, R3, 0x18 ;  /* 0x0000000308037211 */ /* 0x001fc400078ec0ff */
[----:B------:R-:W-:-:S03]  /*1f90*/  LEA R7, R8, R7, 0x18 ;  /* 0x0000000708077211 */ /* 0x000fc600078ec0ff */
[C---:B------:R-:W-:Y:S02]  /*1fa0*/  IMAD R3, R6.reuse, 0xc0, R3 ;  /* 0x000000c006037824 */ /* 0x040fe400078e0203 */
[----:B------:R-:W-:-:S03]  /*1fb0*/  IMAD R7, R6, 0xc0, R7 ;  /* 0x000000c006077824 */ /* 0x000fc600078e0207 */
[C---:B-1----:R-:W-:Y:S01]  /*1fc0*/  LEA R30, R12.reuse, R3, 0x5 ;  /* 0x000000030c1e7211 */ /* 0x042fe200078e28ff */
[----:B------:R-:W-:-:S04]  /*1fd0*/  IMAD R13, R12, 0x20, R7 ;  /* 0x000000200c0d7824 */ /* 0x000fc800078e0207 */
        /* <DEDUP_REMOVED lines=21> */
[----:B------:R-:W-:Y:S05]  /*2130*/  CALL.REL.NOINC `($__internal_1_$__cuda_sm20_div_rn_f64_full) ;  /* 0x0000002800147944 */ /* 0x000fea0003c00000 */
[----:B------:R-:W-:Y:S01]  /*2140*/  IMAD.MOV.U32 R26, RZ, RZ, R62 ;  /* 0x000000ffff1a7224 */ /* 0x000fe200078e003e */
[----:B------:R-:W-:-:S07]  /*2150*/  MOV R27, R63 ;  /* 0x0000003f001b7202 */ /* 0x000fce0000000f00 */
.L_x_127:
[----:B------:R-:W-:Y:S05]  /*2160*/  BSYNC.RECONVERGENT B1 ;  /* 0x0000000000017941 */ /* 0x000fea0003800200 */
.L_x_126:
        /* <DEDUP_REMOVED lines=22> */
[----:B------:R-:W-:Y:S02]  /*22d0*/  IMAD.MOV.U32 R28, RZ, RZ, R62 ;  /* 0x000000ffff1c7224 */ /* 0x000fe400078e003e */
[----:B------:R-:W-:-:S07]  /*22e0*/  IMAD.MOV.U32 R29, RZ, RZ, R63 ;  /* 0x000000ffff1d7224 */ /* 0x000fce00078e003f */
.L_x_129:
[----:B------:R-:W-:Y:S05]  /*22f0*/  BSYNC.RECONVERGENT B1 ;  /* 0x0000000000017941 */ /* 0x000fea0003800200 */
.L_x_128:
        /* <DEDUP_REMOVED lines=24> */
.L_x_131:
[----:B------:R-:W-:Y:S05]  /*2480*/  BSYNC.RECONVERGENT B1 ;  /* 0x0000000000017941 */ /* 0x000fea0003800200 */
.L_x_130:
[----:B------:R-:W0:Y:S01]  /*2490*/  LDS.128 R20, [R30] ;  /* 0x000000001e147984 */ /* 0x000e220000000c00 */
[----:B------:R-:W-:Y:S01]  /*24a0*/  IMAD.MOV.U32 R2, RZ, RZ, 0x1 ;  /* 0x00000001ff027424 */ /* 0x000fe200078e00ff */
[----:B------:R-:W-:Y:S01]  /*24b0*/  UMOV UR6, 0x99999998 ;  /* 0x9999999800067882 */ /* 0x000fe20000000000 */
[----:B------:R-:W-:Y:S01]  /*24c0*/  UMOV UR7, 0x3fd99999 ;  /* 0x3fd9999900077882 */ /* 0x000fe20000000000 */
[----:B------:R-:W-:Y:S01]  /*24d0*/  DMUL R34, R16, R26 ;  /* 0x0000001a10227228 */ /* 0x000fe20000000000 */
[----:B------:R-:W-:Y:S07]  /*24e0*/  BSSY.RECONVERGENT B1, `(.L_x_132) ;  /* 0x000001c000017945 */ /* 0x000fee0003800200 */
[----:B------:R-:W-:Y:S01]  /*24f0*/  DMUL R28, R34, R28 ;  /* 0x0000001c221c7228 */ /* 0x000fe20000000000 */
[----:B0-----:R-:W0:Y:S01]  /*2500*/  MUFU.RCP64H R3, R21 ;  /* 0x0000001500037308 */ /* 0x001e220000001800 */
[----:B------:R-:W-:Y:S01]  /*2510*/  FSETP.GEU.AND P3, PT, |R23|, 6.5827683646048100446e-37, PT ;  /* 0x036000001700780b */ /* 0x000fe20003f6e200 */
[----:B0-----:R-:W-:-:S08]  /*2520*/  DFMA R4, -R20, R2, 1 ;  /* 0x3ff000001404742b */ /* 0x001fd00000000102 */
[----:B------:R-:W-:-:S08]  /*2530*/  DFMA R4, R4, R4, R4 ;  /* 0x000000040404722b */ /* 0x000fd00000000004 */
[----:B------:R-:W-:-:S08]  /*2540*/  DFMA R4, R2, R4, R2 ;  /* 0x000000040204722b */ /* 0x000fd00000000002 */
[----:B------:R-:W-:-:S08]  /*2550*/  DFMA R2, -R20, R4, 1 ;  /* 0x3ff000001402742b */ /* 0x000fd00000000104 */
[----:B------:R-:W-:Y:S02]  /*2560*/  DFMA R2, R4, R2, R4 ;  /* 0x000000020402722b */ /* 0x000fe40000000004 */
[----:B------:R-:W-:-:S06]  /*2570*/  DMUL R4, R16, UR6 ;  /* 0x0000000610047c28 */ /* 0x000fcc0008000000 */
[----:B------:R-:W-:Y:S02]  /*2580*/  DMUL R8, R2, R22 ;  /* 0x0000001602087228 */ /* 0x000fe40000000000 */
[CC--:B------:R-:W-:Y:S02]  /*2590*/  DMUL R32, R4.reuse, R62.reuse ;  /* 0x0000003e04207228 */ /* 0x0c0fe40000000000 */
[----:B------:R-:W-:-:S04]  /*25a0*/  DFMA R4, R4, R62, R40 ;  /* 0x0000003e0404722b */ /* 0x000fc80000000028 */
[----:B------:R-:W-:Y:S02]  /*25b0*/  DFMA R10, -R20, R8, R22 ;  /* 0x00000008140a722b */ /* 0x000fe40000000116 */
[-C--:B------:R-:W-:Y:S02]  /*25c0*/  DFMA R32, R34, R26.reuse, R32 ;  /* 0x0000001a2220722b */ /* 0x080fe40000000020 */
[----:B------:R-:W-:-:S04]  /*25d0*/  DMUL R26, R4, R26 ;  /* 0x0000001a041a7228 */ /* 0x000fc80000000000 */
[----:B------:R-:W-:-:S10]  /*25e0*/  DFMA R2, R2, R10, R8 ;  /* 0x0000000a0202722b */ /* 0x000fd40000000008 */
[----:B------:R-:W-:-:S05]  /*25f0*/  FFMA R7, RZ, R21, R3 ;  /* 0x00000015ff077223 */ /* 0x000fca0000000003 */
[----:B------:R-:W-:-:S13]  /*2600*/  FSETP.GT.AND P2, PT, |R7|, 1.469367938527859385e-39, PT ;  /* 0x001000000700780b */ /* 0x000fda0003f44200 */
[----:B------:R-:W-:Y:S05]  /*2610*/  @P2 BRA P3, `(.L_x_133) ;  /* 0x0000000000202947 */ /* 0x000fea0001800000 */
[----:B------:R-:W-:Y:S01]  /*2620*/  MOV R56, R22 ;  /* 0x0000001600387202 */ /* 0x000fe20000000f00 */
[----:B------:R-:W-:Y:S01]  /*2630*/  IMAD.MOV.U32 R57, RZ, RZ, R23 ;  /* 0x000000ffff397224 */ /* 0x000fe200078e0017 */
[----:B------:R-:W-:Y:S01]  /*2640*/  MOV R8, 0x2680 ;  /* 0x0000268000087802 */ /* 0x000fe20000000f00 */
[----:B------:R-:W-:Y:S02]  /*2650*/  IMAD.MOV.U32 R54, RZ, RZ, R20 ;  /* 0x000000ffff367224 */ /* 0x000fe400078e0014 */
[----:B------:R-:W-:-:S07]  /*2660*/  IMAD.MOV.U32 R55, RZ, RZ, R21 ;  /* 0x000000ffff377224 */ /* 0x000fce00078e0015 */
[----:B------:R-:W-:Y:S05]  /*2670*/  CALL.REL.NOINC `($__internal_1_$__cuda_sm20_div_rn_f64_full) ;  /* 0x0000002000c47944 */ /* 0x000fea0003c00000 */
[----:B------:R-:W-:Y:S01]  /*2680*/  MOV R2, R62 ;  /* 0x0000003e00027202 */ /* 0x000fe20000000f00 */
[----:B------:R-:W-:-:S07]  /*2690*/  IMAD.MOV.U32 R3, RZ, RZ, R63 ;  /* 0x000000ffff037224 */ /* 0x000fce00078e003f */
.L_x_133:
[----:B------:R-:W-:Y:S05]  /*26a0*/  BSYNC.RECONVERGENT B1 ;  /* 0x0000000000017941 */ /* 0x000fea0003800200 */
.L_x_132:
        /* <DEDUP_REMOVED lines=24> */
.L_x_135:
[----:B------:R-:W-:Y:S05]  /*2830*/  BSYNC.RECONVERGENT B1 ;  /* 0x0000000000017941 */ /* 0x000fea0003800200 */
.L_x_134:
        /* <DEDUP_REMOVED lines=24> */
.L_x_137:
[----:B------:R-:W-:Y:S05]  /*29c0*/  BSYNC.RECONVERGENT B1 ;  /* 0x0000000000017941 */ /* 0x000fea0003800200 */
.L_x_136:
[----:B------:R-:W0:Y:S01]  /*29d0*/  LDCU UR6, c[0x0][0x444] ;  /* 0x00008880ff0677ac */ /* 0x000e220008000800 */
[----:B------:R-:W1:Y:S01]  /*29e0*/  LDC.64 R24, c[0x0][0x440] ;  /* 0x00011000ff187b82 */ /* 0x000e620000000a00 */
[----:B------:R-:W-:Y:S01]  /*29f0*/  MOV R8, 0x1 ;  /* 0x0000000100087802 */ /* 0x000fe20000000f00 */
        /* <DEDUP_REMOVED lines=12> */
[----:B------:R-:W-:Y:S02]  /*2ac0*/  UMOV UR13, 0x3fd99999 ;  /* 0x3fd99999000d7882 */ /* 0x000fe40000000000 */
[----:B------:R-:W-:-:S04]  /*2ad0*/  DMUL R10, R20, UR12 ;  /* 0x0000000c140a7c28 */ /* 0x000fc80008000000 */
[----:B------:R-:W-:Y:S02]  /*2ae0*/  DFMA R8, R8, R24, R14 ;  /* 0x000000180808722b */ /* 0x000fe4000000000e */
[----:B------:R-:W-:Y:S02]  /*2af0*/  DMUL R24, R20, R2 ;  /* 0x0000000214187228 */ /* 0x000fe40000000000 */
[CC--:B------:R-:W-:Y:S02]  /*2b00*/  DMUL R14, R10.reuse, R62.reuse ;  /* 0x0000003e0a0e7228 */ /* 0x0c0fe40000000000 */
[----:B------:R-:W-:-:S04]  /*2b10*/  DFMA R10, R10, R62, R36 ;  /* 0x0000003e0a0a722b */ /* 0x000fc80000000024 */
[----:B------:R-:W-:Y:S01]  /*2b20*/  FFMA R7, RZ, UR6, R9 ;  /* 0x00000006ff077c23 */ /* 0x000fe20008000009 */
[C---:B------:R-:W-:Y:S02]  /*2b30*/  DMUL R4, R24.reuse, R4 ;  /* 0x0000000418047228 */ /* 0x040fe40000000000 */
[-C--:B------:R-:W-:Y:S02]  /*2b40*/  DFMA R14, R24, R2.reuse, R14 ;  /* 0x00000002180e722b */ /* 0x080fe4000000000e */
[----:B------:R-:W-:Y:S01]  /*2b50*/  FSETP.GT.AND P2, PT, |R7|, 1.469367938527859385e-39, PT ;  /* 0x001000000700780b */ /* 0x000fe20003f44200 */
[----:B------:R-:W-:-:S12]  /*2b60*/  DMUL R2, R10, R2 ;  /* 0x000000020a027228 */ /* 0x000fd80000000000 */
[----:B------:R-:W-:Y:S05]  /*2b70*/  @P2 BRA P3, `(.L_x_138) ;  /* 0x0000000000282947 */ /* 0x000fea0001800000 */
[----:B------:R-:W0:Y:S01]  /*2b80*/  LDCU.64 UR6, c[0x0][0x450] ;  /* 0x00008a00ff0677ac */ /* 0x000e220008000a00 */
[----:B------:R-:W-:Y:S01]  /*2b90*/  MOV R8, 0x2c00 ;  /* 0x00002c0000087802 */ /* 0x000fe20000000f00 */
[----:B------:R-:W1:Y:S01]  /*2ba0*/  LDCU.64 UR12, c[0x0][0x440] ;  /* 0x00008800ff0c77ac */ /* 0x000e620008000a00 */
[----:B0-----:R-:W-:Y:S02]  /*2bb0*/  IMAD.U32 R56, RZ, RZ, UR6 ;  /* 0x00000006ff387e24 */ /* 0x001fe4000f8e00ff */
[----:B------:R-:W-:Y:S02]  /*2bc0*/  IMAD.U32 R57, RZ, RZ, UR7 ;  /* 0x00000007ff397e24 */ /* 0x000fe4000f8e00ff */
[----:B-1----:R-:W-:Y:S01]  /*2bd0*/  IMAD.U32 R54, RZ, RZ, UR12 ;  /* 0x0000000cff367e24 */ /* 0x002fe2000f8e00ff */
[----:B------:R-:W-:-:S07]  /*2be0*/  MOV R55, UR13 ;  /* 0x0000000d00377c02 */ /* 0x000fce0008000f00 */
[----:B------:R-:W-:Y:S05]  /*2bf0*/  CALL.REL.NOINC `($__internal_1_$__cuda_sm20_div_rn_f64_full) ;  /* 0x0000001c00647944 */ /* 0x000fea0003c00000 */
[----:B------:R-:W-:Y:S02]  /*2c00*/  IMAD.MOV.U32 R8, RZ, RZ, R62 ;  /* 0x000000ffff087224 */ /* 0x000fe400078e003e */
[----:B------:R-:W-:-:S07]  /*2c10*/  IMAD.MOV.U32 R9, RZ, RZ, R63 ;  /* 0x000000ffff097224 */ /* 0x000fce00078e003f */
.L_x_138:
        /* <DEDUP_REMOVED lines=22> */
.L_x_85:
[----:B------:R-:W-:-:S13]  /*2d80*/  ISETP.GE.OR P1, PT, R0, UR4, !P1 ;  /* 0x0000000400007c0c */ /* 0x000fda000cf26670 */
[----:B------:R-:W-:Y:S05]  /*2d90*/  @P1 BRA `(.L_x_139) ;  /* 0x0000001400b81947 */ /* 0x000fea0003800000 */
[----:B------:R-:W-:-:S13]  /*2da0*/  ISETP.GT.U32.AND P1, PT, R6, 0x4, PT ;  /* 0x000000040600780c */ /* 0x000fda0003f24070 */
[----:B------:R-:W-:Y:S05]  /*2db0*/  @P1 BRA `(.L_x_140) ;  /* 0x0000001400a81947 */ /* 0x000fea0003800000 */
[----:B------:R-:W1:Y:S01]  /*2dc0*/  S2R R8, SR_CgaCtaId ;  /* 0x0000000000087919 */ /* 0x000e620000008800 */
[----:B------:R-:W-:Y:S01]  /*2dd0*/  MOV R7, 0x400 ;  /* 0x0000040000077802 */ /* 0x000fe20000000f00 */
[----:B0-----:R-:W-:Y:S01]  /*2de0*/  IMAD.MOV.U32 R2, RZ, RZ, 0x1 ;  /* 0x00000001ff027424 */ /* 0x001fe200078e00ff */
[----:B------:R-:W-:Y:S01]  /*2df0*/  BSSY.RECONVERGENT B1, `(.L_x_141) ;  /* 0x0000020000017945 */ /* 0x000fe20003800200 */
[----:B------:R-:W0:Y:S01]  /*2e00*/  S2R R13, SR_TID.Y ;  /* 0x00000000000d7919 */ /* 0x000e220000002200 */
[C---:B------:R-:W-:Y:S02]  /*2e10*/  IADD3 R3, PT, PT, R7.reuse, 0x900, RZ ;  /* 0x0000090007037810 */ /* 0x040fe40007ffe0ff */
[----:B------:R-:W-:Y:S02]  /*2e20*/  IADD3 R7, PT, PT, R7, 0x480, RZ ;  /* 0x0000048007077810 */ /* 0x000fe40007ffe0ff */
[C---:B-1----:R-:W-:Y:S02]  /*2e30*/  LEA R3, R8.reuse, R3, 0x18 ;  /* 0x0000000308037211 */ /* 0x042fe400078ec0ff */
[----:B------:R-:W-:-:S03]  /*2e40*/  LEA R7, R8, R7, 0x18 ;  /* 0x0000000708077211 */ /* 0x000fc600078ec0ff */
[C---:B------:R-:W-:Y:S02]  /*2e50*/  IMAD R16, R6.reuse, 0xc0, R3 ;  /* 0x000000c006107824 */ /* 0x040fe400078e0203 */
[----:B------:R-:W-:Y:S02]  /*2e60*/  IMAD R36, R6, 0xc0, R7 ;  /* 0x000000c006247824 */ /* 0x000fe400078e0207 */
[C---:B0-----:R-:W-:Y:S02]  /*2e70*/  IMAD R16, R13.reuse, 0x20, R16 ;  /* 0x000000200d107824 */ /* 0x041fe400078e0210 */
[----:B------:R-:W-:-:S03]  /*2e80*/  IMAD R36, R13, 0x20, R36 ;  /* 0x000000200d247824 */ /* 0x000fc600078e0224 */
        /* <DEDUP_REMOVED lines=20> */
[----:B------:R-:W-:Y:S01]  /*2fd0*/  MOV R22, R62 ;  /* 0x0000003e00167202 */ /* 0x000fe20000000f00 */
[----:B------:R-:W-:-:S07]  /*2fe0*/  IMAD.MOV.U32 R23, RZ, RZ, R63 ;  /* 0x000000ffff177224 */ /* 0x000fce00078e003f */
.L_x_142:
[----:B------:R-:W-:Y:S05]  /*2ff0*/  BSYNC.RECONVERGENT B1 ;  /* 0x0000000000017941 */ /* 0x000fea0003800200 */
.L_x_141:
        /* <DEDUP_REMOVED lines=21> */
[----:B------:R-:W-:Y:S05]  /*3150*/  CALL.REL.NOINC `($__internal_1_$__cuda_sm20_div_rn_f64_full) ;  /* 0x00000018000c7944 */ /* 0x000fea0003c00000 */
[----:B------:R-:W-:Y:S02]  /*3160*/  IMAD.MOV.U32 R32, RZ, RZ, R62 ;  /* 0x000000ffff207224 */ /* 0x000fe400078e003e */
[----:B------:R-:W-:-:S07]  /*3170*/  IMAD.MOV.U32 R33, RZ, RZ, R63 ;  /* 0x000000ffff217224 */ /* 0x000fce00078e003f */
.L_x_144:
[----:B------:R-:W-:Y:S05]  /*3180*/  BSYNC.RECONVERGENT B1 ;  /* 0x0000000000017941 */ /* 0x000fea0003800200 */
.L_x_143:
        /* <DEDUP_REMOVED lines=24> */
.L_x_146:
[----:B------:R-:W-:Y:S05]  /*3310*/  BSYNC.RECONVERGENT B1 ;  /* 0x0000000000017941 */ /* 0x000fea0003800200 */
.L_x_145:
[----:B------:R-:W0:Y:S01]  /*3320*/  LDS.128 R24, [R36+0xc0] ;  /* 0x0000c00024187984 */ /* 0x000e220000000c00 */
[----:B------:R-:W-:Y:S01]  /*3330*/  MOV R2, 0x1 ;  /* 0x0000000100027802 */ /* 0x000fe20000000f00 */
        /* <DEDUP_REMOVED lines=31> */
.L_x_148:
[----:B------:R-:W-:Y:S05]  /*3530*/  BSYNC.RECONVERGENT B1 ;  /* 0x0000000000017941 */ /* 0x000fea0003800200 */
.L_x_147:
        /* <DEDUP_REMOVED lines=24> */
.L_x_150:
[----:B------:R-:W-:Y:S05]  /*36c0*/  BSYNC.RECONVERGENT B1 ;  /* 0x0000000000017941 */ /* 0x000fea0003800200 */
.L_x_149:
        /* <DEDUP_REMOVED lines=24> */
.L_x_152:
[----:B------:R-:W-:Y:S05]  /*3850*/  BSYNC.RECONVERGENT B1 ;  /* 0x0000000000017941 */ /* 0x000fea0003800200 */
.L_x_151:
[----:B------:R-:W0:Y:S01]  /*3860*/  LDCU UR12, c[0x0][0x444] ;  /* 0x00008880ff0c77ac */ /* 0x000e220008000800 */
[----:B------:R-:W1:Y:S01]  /*3870*/  LDC.64 R4, c[0x0][0x440] ;  /* 0x00011000ff047b82 */ /* 0x000e620000000a00 */
[----:B------:R-:W-:Y:S01]  /*3880*/  IMAD.MOV.U32 R2, RZ, RZ, 0x1 ;  /* 0x00000001ff027424 */ /* 0x000fe200078e00ff */
[----:B------:R-:W-:Y:S01]  /*3890*/  DMUL R38, R24, R42 ;  /* 0x0000002a18267228 */ /* 0x000fe20000000000 */
[----:B------:R-:W2:Y:S05]  /*38a0*/  LDCU.64 UR6, c[0x0][0x450] ;  /* 0x00008a00ff0677ac */ /* 0x000eaa0008000a00 */
[----:B------:R-:W3:Y:S02]  /*38b0*/  LDC R7, c[0x0][0x454] ;  /* 0x00011500ff077b82 */ /* 0x000ee40000000800 */
[----:B------:R-:W-:Y:S01]  /*38c0*/  DMUL R44, R38, R44 ;  /* 0x0000002c262c7228 */ /* 0x000fe20000000000 */
        /* <DEDUP_REMOVED lines=12> */
[----:B------:R-:W-:-:S04]  /*3990*/  DFMA R2, R2, R10, R8 ;  /* 0x0000000a0202722b */ /* 0x000fc80000000008 */
[CC--:B------:R-:W-:Y:S02]  /*39a0*/  DMUL R40, R4.reuse, R62.reuse ;  /* 0x0000003e04287228 */ /* 0x0c0fe40000000000 */
[----:B------:R-:W-:-:S04]  /*39b0*/  DFMA R4, R4, R62, R36 ;  /* 0x0000003e0404722b */ /* 0x000fc80000000024 */
[----:B------:R-:W-:Y:S02]  /*39c0*/  FFMA R8, RZ, UR12, R3 ;  /* 0x0000000cff087c23 */ /* 0x000fe40008000003 */
[-C--:B------:R-:W-:Y:S02]  /*39d0*/  DFMA R40, R38, R42.reuse, R40 ;  /* 0x0000002a2628722b */ /* 0x080fe40000000028 */
[----:B------:R-:W-:Y:S01]  /*39e0*/  DMUL R42, R4, R42 ;  /* 0x0000002a042a7228 */ /* 0x000fe20000000000 */
        /* <DEDUP_REMOVED lines=9> */
[----:B------:R-:W-:Y:S05]  /*3a80*/  CALL.REL.NOINC `($__internal_1_$__cuda_sm20_div_rn_f64_full) ;  /* 0x0000000c00c07944 */ /* 0x000fea0003c00000 */
[----:B------:R-:W-:Y:S02]  /*3a90*/  IMAD.MOV.U32 R2, RZ, RZ, R62 ;  /* 0x000000ffff027224 */ /* 0x000fe400078e003e */
[----:B------:R-:W-:-:S07]  /*3aa0*/  IMAD.MOV.U32 R3, RZ, RZ, R63 ;  /* 0x000000ffff037224 */ /* 0x000fce00078e003f */
.L_x_153:
[----:B------:R-:W-:Y:S01]  /*3ab0*/  DMUL R4, R2, 0.5 ;  /* 0x3fe0000002047828 */ /* 0x000fe20000000000 */
[----:B------:R-:W-:Y:S01]  /*3ac0*/  MOV R8, 0x1 ;  /* 0x0000000100087802 */ /* 0x000fe20000000f00 */
[----:B------:R-:W-:Y:S01]  /*3ad0*/  DADD R2, -R18, R38 ;  /* 0x0000000012027229 */ /* 0x000fe20000000126 */
[----:B------:R-:W-:Y:S01]  /*3ae0*/  BSSY.RECONVERGENT B1, `(.L_x_154) ;  /* 0x0000023000017945 */ /* 0x000fe20003800200 */
[----:B------:R-:W-:Y:S02]  /*3af0*/  DADD R50, R28, R24 ;  /* 0x000000001c327229 */ /* 0x000fe40000000018 */
[----:B------:R-:W-:-:S04]  /*3b00*/  DADD R56, R30, R26 ;  /* 0x000000001e387229 */ /* 0x000fc8000000001a */
[----:B------:R-:W-:-:S08]  /*3b10*/  DMUL R2, R4, R2 ;  /* 0x0000000204027228 */ /* 0x000fd00000000000 */
[----:B------:R-:W-:-:S06]  /*3b20*/  DFMA R50, R50, 0.5, -R2 ;  /* 0x3fe000003232782b */ /* 0x000fcc0000000802 */
[----:B------:R-:W0:Y:S02]  /*3b30*/  MUFU.RCP64H R9, R51 ;  /* 0x0000003300097308 */ /* 0x000e240000001800 */
[----:B0-----:R-:W-:-:S08]  /*3b40*/  DFMA R2, -R50, R8, 1 ;  /* 0x3ff000003202742b */ /* 0x001fd00000000108 */
[----:B------:R-:W-:Y:S02]  /*3b50*/  DFMA R10, R2, R2, R2 ;  /* 0x00000002020a722b */ /* 0x000fe40000000002 */
[----:B------:R-:W-:-:S06]  /*3b60*/  DADD R2, -R20, R40 ;  /* 0x0000000014027229 */ /* 0x000fcc0000000128 */
[----:B------:R-:W-:Y:S02]  /*3b70*/  DFMA R10, R8, R10, R8 ;  /* 0x0000000a080a722b */ /* 0x000fe40000000008 */
[----:B------:R-:W-:-:S06]  /*3b80*/  DMUL R2, R4, R2 ;  /* 0x0000000204027228 */ /* 0x000fcc0000000000 */
[----:B------:R-:W-:Y:S02]  /*3b90*/  DFMA R8, -R50, R10, 1 ;  /* 0x3ff000003208742b */ /* 0x000fe4000000010a */
[----:B------:R-:W-:-:S06]  /*3ba0*/  DFMA R56, R56, 0.5, -R2 ;  /* 0x3fe000003838782b */ /* 0x000fcc0000000802 */
[----:B------:R-:W-:Y:S02]  /*3bb0*/  DFMA R2, R10, R8, R10 ;  /* 0x000000080a02722b */ /* 0x000fe4000000000a */
[----:B------:R-:W-:Y:S02]  /*3bc0*/  DADD R8, -R32, R44 ;  /* 0x0000000020087229 */ /* 0x000fe4000000012c */
[----:B------:R-:W-:Y:S01]  /*3bd0*/  DADD R10, -R22, R42 ;  /* 0x00000000160a7229 */ /* 0x000fe2000000012a */
[----:B------:R-:W-:-:S03]  /*3be0*/  FSETP.GEU.AND P2, PT, |R57|, 6.5827683646048100446e-37, PT ;  /* 0x036000003900780b */ /* 0x000fc60003f4e200 */
[----:B------:R-:W-:Y:S02]  /*3bf0*/  DMUL R46, R56, R2 ;  /* 0x00000002382e7228 */ /* 0x000fe40000000000 */
[C---:B------:R-:W-:Y:S02]  /*3c00*/  DMUL R8, R4.reuse, R8 ;  /* 0x0000000804087228 */ /* 0x040fe40000000000 */
[----:B------:R-:W-:-:S04]  /*3c10*/  DMUL R10, R4, R10 ;  /* 0x0000000a040a7228 */ /* 0x000fc80000000000 */
[----:B------:R-:W-:-:S08]  /*3c20*/  DFMA R48, -R50, R46, R56 ;  /* 0x0000002e3230722b */ /* 0x000fd00000000138 */
[----:B------:R-:W-:Y:S02]  /*3c30*/  DFMA R2, R2, R48, R46 ;  /* 0x000000300202722b */ /* 0x000fe4000000002e */
[----:B------:R-:W-:Y:S02]  /*3c40*/  DADD R46, R14, R34 ;  /* 0x000000000e2e7229 */ /* 0x000fe40000000022 */
[----:B------:R-:W-:-:S06]  /*3c50*/  DADD R48, R16, R36 ;  /* 0x0000000010307229 */ /* 0x000fcc0000000024 */
[----:B------:R-:W-:Y:S01]  /*3c60*/  FFMA R4, RZ, R51, R3 ;  /* 0x00000033ff047223 */ /* 0x000fe20000000003 */
[----:B------:R-:W-:Y:S02]  /*3c70*/  DFMA R46, R46, 0.5, -R8 ;  /* 0x3fe000002e2e782b */ /* 0x000fe40000000808 */
[----:B------:R-:W-:Y:S02]  /*3c80*/  DFMA R48, R48, 0.5, -R10 ;  /* 0x3fe000003030782b */ /* 0x000fe4000000080a */
[----:B------:R-:W-:-:S13]  /*3c90*/  FSETP.GT.AND P1, PT, |R4|, 1.469367938527859385e-39, PT ;  /* 0x001000000400780b */ /* 0x000fda0003f24200 */
[----:B------:R-:W-:Y:S05]  /*3ca0*/  @P1 BRA P2, `(.L_x_155) ;  /* 0x0000000000181947 */ /* 0x000fea0001000000 */
[----:B------:R-:W-:Y:S01]  /*3cb0*/  IMAD.MOV.U32 R54, RZ, RZ, R50 ;  /* 0x000000ffff367224 */ /* 0x000fe200078e0032 */
[----:B------:R-:W-:Y:S01]  /*3cc0*/  MOV R8, 0x3cf0 ;  /* 0x00003cf000087802 */ /* 0x000fe20000000f00 */
[----:B------:R-:W-:-:S07]  /*3cd0*/  IMAD.MOV.U32 R55, RZ, RZ, R51 ;  /* 0x000000ffff377224 */ /* 0x000fce00078e0033 */
[----:B------:R-:W-:Y:S05]  /*3ce0*/  CALL.REL.NOINC `($__internal_1_$__cuda_sm20_div_rn_f64_full) ;  /* 0x0000000c00287944 */ /* 0x000fea0003c00000 */
[----:B------:R-:W-:Y:S01]  /*3cf0*/  MOV R2, R62 ;  /* 0x0000003e00027202 */ /* 0x000fe20000000f00 */
[----:B------:R-:W-:-:S07]  /*3d00*/  IMAD.MOV.U32 R3, RZ, RZ, R63 ;  /* 0x000000ffff037224 */ /* 0x000fce00078e003f */
.L_x_155:
[----:B------:R-:W-:Y:S05]  /*3d10*/  BSYNC.RECONVERGENT B1 ;  /* 0x0000000000017941 */ /* 0x000fea0003800200 */
.L_x_154:
        /* <DEDUP_REMOVED lines=23> */
.L_x_157:
[----:B------:R-:W-:Y:S05]  /*3e90*/  BSYNC.RECONVERGENT B1 ;  /* 0x0000000000017941 */ /* 0x000fea0003800200 */
.L_x_156:
        /* <DEDUP_REMOVED lines=23> */
.L_x_159:
[----:B------:R-:W-:Y:S05]  /*4010*/  BSYNC.RECONVERGENT B1 ;  /* 0x0000000000017941 */ /* 0x000fea0003800200 */
.L_x_158:
        /* <DEDUP_REMOVED lines=32> */
[----:B------:R-:W-:Y:S05]  /*4220*/  CALL.REL.NOINC `($__internal_1_$__cuda_sm20_div_rn_f64_full) ;  /* 0x0000000400d87944 */ /* 0x000fea0003c00000 */
[----:B------:R-:W-:Y:S01]  /*4230*/  IMAD.MOV.U32 R8, RZ, RZ, R62 ;  /* 0x000000ffff087224 */ /* 0x000fe200078e003e */
[----:B------:R-:W-:-:S07]  /*4240*/  MOV R9, R63 ;  /* 0x0000003f00097202 */ /* 0x000fce0000000f00 */
.L_x_160:
[----:B------:R-:W0:Y:S01]  /*4250*/  S2R R7, SR_CgaCtaId ;  /* 0x0000000000077919 */ /* 0x000e220000008800 */
[----:B------:R-:W-:Y:S01]  /*4260*/  DADD R32, R32, R44 ;  /* 0x0000000020207229 */ /* 0x000fe2000000002c */
[----:B------:R-:W-:Y:S01]  /*4270*/  MOV R10, 0x400 ;  /* 0x00000400000a7802 */ /* 0x000fe20000000f00 */
[----:B------:R-:W-:Y:S02]  /*4280*/  DADD R18, R18, R38 ;  /* 0x0000000012127229 */ /* 0x000fe40000000026 */
[----:B------:R-:W-:Y:S02]  /*4290*/  DADD R20, R20, R40 ;  /* 0x0000000014147229 */ /* 0x000fe40000000028 */
[----:B------:R-:W-:Y:S02]  /*42a0*/  DADD R22, R22, R42 ;  /* 0x0000000016167229 */ /* 0x000fe4000000002a */
[----:B------:R-:W-:Y:S02]  /*42b0*/  DADD R14, R14, -R34 ;  /* 0x000000000e0e7229 */ /* 0x000fe40000000822 */
[----:B------:R-:W-:-:S02]  /*42c0*/  DMUL R8, R8, 0.5 ;  /* 0x3fe0000008087828 */ /* 0x000fc40000000000 */
[----:B------:R-:W-:Y:S02]  /*42d0*/  DMUL R32, R32, 0.5 ;  /* 0x3fe0000020207828 */ /* 0x000fe40000000000 */
[----:B------:R-:W-:Y:S02]  /*42e0*/  DADD R24, R28, -R24 ;  /* 0x000000001c187229 */ /* 0x000fe40000000818 */
[----:B------:R-:W-:Y:S02]  /*42f0*/  DMUL R18, R18, 0.5 ;  /* 0x3fe0000012127828 */ /* 0x000fe40000000000 */
[----:B------:R-:W-:Y:S02]  /*4300*/  DADD R26, R30, -R26 ;  /* 0x000000001e1a7229 */ /* 0x000fe4000000081a */
[----:B------:R-:W-:Y:S02]  /*4310*/  DADD R16, R16, -R36 ;  /* 0x0000000010107229 */ /* 0x000fe40000000824 */
[----:B------:R-:W-:-:S02]  /*4320*/  DMUL R20, R20, 0.5 ;  /* 0x3fe0000014147828 */ /* 0x000fc40000000000 */
[----:B------:R-:W-:Y:S02]  /*4330*/  DMUL R22, R22, 0.5 ;  /* 0x3fe0000016167828 */ /* 0x000fe40000000000 */
[C---:B------:R-:W-:Y:S02]  /*4340*/  DFMA R14, R8.reuse, R14, R32 ;  /* 0x0000000e080e722b */ /* 0x040fe40000000020 */
[C---:B------:R-:W-:Y:S02]  /*4350*/  DFMA R18, R8.reuse, R24, R18 ;  /* 0x000000180812722b */ /* 0x040fe40000000012 */
[C---:B------:R-:W-:Y:S02]  /*4360*/  DFMA R20, R8.reuse, R26, R20 ;  /* 0x0000001a0814722b */ /* 0x040fe40000000014 */
[----:B------:R-:W-:Y:S02]  /*4370*/  DFMA R16, R8, R16, R22 ;  /* 0x000000100810722b */ /* 0x000fe40000000016 */
[C---:B------:R-:W-:Y:S01]  /*4380*/  DFMA R14, R46.reuse, R4, R14 ;  /* 0x000000042e0e722b */ /* 0x040fe2000000000e */
[----:B------:R-:W-:Y:S01]  /*4390*/  VIADD R4, R10, 0xd80 ;  /* 0x00000d800a047836 */ /* 0x000fe20000000000 */
[----:B------:R-:W-:-:S02]  /*43a0*/  DADD R18, R46, R18 ;  /* 0x000000002e127229 */ /* 0x000fc40000000012 */
[----:B------:R-:W-:Y:S02]  /*43b0*/  DADD R10, R50, R20 ;  /* 0x00000000320a7229 */ /* 0x000fe40000000014 */
[----:B------:R-:W-:Y:S01]  /*43c0*/  DFMA R48, R48, R2, R16 ;  /* 0x000000023030722b */ /* 0x000fe20000000010 */
[----:B0-----:R-:W-:Y:S01]  /*43d0*/  LEA R7, R7, R4, 0x18 ;  /* 0x0000000407077211 */ /* 0x001fe200078ec0ff */
[----:B------:R-:W-:Y:S02]  /*43e0*/  DMUL R16, R14, 0.5 ;  /* 0x3fe000000e107828 */ /* 0x000fe40000000000 */
[----:B------:R-:W-:Y:S02]  /*43f0*/  DMUL R8, R18, 0.5 ;  /* 0x3fe0000012087828 */ /* 0x000fe40000000000 */
[----:B------:R-:W-:Y:S01]  /*4400*/  IMAD R2, R6, 0xc0, R7 ;  /* 0x000000c006027824 */ /* 0x000fe200078e0207 */
[----:B------:R-:W-:Y:S02]  /*4410*/  DMUL R10, R10, 0.5 ;  /* 0x3fe000000a0a7828 */ /* 0x000fe40000000000 */
[----:B------:R-:W-:Y:S01]  /*4420*/  DMUL R18, R48, 0.5 ;  /* 0x3fe0000030127828 */ /* 0x000fe20000000000 */
[----:B------:R-:W-:-:S05]  /*4430*/  IMAD R13, R13, 0x20, R2 ;  /* 0x000000200d0d7824 */ /* 0x000fca00078e0202 */
[----:B------:R1:W-:Y:S04]  /*4440*/  STS.128 [R13], R8 ;  /* 0x000000080d007388 */ /* 0x0003e80000000c00 */
[----:B------:R1:W-:Y:S02]  /*4450*/  STS.128 [R13+0x10], R16 ;  /* 0x000010100d007388 */ /* 0x0003e40000000c00 */
.L_x_140:
[----:B------:R-:W-:Y:S05]  /*4460*/  WARPSYNC.ALL ;  /* 0x0000000000007948 */ /* 0x000fea0003800000 */
[----:B------:R-:W-:Y:S06]  /*4470*/  BAR.SYNC.DEFER_BLOCKING 0x0 ;  /* 0x0000000000007b1d */ /* 0x000fec0000010000 */
.L_x_139:
[----:B-1----:R-:W1:Y:S02]  /*4480*/  LDC R9, c[0x0][0x390] ;  /* 0x0000e400ff097b82 */ /* 0x002e640000000800 */
[----:B-1----:R-:W-:-:S04]  /*4490*/  ISETP.LT.OR P0, PT, R0, R9, !P0 ;  /* 0x000000090000720c */ /* 0x002fc80004701670 */
[----:B------:R-:W-:-:S13]  /*44a0*/  ISETP.GE.OR P0, PT, R0, UR4, P0 ;  /* 0x0000000400007c0c */ /* 0x000fda0008706670 */
[----:B------:R-:W-:Y:S05]  /*44b0*/  @P0 EXIT ;  /* 0x000000000000094d */ /* 0x000fea0003800000 */
[----:B------:R-:W-:-:S04]  /*44c0*/  IADD3 R6, PT, PT, R6, -0x1, RZ ;  /* 0xffffffff06067810 */ /* 0x000fc80007ffe0ff */
[----:B------:R-:W-:-:S13]  /*44d0*/  ISETP.GT.U32.AND P0, PT, R6, 0x3, PT ;  /* 0x000000030600780c */ /* 0x000fda0003f04070 */
[----:B------:R-:W-:Y:S05]  /*44e0*/  @P0 BRA `(.L_x_161) ;  /* 0x00000004001c0947 */ /* 0x000fea0003800000 */
[----:B------:R-:W1:Y:S01]  /*44f0*/  LDCU UR6, c[0x0][0x444] ;  /* 0x00008880ff0677ac */ /* 0x000e620008000800 */
[----:B0-----:R-:W0:Y:S01]  /*4500*/  LDC.64 R4, c[0x0][0x440] ;  /* 0x00011000ff047b82 */ /* 0x001e220000000a00 */
[----:B------:R-:W-:Y:S01]  /*4510*/  IMAD.MOV.U32 R2, RZ, RZ, 0x1 ;  /* 0x00000001ff027424 */ /* 0x000fe200078e00ff */
[----:B------:R-:W2:Y:S01]  /*4520*/  LDCU.64 UR12, c[0x0][0x450] ;  /* 0x00008a00ff0c77ac */ /* 0x000ea20008000a00 */
[----:B-1----:R-:W0:Y:S04]  /*4530*/  MUFU.RCP64H R3, UR6 ;  /* 0x0000000600037d08 */ /* 0x002e280008001800 */
[----:B0-----:R-:W-:-:S08]  /*4540*/  DFMA R6, R2, -R4, 1 ;  /* 0x3ff000000206742b */ /* 0x001fd00000000804 */
[----:B------:R-:W-:-:S08]  /*4550*/  DFMA R6, R6, R6, R6 ;  /* 0x000000060606722b */ /* 0x000fd00000000006 */
[----:B------:R-:W-:-:S08]  /*4560*/  DFMA R6, R2, R6, R2 ;  /* 0x000000060206722b */ /* 0x000fd00000000002 */
[----:B------:R-:W-:-:S08]  /*4570*/  DFMA R2, R6, -R4, 1 ;  /* 0x3ff000000602742b */ /* 0x000fd00000000804 */
[----:B------:R-:W-:Y:S01]  /*4580*/  DFMA R2, R6, R2, R6 ;  /* 0x000000020602722b */ /* 0x000fe20000000006 */
[----:B------:R-:W0:Y:S07]  /*4590*/  LDC R6, c[0x0][0x454] ;  /* 0x00011500ff067b82 */ /* 0x000e2e0000000800 */
[----:B--2---:R-:W-:-:S08]  /*45a0*/  DMUL R62, R2, UR12 ;  /* 0x0000000c023e7c28 */ /* 0x004fd00008000000 */
[----:B------:R-:W-:-:S08]  /*45b0*/  DFMA R4, R62, -R4, UR12 ;  /* 0x0000000c3e047e2b */ /* 0x000fd00008000804 */
[----:B------:R-:W-:Y:S01]  /*45c0*/  DFMA R62, R2, R4, R62 ;  /* 0x00000004023e722b */ /* 0x000fe2000000003e */
[----:B0-----:R-:W-:Y:S01]  /*45d0*/  FSETP.GEU.AND P1, PT, |R6|, 6.5827683646048100446e-37, PT ;  /* 0x036000000600780b */ /* 0x001fe20003f2e200 */
[----:B------:R-:W-:-:S08]  /*45e0*/  VIADD R3, R9, UR4 ;  /* 0x0000000409037c36 */ /* 0x000fd00008000000 */
[----:B------:R-:W-:-:S05]  /*45f0*/  FFMA R2, RZ, UR6, R63 ;  /* 0x00000006ff027c23 */ /* 0x000fca000800003f */
[----:B------:R-:W-:Y:S02]  /*4600*/  FSETP.GT.AND P0, PT, |R2|, 1.469367938527859385e-39, PT ;  /* 0x001000000200780b */ /* 0x000fe40003f04200 */
[----:B------:R-:W-:-:S11]  /*4610*/  IADD3 R2, PT, PT, R9, UR5, RZ ;  /* 0x0000000509027c10 */ /* 0x000fd6000fffe0ff */
        /* <DEDUP_REMOVED lines=9> */
.L_x_162:
[----:B------:R-:W0:Y:S01]  /*46b0*/  S2R R11, SR_TID.Y ;  /* 0x00000000000b7919 */ /* 0x000e220000002200 */
[----:B------:R-:W0:Y:S08]  /*46c0*/  S2UR UR6, SR_CTAID.Y ;  /* 0x00000000000679c3 */ /* 0x000e300000002600 */
[----:B------:R-:W0:Y:S08]  /*46d0*/  LDC R19, c[0x0][0x364] ;  /* 0x0000d900ff137b82 */ /* 0x000e300000000800 */
[----:B------:R-:W1:Y:S01]  /*46e0*/  LDC.64 R4, c[0x0][0x380] ;  /* 0x0000e000ff047b82 */ /* 0x000e620000000a00 */
[----:B0-----:R-:W-:-:S04]  /*46f0*/  IMAD R19, R19, UR6, R11 ;  /* 0x0000000613137c24 */ /* 0x001fc8000f8e020b */
[----:B------:R-:W-:-:S04]  /*4700*/  IMAD R7, R3, R19, R0 ;  /* 0x0000001303077224 */ /* 0x000fc800078e0200 */
[----:B-1----:R-:W-:-:S05]  /*4710*/  IMAD.WIDE R6, R7, 0x8, R4 ;  /* 0x0000000807067825 */ /* 0x002fca00078e0204 */
[----:B------:R-:W2:Y:S01]  /*4720*/  LDG.E.64 R16, desc[UR8][R6.64] ;  /* 0x0000000806107981 */ /* 0x000ea2000c1e1b00 */
[----:B------:R-:W-:Y:S01]  /*4730*/  MOV R9, 0x400 ;  /* 0x0000040000097802 */ /* 0x000fe20000000f00 */
[----:B------:R-:W-:Y:S01]  /*4740*/  IMAD.IADD R19, R2, 0x1, R19 ;  /* 0x0000000102137824 */ /* 0x000fe200078e0213 */
[----:B------:R-:W0:Y:S03]  /*4750*/  S2R R10, SR_CgaCtaId ;  /* 0x00000000000a7919 */ /* 0x000e260000008800 */
[----:B------:R-:W-:Y:S01]  /*4760*/  VIADD R9, R9, 0xd80 ;  /* 0x00000d8009097836 */ /* 0x000fe20000000000 */
[----:B------:R-:W1:Y:S04]  /*4770*/  S2R R8, SR_TID.X ;  /* 0x0000000000087919 */ /* 0x000e680000002100 */
[----:B0-----:R-:W-:-:S05]  /*4780*/  LEA R9, R10, R9, 0x18 ;  /* 0x000000090a097211 */ /* 0x001fca00078ec0ff */
[----:B-1----:R-:W-:-:S05]  /*4790*/  IMAD R8, R8, 0xc0, R9 ;  /* 0x000000c008087824 */ /* 0x002fca00078e0209 */
[----:B------:R-:W-:-:S05]  /*47a0*/  LEA R22, R11, R8, 0x5 ;  /* 0x000000080b167211 */ /* 0x000fca00078e28ff */
[----:B------:R-:W-:Y:S04]  /*47b0*/  LDS.128 R8, [R22] ;  /* 0x0000000016087984 */ /* 0x000fe80000000c00 */
[----:B------:R-:W0:Y:S01]  /*47c0*/  LDS.128 R12, [R22+-0xc0] ;  /* 0xffff4000160c7984 */ /* 0x000e220000000c00 */
[----:B------:R-:W-:-:S03]  /*47d0*/  IMAD.IADD R23, R2, 0x1, R19 ;  /* 0x0000000102177824 */ /* 0x000fc600078e0213 */
        /* <DEDUP_REMOVED lines=8> */
[----:B------:R-:W-:-:S04]  /*4860*/  IMAD R19, R3, R23, R0 ;  /* 0x0000001703137224 */ /* 0x000fc800078e0200 */
[----:B------:R-:W-:-:S03]  /*4870*/  IMAD.WIDE R18, R19, 0x8, R4 ;  /* 0x0000000813127825 */ /* 0x000fc600078e0204 */
[----:B--2---:R-:W-:Y:S02]  /*4880*/  DFMA R14, R10, -R62, R8 ;  /* 0x8000003e0a0e722b */ /* 0x004fe40000000008 */
[----:B------:R-:W0:Y:S05]  /*4890*/  LDS.128 R8, [R22+0x10] ;  /* 0x0000100016087984 */ /* 0x000e2a0000000c00 */
[----:B------:R1:W-:Y:S04]  /*48a0*/  STG.E.64 desc[UR8][R12.64], R14 ;  /* 0x0000000e0c007986 */ /* 0x0003e8000c101b08 */
[----:B------:R-:W2:Y:S01]  /*48b0*/  LDG.E.64 R20, desc[UR8][R18.64] ;  /* 0x0000000812147981 */ /* 0x000ea2000c1e1b00 */
[----:B------:R-:W-:-:S05]  /*48c0*/  IADD3 R2, PT, PT, R2, R23, RZ ;  /* 0x0000001702027210 */ /* 0x000fca0007ffe0ff */
        /* <DEDUP_REMOVED lines=9> */
.L_x_161:
[----:B------:R-:W-:Y:S05]  /*4960*/  WARPSYNC.ALL ;  /* 0x0000000000007948 */ /* 0x000fea0003800000 */
[----:B------:R-:W-:Y:S06]  /*4970*/  BAR.SYNC.DEFER_BLOCKING 0x0 ;  /* 0x0000000000007b1d */ /* 0x000fec0000010000 */
[----:B------:R-:W-:Y:S05]  /*4980*/  EXIT ;  /* 0x000000000000794d */ /* 0x000fea0003800000 */
        .weak           $__internal_1_$__cuda_sm20_div_rn_f64_full
        .type           $__internal_1_$__cuda_sm20_div_rn_f64_full,@function
        .size           $__internal_1_$__cuda_sm20_div_rn_f64_full,(.L_x_255 - $__internal_1_$__cuda_sm20_div_rn_f64_full)
$__internal_1_$__cuda_sm20_div_rn_f64_full:
[C---:B------:R-:W-:Y:S01]  /*4990*/  FSETP.GEU.AND P2, PT, |R55|.reuse, 1.469367938527859385e-39, PT ;  /* 0x001000003700780b */ /* 0x040fe20003f4e200 */
[----:B------:R-:W-:Y:S01]  /*49a0*/  IMAD.MOV.U32 R62, RZ, RZ, 0x1 ;  /* 0x00000001ff3e7424 */ /* 0x000fe200078e00ff */
[----:B------:R-:W-:Y:S01]  /*49b0*/  LOP3.LUT R52, R55, 0x800fffff, RZ, 0xc0, !PT ;  /* 0x800fffff37347812 */ /* 0x000fe200078ec0ff */
[----:B------:R-:W-:Y:S01]  /*49c0*/  BSSY B0, `(.L_x_163) ;  /* 0x0000054000007945 */ /* 0x000fe20003800000 */
[C---:B------:R-:W-:Y:S02]  /*49d0*/  FSETP.GEU.AND P4, PT, |R57|.reuse, 1.469367938527859385e-39, PT ;  /* 0x001000003900780b */ /* 0x040fe40003f8e200 */
[----:B------:R-:W-:Y:S01]  /*49e0*/  LOP3.LUT R53, R52, 0x3ff00000, RZ, 0xfc, !PT ;  /* 0x3ff0000034357812 */ /* 0x000fe200078efcff */
[----:B------:R-:W-:Y:S01]  /*49f0*/  IMAD.MOV.U32 R52, RZ, RZ, R54 ;  /* 0x000000ffff347224 */ /* 0x000fe200078e0036 */
[----:B------:R-:W-:Y:S02]  /*4a00*/  LOP3.LUT R7, R57, 0x7ff00000, RZ, 0xc0, !PT ;  /* 0x7ff0000039077812 */ /* 0x000fe400078ec0ff */
[----:B------:R-:W-:-:S02]  /*4a10*/  LOP3.LUT R11, R55, 0x7ff00000, RZ, 0xc0, !PT ;  /* 0x7ff00000370b7812 */ /* 0x000fc400078ec0ff */
[----:B------:R-:W-:Y:S01]  /*4a20*/  MOV R9, 0x1ca00000 ;  /* 0x1ca0000000097802 */ /* 0x000fe20000000f00 */
[----:B------:R-:W-:Y:S01]  /*4a30*/  @!P2 DMUL R52, R54, 8.98846567431157953865e+307 ;  /* 0x7fe000003634a828 */ /* 0x000fe20000000000 */
[----:B------:R-:W-:-:S03]  /*4a40*/  ISETP.GE.U32.AND P3, PT, R7, R11, PT ;  /* 0x0000000b0700720c */ /* 0x000fc60003f66070 */
[----:B------:R-:W-:Y:S01]  /*4a50*/  @!P4 LOP3.LUT R10, R55, 0x7ff00000, RZ, 0xc0, !PT ;  /* 0x7ff00000370ac812 */ /* 0x000fe200078ec0ff */
[----:B------:R-:W-:Y:S01]  /*4a60*/  @!P4 IMAD.MOV.U32 R60, RZ, RZ, RZ ;  /* 0x000000ffff3cc224 */ /* 0x000fe200078e00ff */
[----:B------:R-:W0:Y:S02]  /*4a70*/  MUFU.RCP64H R63, R53 ;  /* 0x00000035003f7308 */ /* 0x000e240000001800 */
[----:B------:R-:W-:Y:S02]  /*4a80*/  @!P4 ISETP.GE.U32.AND P5, PT, R7, R10, PT ;  /* 0x0000000a0700c20c */ /* 0x000fe40003fa6070 */
[----:B------:R-:W-:Y:S02]  /*4a90*/  @!P2 LOP3.LUT R11, R53, 0x7ff00000, RZ, 0xc0, !PT ;  /* 0x7ff00000350ba812 */ /* 0x000fe400078ec0ff */
[----:B------:R-:W-:-:S04]  /*4aa0*/  @!P4 SEL R61, R9, 0x63400000, !P5 ;  /* 0x63400000093dc807 */ /* 0x000fc80006800000 */
[----:B------:R-:W-:-:S04]  /*4ab0*/  @!P4 LOP3.LUT R10, R61, 0x80000000, R57, 0xf8, !PT ;  /* 0x800000003d0ac812 */ /* 0x000fc800078ef839 */
[----:B------:R-:W-:Y:S02]  /*4ac0*/  @!P4 LOP3.LUT R61, R10, 0x100000, RZ, 0xfc, !PT ;  /* 0x001000000a3dc812 */ /* 0x000fe400078efcff */
[----:B------:R-:W-:Y:S01]  /*4ad0*/  MOV R10, R7 ;  /* 0x00000007000a7202 */ /* 0x000fe20000000f00 */
[----:B0-----:R-:W-:-:S08]  /*4ae0*/  DFMA R58, R62, -R52, 1 ;  /* 0x3ff000003e3a742b */ /* 0x001fd00000000834 */
[----:B------:R-:W-:-:S08]  /*4af0*/  DFMA R58, R58, R58, R58 ;  /* 0x0000003a3a3a722b */ /* 0x000fd0000000003a */
[----:B------:R-:W-:Y:S01]  /*4b00*/  DFMA R62, R62, R58, R62 ;  /* 0x0000003a3e3e722b */ /* 0x000fe2000000003e */
[----:B------:R-:W-:Y:S01]  /*4b10*/  SEL R59, R9, 0x63400000, !P3 ;  /* 0x63400000093b7807 */ /* 0x000fe20005800000 */
[----:B------:R-:W-:-:S03]  /*4b20*/  IMAD.MOV.U32 R58, RZ, RZ, R56 ;  /* 0x000000ffff3a7224 */ /* 0x000fc600078e0038 */
[----:B------:R-:W-:-:S03]  /*4b30*/  LOP3.LUT R59, R59, 0x800fffff, R57, 0xf8, !PT ;  /* 0x800fffff3b3b7812 */ /* 0x000fc600078ef839 */
[----:B------:R-:W-:-:S03]  /*4b40*/  DFMA R64, R62, -R52, 1 ;  /* 0x3ff000003e40742b */ /* 0x000fc60000000834 */
[----:B------:R-:W-:-:S05]  /*4b50*/  @!P4 DFMA R58, R58, 2, -R60 ;  /* 0x400000003a3ac82b */ /* 0x000fca000000083c */
[----:B------:R-:W-:-:S05]  /*4b60*/  DFMA R64, R62, R64, R62 ;  /* 0x000000403e40722b */ /* 0x000fca000000003e */
[----:B------:R-:W-:-:S03]  /*4b70*/  @!P4 LOP3.LUT R10, R59, 0x7ff00000, RZ, 0xc0, !PT ;  /* 0x7ff000003b0ac812 */ /* 0x000fc600078ec0ff */
[----:B------:R-:W-:Y:S02]  /*4b80*/  DMUL R62, R64, R58 ;  /* 0x0000003a403e7228 */ /* 0x000fe40000000000 */
[----:B------:R-:W-:-:S05]  /*4b90*/  VIADD R12, R10, 0xffffffff ;  /* 0xffffffff0a0c7836 */ /* 0x000fca0000000000 */
[----:B------:R-:W-:Y:S01]  /*4ba0*/  ISETP.GT.U32.AND P2, PT, R12, 0x7feffffe, PT ;  /* 0x7feffffe0c00780c */ /* 0x000fe20003f44070 */
[----:B------:R-:W-:Y:S01]  /*4bb0*/  VIADD R12, R11, 0xffffffff ;  /* 0xffffffff0b0c7836 */ /* 0x000fe20000000000 */
[----:B------:R-:W-:-:S04]  /*4bc0*/  DFMA R60, R62, -R52, R58 ;  /* 0x800000343e3c722b */ /* 0x000fc8000000003a */
[----:B------:R-:W-:-:S04]  /*4bd0*/  ISETP.GT.U32.OR P2, PT, R12, 0x7feffffe, P2 ;  /* 0x7feffffe0c00780c */ /* 0x000fc80001744470 */
[----:B------:R-:W-:-:S09]  /*4be0*/  DFMA R60, R64, R60, R62 ;  /* 0x0000003c403c722b */ /* 0x000fd2000000003e */
[----:B------:R-:W-:Y:S05]  /*4bf0*/  @P2 BRA `(.L_x_164) ;  /* 0x00000000006c2947 */ /* 0x000fea0003800000 */
[----:B------:R-:W-:Y:S01]  /*4c00*/  LOP3.LUT R10, R55, 0x7ff00000, RZ, 0xc0, !PT ;  /* 0x7ff00000370a7812 */ /* 0x000fe200078ec0ff */
[----:B------:R-:W-:-:S03]  /*4c10*/  IMAD.MOV.U32 R56, RZ, RZ, RZ ;  /* 0x000000ffff387224 */ /* 0x000fc600078e00ff */
[CC--:B------:R-:W-:Y:S02]  /*4c20*/  VIADDMNMX R11, R7.reuse, -R10.reuse, 0xb9600000, !PT ;  /* 0xb9600000070b7446 */ /* 0x0c0fe4000780090a */
[----:B------:R-:W-:Y:S02]  /*4c30*/  ISETP.GE.U32.AND P2, PT, R7, R10, PT ;  /* 0x0000000a0700720c */ /* 0x000fe40003f46070 */
[----:B------:R-:W-:Y:S02]  /*4c40*/  VIMNMX R11, PT, PT, R11, 0x46a00000, PT ;  /* 0x46a000000b0b7848 */ /* 0x000fe40003fe0100 */
[----:B------:R-:W-:-:S04]  /*4c50*/  SEL R10, R9, 0x63400000, !P2 ;  /* 0x63400000090a7807 */ /* 0x000fc80005000000 */
[----:B------:R-:W-:-:S05]  /*4c60*/  IADD3 R10, PT, PT, -R10, R11, RZ ;  /* 0x0000000b0a0a7210 */ /* 0x000fca0007ffe1ff */
[----:B------:R-:W-:-:S06]  /*4c70*/  VIADD R57, R10, 0x7fe00000 ;  /* 0x7fe000000a397836 */ /* 0x000fcc0000000000 */
[----:B------:R-:W-:-:S10]  /*4c80*/  DMUL R62, R60, R56 ;  /* 0x000000383c3e7228 */ /* 0x000fd40000000000 */
[----:B------:R-:W-:-:S13]  /*4c90*/  FSETP.GTU.AND P2, PT, |R63|, 1.469367938527859385e-39, PT ;  /* 0x001000003f00780b */ /* 0x000fda0003f4c200 */
[----:B------:R-:W-:Y:S05]  /*4ca0*/  @P2 BRA `(.L_x_165) ;  /* 0x0000000000942947 */ /* 0x000fea0003800000 */
[----:B------:R-:W-:Y:S01]  /*4cb0*/  DFMA R52, R60, -R52, R58 ;  /* 0x800000343c34722b */ /* 0x000fe2000000003a */
[----:B------:R-:W-:-:S09]  /*4cc0*/  MOV R56, RZ ;  /* 0x000000ff00387202 */ /* 0x000fd20000000f00 */
[C---:B------:R-:W-:Y:S02]  /*4cd0*/  FSETP.NEU.AND P2, PT, R53.reuse, RZ, PT ;  /* 0x000000ff3500720b */ /* 0x040fe40003f4d000 */
[----:B------:R-:W-:-:S04]  /*4ce0*/  LOP3.LUT R54, R53, 0x80000000, R55, 0x48, !PT ;  /* 0x8000000035367812 */ /* 0x000fc800078e4837 */
[----:B------:R-:W-:-:S07]  /*4cf0*/  LOP3.LUT R57, R54, R57, RZ, 0xfc, !PT ;  /* 0x0000003936397212 */ /* 0x000fce00078efcff */
[----:B------:R-:W-:Y:S05]  /*4d00*/  @!P2 BRA `(.L_x_165) ;  /* 0x00000000007ca947 */ /* 0x000fea0003800000 */
[----:B------:R-:W-:Y:S01]  /*4d10*/  IMAD.MOV R53, RZ, RZ, -R10 ;  /* 0x000000ffff357224 */ /* 0x000fe200078e0a0a */
[----:B------:R-:W-:Y:S01]  /*4d20*/  IADD3 R10, PT, PT, -R10, -0x43300000, RZ ;  /* 0xbcd000000a0a7810 */ /* 0x000fe20007ffe1ff */
[----:B------:R-:W-:-:S06]  /*4d30*/  IMAD.MOV.U32 R52, RZ, RZ, RZ ;  /* 0x000000ffff347224 */ /* 0x000fcc00078e00ff */
[----:B------:R-:W-:Y:S02]  /*4d40*/  DFMA R52, R62, -R52, R60 ;  /* 0x800000343e34722b */ /* 0x000fe4000000003c */
[----:B------:R-:W-:-:S08]  /*4d50*/  DMUL.RP R60, R60, R56 ;  /* 0x000000383c3c7228 */ /* 0x000fd00000008000 */
[----:B------:R-:W-:Y:S02]  /*4d60*/  FSETP.NEU.AND P2, PT, |R53|, R10, PT ;  /* 0x0000000a3500720b */ /* 0x000fe40003f4d200 */
[----:B------:R-:W-:Y:S02]  /*4d70*/  LOP3.LUT R7, R61, R54, RZ, 0x3c, !PT ;  /* 0x000000363d077212 */ /* 0x000fe400078e3cff */
[----:B------:R-:W-:Y:S02]  /*4d80*/  FSEL R62, R60, R62, !P2 ;  /* 0x0000003e3c3e7208 */ /* 0x000fe40005000000 */
[----:B------:R-:W-:Y:S01]  /*4d90*/  FSEL R63, R7, R63, !P2 ;  /* 0x0000003f073f7208 */ /* 0x000fe20005000000 */
[----:B------:R-:W-:Y:S06]  /*4da0*/  BRA `(.L_x_165) ;  /* 0x0000000000547947 */ /* 0x000fec0003800000 */
.L_x_164:
[----:B------:R-:W-:-:S14]  /*4db0*/  DSETP.NAN.AND P2, PT, R56, R56, PT ;  /* 0x000000383800722a */ /* 0x000fdc0003f48000 */
[----:B------:R-:W-:Y:S05]  /*4dc0*/  @P2 BRA `(.L_x_166) ;  /* 0x0000000000442947 */ /* 0x000fea0003800000 */
[----:B------:R-:W-:-:S14]  /*4dd0*/  DSETP.NAN.AND P2, PT, R54, R54, PT ;  /* 0x000000363600722a */ /* 0x000fdc0003f48000 */
[----:B------:R-:W-:Y:S05]  /*4de0*/  @P2 BRA `(.L_x_167) ;  /* 0x0000000000302947 */ /* 0x000fea0003800000 */
[----:B------:R-:W-:Y:S01]  /*4df0*/  ISETP.NE.AND P2, PT, R10, R11, PT ;  /* 0x0000000b0a00720c */ /* 0x000fe20003f45270 */
[----:B------:R-:W-:Y:S01]  /*4e00*/  IMAD.MOV.U32 R63, RZ, RZ, -0x80000 ;  /* 0xfff80000ff3f7424 */ /* 0x000fe200078e00ff */
[----:B------:R-:W-:-:S11]  /*4e10*/  MOV R62, 0x0 ;  /* 0x00000000003e7802 */ /* 0x000fd60000000f00 */
[----:B------:R-:W-:Y:S05]  /*4e20*/  @!P2 BRA `(.L_x_165) ;  /* 0x000000000034a947 */ /* 0x000fea0003800000 */
[----:B------:R-:W-:Y:S02]  /*4e30*/  ISETP.NE.AND P2, PT, R10, 0x7ff00000, PT ;  /* 0x7ff000000a00780c */ /* 0x000fe40003f45270 */
[----:B------:R-:W-:Y:S02]  /*4e40*/  LOP3.LUT R63, R57, 0x80000000, R55, 0x48, !PT ;  /* 0x80000000393f7812 */ /* 0x000fe400078e4837 */
[----:B------:R-:W-:-:S13]  /*4e50*/  ISETP.EQ.OR P2, PT, R11, RZ, !P2 ;  /* 0x000000ff0b00720c */ /* 0x000fda0005742670 */
[----:B------:R-:W-:Y:S01]  /*4e60*/  @P2 LOP3.LUT R7, R63, 0x7ff00000, RZ, 0xfc, !PT ;  /* 0x7ff000003f072812 */ /* 0x000fe200078efcff */
[----:B------:R-:W-:Y:S01]  /*4e70*/  @!P2 IMAD.MOV.U32 R62, RZ, RZ, RZ ;  /* 0x000000ffff3ea224 */ /* 0x000fe200078e00ff */
[----:B------:R-:W-:-:S03]  /*4e80*/  @P2 MOV R62, RZ ;  /* 0x000000ff003e2202 */ /* 0x000fc60000000f00 */
[----:B------:R-:W-:Y:S01]  /*4e90*/  @P2 IMAD.MOV.U32 R63, RZ, RZ, R7 ;  /* 0x000000ffff3f2224 */ /* 0x000fe200078e0007 */
[----:B------:R-:W-:Y:S06]  /*4ea0*/  BRA `(.L_x_165) ;  /* 0x0000000000147947 */ /* 0x000fec0003800000 */
.L_x_167:
[----:B------:R-:W-:Y:S01]  /*4eb0*/  LOP3.LUT R63, R55, 0x80000, RZ, 0xfc, !PT ;  /* 0x00080000373f7812 */ /* 0x000fe200078efcff */
[----:B------:R-:W-:Y:S01]  /*4ec0*/  IMAD.MOV.U32 R62, RZ, RZ, R54 ;  /* 0x000000ffff3e7224 */ /* 0x000fe200078e0036 */
[----:B------:R-:W-:Y:S06]  /*4ed0*/  BRA `(.L_x_165) ;  /* 0x0000000000087947 */ /* 0x000fec0003800000 */
.L_x_166:
[----:B------:R-:W-:Y:S02]  /*4ee0*/  LOP3.LUT R63, R57, 0x80000, RZ, 0xfc, !PT ;  /* 0x00080000393f7812 */ /* 0x000fe400078efcff */
[----:B------:R-:W-:-:S07]  /*4ef0*/  MOV R62, R56 ;  /* 0x00000038003e7202 */ /* 0x000fce0000000f00 */
.L_x_165:
[----:B------:R-:W-:Y:S05]  /*4f00*/  BSYNC B0 ;  /* 0x0000000000007941 */ /* 0x000fea0003800000 */
.L_x_163:
[----:B------:R-:W-:-:S04]  /*4f10*/  IMAD.MOV.U32 R9, RZ, RZ, 0x0 ;  /* 0x00000000ff097424 */ /* 0x000fc800078e00ff */
[----:B------:R-:W-:Y:S05]  /*4f20*/  RET.REL.NODEC R8 `(_Z16Overlap_GPU_SLICILi0EEv4GridS0_S0_ddd) ;  /* 0xffffffb008347950 */ /* 0x000fea0003c3ffff */
.L_x_168:
        /* <DEDUP_REMOVED lines=13> */
.L_x_255:


//--------------------- .text._Z17GPU_initial_u_pri4Griddddd --------------------------
	.section	.text._Z17GPU_initial_u_pri4Griddddd,"ax",@progbits
	.align	128
        .global         _Z17GPU_initial_u_pri4Griddddd
        .type           _Z17GPU_initial_u_pri4Griddddd,@function
        .size           _Z17GPU_initial_u_pri4Griddddd,(.L_x_256 - _Z17GPU_initial_u_pri4Griddddd)
        .other          _Z17GPU_initial_u_pri4Griddddd,@"STO_CUDA_ENTRY STV_DEFAULT"
_Z17GPU_initial_u_pri4Griddddd:
.text._Z17GPU_initial_u_pri4Griddddd:
[----:B------:R-:W-:Y:S01]  /*0000*/  LDC R1, c[0x0][0x37c] ;  /* 0x0000df00ff017b82 */ /* 0x000fe20000000800 */
[----:B------:R-:W0:Y:S07]  /*0010*/  S2R R3, SR_TID.Y ;  /* 0x0000000000037919 */ /* 0x000e2e0000002200 */
[----:B------:R-:W1:Y:S01]  /*0020*/  LDC R5, c[0x0][0x360] ;  /* 0x0000d800ff057b82 */ /* 0x000e620000000800 */
[----:B------:R-:W2:Y:S01]  /*0030*/  LDCU.64 UR8, c[0x0][0x388] ;  /* 0x00007100ff0877ac */ /* 0x000ea20008000a00 */
[----:B------:R-:W1:Y:S06]  /*0040*/  S2R R2, SR_TID.X ;  /* 0x0000000000027919 */ /* 0x000e6c0000002100 */
[----:B------:R-:W0:Y:S08]  /*0050*/  S2UR UR5, SR_CTAID.Y ;  /* 0x00000000000579c3 */ /* 0x000e300000002600 */
[----:B------:R-:W0:Y:S08]  /*0060*/  LDC R0, c[0x0][0x364] ;  /* 0x0000d900ff007b82 */ /* 0x000e300000000800 */
[----:B------:R-:W2:Y:S08]  /*0070*/  LDC R4, c[0x0][0x390] ;  /* 0x0000e400ff047b82 */ /* 0x000eb00000000800 */
[----:B------:R-:W1:Y:S01]  /*0080*/  S2UR UR4, SR_CTAID.X ;  /* 0x00000000000479c3 */ /* 0x000e620000002500 */
[----:B0-----:R-:W-:Y:S01]  /*0090*/  IMAD R0, R0, UR5, R3 ;  /* 0x0000000500007c24 */ /* 0x001fe2000f8e0203 */
[----:B--2---:R-:W-:-:S04]  /*00a0*/  IADD3 R3, PT, PT, R4, UR9, RZ ;  /* 0x0000000904037c10 */ /* 0x004fc8000fffe0ff */
[----:B------:R-:W-:Y:S01]  /*00b0*/  ISETP.GE.AND P0, PT, R0, R3, PT ;  /* 0x000000030000720c */ /* 0x000fe20003f06270 */
[----:B-1----:R-:W-:Y:S02]  /*00c0*/  IMAD R5, R5, UR4, R2 ;  /* 0x0000000405057c24 */ /* 0x002fe4000f8e0202 */
[----:B------:R-:W-:-:S03]  /*00d0*/  VIADD R2, R4, UR8 ;  /* 0x0000000804027c36 */ /* 0x000fc60008000000 */
[C---:B------:R-:W-:Y:S02]  /*00e0*/  VIMNMX R7, PT, PT, R5.reuse, R0, PT ;  /* 0x0000000005077248 */ /* 0x040fe40003fe0100 */
[----:B------:R-:W-:-:S04]  /*00f0*/  ISETP.GE.OR P0, PT, R5, R2, P0 ;  /* 0x000000020500720c */ /* 0x000fc80000706670 */
[----:B------:R-:W-:-:S13]  /*0100*/  ISETP.LT.OR P0, PT, R7, R4, P0 ;  /* 0x000000040700720c */ /* 0x000fda0000701670 */
[----:B------:R-:W-:Y:S05]  /*0110*/  @P0 EXIT ;  /* 0x000000000000094d */ /* 0x000fea0003800000 */
[----:B------:R-:W-:Y:S01]  /*0120*/  IADD3 R14, PT, PT, R5, -R4, RZ ;  /* 0x80000004050e7210 */ /* 0x000fe20007ffe0ff */
[----:B------:R-:W0:Y:S01]  /*0130*/  LDC.64 R10, c[0x0][0x3c0] ;  /* 0x0000f000ff0a7b82 */ /* 0x000e220000000a00 */
[----:B------:R-:W0:Y:S01]  /*0140*/  LDCU.128 UR12, c[0x0][0x3d0] ;  /* 0x00007a00ff0c77ac */ /* 0x000e220008000c00 */
[----:B------:R-:W-:Y:S01]  /*0150*/  IMAD.IADD R15, R0, 0x1, -R4 ;  /* 0x00000001000f7824 */ /* 0x000fe200078e0a04 */
[----:B------:R-:W1:Y:S01]  /*0160*/  I2F.F64 R6, R14 ;  /* 0x0000000e00067312 */ /* 0x000e620000201c00 */
[----:B------:R-:W2:Y:S04]  /*0170*/  LDCU.64 UR6, c[0x0][0x358] ;  /* 0x00006b00ff0677ac */ /* 0x000ea80008000a00 */
[----:B------:R-:W3:Y:S03]  /*0180*/  LDC.64 R12, c[0x0][0x3c8] ;  /* 0x0000f200ff0c7b82 */ /* 0x000ee60000000a00 */
[----:B------:R-:W4:Y:S01]  /*0190*/  I2F.F64 R8, R15 ;  /* 0x0000000f00087312 */ /* 0x000f220000201c00 */
[----:B-1----:R-:W-:-:S08]  /*01a0*/  DADD R6, R6, 0.5 ;  /* 0x3fe0000006067429 */ /* 0x002fd00000000000 */
[----:B0-----:R-:W-:Y:S02]  /*01b0*/  DFMA R6, R6, UR12, R10 ;  /* 0x0000000c06067c2b */ /* 0x001fe4000800000a */
[----:B----4-:R-:W-:-:S06]  /*01c0*/  DADD R8, R8, 0.5 ;  /* 0x3fe0000008087429 */ /* 0x010fcc0000000000 */
[----:B------:R-:W-:Y:S02]  /*01d0*/  DSETP.GEU.AND P0, PT, R6, 5, PT ;  /* 0x401400000600742a */ /* 0x000fe40003f0e000 */
[----:B---3--:R-:W-:-:S12]  /*01e0*/  DFMA R8, R8, UR14, R12 ;  /* 0x0000000e08087c2b */ /* 0x008fd8000800000c */
[----:B--2---:R-:W-:Y:S05]  /*01f0*/  @P0 BRA `(.L_x_169) ;  /* 0x00000000005c0947 */ /* 0x004fea0003800000 */
[----:B------:R-:W0:Y:S01]  /*0200*/  LDC.64 R6, c[0x0][0x380] ;  /* 0x0000e000ff067b82 */ /* 0x000e220000000a00 */
[----:B------:R-:W-:Y:S01]  /*0210*/  IADD3 R8, PT, PT, R2, R4, RZ ;  /* 0x0000000402087210 */ /* 0x000fe20007ffe0ff */
[----:B------:R-:W-:Y:S01]  /*0220*/  IMAD.IADD R9, R3, 0x1, R4 ;  /* 0x0000000103097824 */ /* 0x000fe200078e0204 */
[----:B------:R-:W-:Y:S01]  /*0230*/  LEA R2, R4, UR8, 0x1 ;  /* 0x0000000804027c11 */ /* 0x000fe2000f8e08ff */
[----:B------:R-:W-:Y:S01]  /*0240*/  IMAD.MOV.U32 R10, RZ, RZ, -0x4fdf3b64 ;  /* 0xb020c49cff0a7424 */ /* 0x000fe200078e00ff */
[----:B------:R-:W-:Y:S01]  /*0250*/  MOV R11, 0x3ffc6872 ;  /* 0x3ffc6872000b7802 */ /* 0x000fe20000000f00 */
[----:B------:R-:W-:Y:S01]  /*0260*/  IMAD R3, R0, R8, R5 ;  /* 0x0000000800037224 */ /* 0x000fe200078e0205 */
[----:B------:R-:W-:Y:S01]  /*0270*/  SHF.L.U32 R0, R2, 0x1, RZ ;  /* 0x0000000102007819 */ /* 0x000fe200000006ff */
[----:B------:R-:W-:Y:S01]  /*0280*/  IMAD.MOV.U32 R12, RZ, RZ, -0x147ae148 ;  /* 0xeb851eb8ff0c7424 */ /* 0x000fe200078e00ff */
[----:B------:R-:W-:Y:S01]  /*0290*/  MOV R13, 0x405ba851 ;  /* 0x405ba851000d7802 */ /* 0x000fe20000000f00 */
[----:B------:R-:W-:Y:S01]  /*02a0*/  IMAD.MOV.U32 R14, RZ, RZ, 0x0 ;  /* 0x00000000ff0e7424 */ /* 0x000fe200078e00ff */
[----:B------:R-:W-:Y:S01]  /*02b0*/  MOV R15, 0x41036aa0 ;  /* 0x41036aa0000f7802 */ /* 0x000fe20000000f00 */
[----:B0-----:R-:W-:-:S04]  /*02c0*/  IMAD.WIDE R2, R3, 0x8, R6 ;  /* 0x0000000803027825 */ /* 0x001fc800078e0206 */
[----:B------:R-:W-:Y:S01]  /*02d0*/  IMAD R7, R9, R0, RZ ;  /* 0x0000000009077224 */ /* 0x000fe200078e02ff */
[----:B------:R-:W-:Y:S01]  /*02e0*/  STG.E.64 desc[UR6][R2.64], R10 ;  /* 0x0000000a02007986 */ /* 0x000fe2000c101b06 */
[----:B------:R-:W-:Y:S02]  /*02f0*/  IMAD R9, R8, R9, RZ ;  /* 0x0000000908097224 */ /* 0x000fe400078e02ff */
[----:B------:R-:W-:-:S04]  /*0300*/  IMAD.WIDE R6, R7, 0x8, R2 ;  /* 0x0000000807067825 */ /* 0x000fc800078e0202 */
[----:B------:R-:W-:-:S04]  /*0310*/  IMAD.WIDE R4, R9, 0x8, R2 ;  /* 0x0000000809047825 */ /* 0x000fc800078e0202 */
[----:B------:R-:W-:Y:S01]  /*0320*/  IMAD.WIDE R8, R9, 0x8, R6 ;  /* 0x0000000809087825 */ /* 0x000fe200078e0206 */
[----:B------:R-:W-:Y:S04]  /*0330*/  STG.E.64 desc[UR6][R4.64], R12 ;  /* 0x0000000c04007986 */ /* 0x000fe8000c101b06 */
[----:B------:R-:W-:Y:S04]  /*0340*/  STG.E.64 desc[UR6][R6.64], RZ ;  /* 0x000000ff06007986 */ /* 0x000fe8000c101b06 */
[----:B------:R-:W-:Y:S01]  /*0350*/  STG.E.64 desc[UR6][R8.64], R14 ;  /* 0x0000000e08007986 */ /* 0x000fe2000c101b06 */
[----:B------:R-:W-:Y:S05]  /*0360*/  EXIT ;  /* 0x000000000000794d */ /* 0x000fea0003800000 */
.L_x_169:
[----:B------:R-:W-:Y:S01]  /*0370*/  DADD R6, R6, -35 ;  /* 0xc041800006067429 */ /* 0x000fe20000000000 */
[----:B------:R-:W-:Y:S01]  /*0380*/  MOV R12, 0x0 ;  /* 0x00000000000c7802 */ /* 0x000fe20000000f00 */
[----:B------:R-:W-:Y:S01]  /*0390*/  BSSY.RECONVERGENT B0, `(.L_x_170) ;  /* 0x0000014000007945 */ /* 0x000fe20003800200 */
[----:B------:R-:W-:-:S05]  /*03a0*/  MOV R13, 0x3fd80000 ;  /* 0x3fd80000000d7802 */ /* 0x000fca0000000f00 */
[----:B------:R-:W-:-:S08]  /*03b0*/  DMUL R6, R6, R6 ;  /* 0x0000000606067228 */ /* 0x000fd00000000000 */
[----:B------:R-:W-:-:S06]  /*03c0*/  DFMA R8, R8, R8, R6 ;  /* 0x000000080808722b */ /* 0x000fcc0000000006 */
[----:B------:R-:W0:Y:S04]  /*03d0*/  MUFU.RSQ64H R7, R9 ;  /* 0x0000000900077308 */ /* 0x000e280000001c00 */
[----:B------:R-:W-:-:S05]  /*03e0*/  VIADD R6, R9, 0xfcb00000 ;  /* 0xfcb0000009067836 */ /* 0x000fca0000000000 */
[----:B------:R-:W-:Y:S01]  /*03f0*/  ISETP.GE.U32.AND P0, PT, R6, 0x7ca00000, PT ;  /* 0x7ca000000600780c */ /* 0x000fe20003f06070 */
[----:B0-----:R-:W-:-:S08]  /*0400*/  DMUL R10, R6, R6 ;  /* 0x00000006060a7228 */ /* 0x001fd00000000000 */
[----:B------:R-:W-:-:S08]  /*0410*/  DFMA R10, R8, -R10, 1 ;  /* 0x3ff00000080a742b */ /* 0x000fd0000000080a */
[----:B------:R-:W-:Y:S02]  /*0420*/  DFMA R12, R10, R12, 0.5 ;  /* 0x3fe000000a0c742b */ /* 0x000fe4000000000c */
[----:B------:R-:W-:-:S08]  /*0430*/  DMUL R10, R6, R10 ;  /* 0x0000000a060a7228 */ /* 0x000fd00000000000 */
[----:B------:R-:W-:-:S08]  /*0440*/  DFMA R12, R12, R10, R6 ;  /* 0x0000000a0c0c722b */ /* 0x000fd00000000006 */
[----:B------:R-:W-:Y:S02]  /*0450*/  DMUL R10, R8, R12 ;  /* 0x0000000c080a7228 */ /* 0x000fe40000000000 */
[----:B------:R-:W-:Y:S01]  /*0460*/  VIADD R19, R13, 0xfff00000 ;  /* 0xfff000000d137836 */ /* 0x000fe20000000000 */
[----:B------:R-:W-:-:S05]  /*0470*/  MOV R18, R12 ;  /* 0x0000000c00127202 */ /* 0x000fca0000000f00 */
[----:B------:R-:W-:-:S08]  /*0480*/  DFMA R14, R10, -R10, R8 ;  /* 0x8000000a0a0e722b */ /* 0x000fd00000000008 */
[----:B------:R-:W-:Y:S01]  /*0490*/  DFMA R16, R14, R18, R10 ;  /* 0x000000120e10722b */ /* 0x000fe2000000000a */
[----:B------:R-:W-:Y:S10]  /*04a0*/  @!P0 BRA `(.L_x_171) ;  /* 0x0000000000088947 */ /* 0x000ff40003800000 */
[----:B------:R-:W-:-:S07]  /*04b0*/  MOV R4, 0x4d0 ;  /* 0x000004d000047802 */ /* 0x000fce0000000f00 */
[----:B------:R-:W-:Y:S05]  /*04c0*/  CALL.REL.NOINC `($__internal_2_$__cuda_sm20_dsqrt_rn_f64_mediumpath_v1) ;  /* 0x0000000000c47944 */ /* 0x000fea0003c00000 */
.L_x_171:
[----:B------:R-:W-:Y:S05]  /*04d0*/  BSYNC.RECONVERGENT B0 ;  /* 0x0000000000007941 */ /* 0x000fea0003800200 */
.L_x_170:
[----:B------:R-:W-:-:S14]  /*04e0*/  DSETP.GT.AND P0, PT, R16, 25, PT ;  /* 0x403900001000742a */ /* 0x000fdc0003f04000 */
[----:B------:R-:W-:Y:S05]  /*04f0*/  @!P0 BRA `(.L_x_172) ;  /* 0x00000000005c8947 */ /* 0x000fea0003800000 */
[----:B------:R-:W0:Y:S01]  /*0500*/  LDCU UR5, c[0x0][0x390] ;  /* 0x00007200ff0577ac */ /* 0x000e220008000800 */
[----:B------:R-:W1:Y:S01]  /*0510*/  LDC.64 R6, c[0x0][0x380] ;  /* 0x0000e000ff067b82 */ /* 0x000e620000000a00 */
[----:B------:R-:W-:Y:S01]  /*0520*/  IMAD.MOV.U32 R4, RZ, RZ, 0x0 ;  /* 0x00000000ff047424 */ /* 0x000fe200078e00ff */
[----:B------:R-:W2:Y:S01]  /*0530*/  LDCU UR4, c[0x0][0x388] ;  /* 0x00007100ff0477ac */ /* 0x000ea20008000800 */
[----:B0-----:R-:W-:Y:S01]  /*0540*/  IADD3 R2, PT, PT, R2, UR5, RZ ;  /* 0x0000000502027c10 */ /* 0x001fe2000fffe0ff */
[----:B------:R-:W-:Y:S01]  /*0550*/  VIADD R3, R3, UR5 ;  /* 0x0000000503037c36 */ /* 0x000fe20008000000 */
[----:B--2---:R-:W-:-:S03]  /*0560*/  ULEA UR4, UR5, UR4, 0x1 ;  /* 0x0000000405047291 */ /* 0x004fc6000f8e08ff */
[----:B------:R-:W-:Y:S02]  /*0570*/  IMAD R5, R0, R2, R5 ;  /* 0x0000000200057224 */ /* 0x000fe400078e0205 */
[----:B------:R-:W-:Y:S01]  /*0580*/  IMAD R11, R2, R3, RZ ;  /* 0x00000003020b7224 */ /* 0x000fe200078e02ff */
[----:B------:R-:W-:Y:S01]  /*0590*/  USHF.L.U32 UR4, UR4, 0x1, URZ ;  /* 0x0000000104047899 */ /* 0x000fe200080006ff */
[----:B-1----:R-:W-:Y:S01]  /*05a0*/  IMAD.WIDE R6, R5, 0x8, R6 ;  /* 0x0000000805067825 */ /* 0x002fe200078e0206 */
[----:B------:R-:W-:Y:S02]  /*05b0*/  MOV R2, 0xa3d70a4 ;  /* 0x0a3d70a400027802 */ /* 0x000fe40000000f00 */
[----:B------:R-:W-:Y:S02]  /*05c0*/  MOV R5, 0x40f8bcd0 ;  /* 0x40f8bcd000057802 */ /* 0x000fe40000000f00 */
[----:B------:R-:W-:Y:S01]  /*05d0*/  IMAD R9, R3, UR4, RZ ;  /* 0x0000000403097c24 */ /* 0x000fe2000f8e02ff */
[----:B------:R-:W-:Y:S01]  /*05e0*/  MOV R3, 0x3ff4a3d7 ;  /* 0x3ff4a3d700037802 */ /* 0x000fe20000000f00 */
[----:B------:R-:W-:-:S04]  /*05f0*/  IMAD.WIDE R12, R11, 0x8, R6 ;  /* 0x000000080b0c7825 */ /* 0x000fc800078e0206 */
[----:B------:R-:W-:Y:S01]  /*0600*/  IMAD.WIDE R8, R9, 0x8, R6 ;  /* 0x0000000809087825 */ /* 0x000fe200078e0206 */
[----:B------:R-:W-:Y:S04]  /*0610*/  STG.E.64 desc[UR6][R6.64], R2 ;  /* 0x0000000206007986 */ /* 0x000fe8000c101b06 */
[----:B------:R-:W-:Y:S01]  /*0620*/  STG.E.64 desc[UR6][R12.64], RZ ;  /* 0x000000ff0c007986 */ /* 0x000fe2000c101b06 */
[----:B------:R-:W-:-:S03]  /*0630*/  IMAD.WIDE R10, R11, 0x8, R8 ;  /* 0x000000080b0a7825 */ /* 0x000fc600078e0208 */
[----:B------:R-:W-:Y:S04]  /*0640*/  STG.E.64 desc[UR6][R8.64], RZ ;  /* 0x000000ff08007986 */ /* 0x000fe8000c101b06 */
[----:B------:R-:W-:Y:S01]  /*0650*/  STG.E.64 desc[UR6][R10.64], R4 ;  /* 0x000000040a007986 */ /* 0x000fe2000c101b06 */
[----:B------:R-:W-:Y:S05]  /*0660*/  EXIT ;  /* 0x000000000000794d */ /* 0x000fea0003800000 */
.L_x_172:
[----:B------:R-:W0:Y:S01]  /*0670*/  LDCU UR5, c[0x0][0x390] ;  /* 0x00007200ff0577ac */ /* 0x000e220008000800 */
[----:B------:R-:W1:Y:S01]  /*0680*/  LDC.64 R6, c[0x0][0x380] ;  /* 0x0000e000ff067b82 */ /* 0x000e620000000a00 */
[----:B------:R-:W-:Y:S01]  /*0690*/  IMAD.MOV.U32 R10, RZ, RZ, 0x0 ;  /* 0x00000000ff0a7424 */ /* 0x000fe200078e00ff */
[----:B------:R-:W-:Y:S01]  /*06a0*/  MOV R11, 0x40f8bcd0 ;  /* 0x40f8bcd0000b7802 */ /* 0x000fe20000000f00 */
        /* <DEDUP_REMOVED lines=8> */
[----:B------:R-:W-:-:S04]  /*0730*/  MOV R2, 0x1cac0831 ;  /* 0x1cac083100027802 */ /* 0x000fc80000000f00 */
        /* <DEDUP_REMOVED lines=10> */
        .weak           $__internal_2_$__cuda_sm20_dsqrt_rn_f64_mediumpath_v1
        .type           $__internal_2_$__cuda_sm20_dsqrt_rn_f64_mediumpath_v1,@function
        .size           $__internal_2_$__cuda_sm20_dsqrt_rn_f64_mediumpath_v1,(.L_x_256 - $__internal_2_$__cuda_sm20_dsqrt_rn_f64_mediumpath_v1)
$__internal_2_$__cuda_sm20_dsqrt_rn_f64_mediumpath_v1:
[----:B------:R-:W-:Y:S01]  /*07e0*/  ISETP.GE.U32.AND P0, PT, R6, -0x3400000, PT ;  /* 0xfcc000000600780c */ /* 0x000fe20003f06070 */
[----:B------:R-:W-:Y:S01]  /*07f0*/  BSSY.RECONVERGENT B1, `(.L_x_173) ;  /* 0x0000024000017945 */ /* 0x000fe20003800200 */
[----:B------:R-:W-:-:S11]  /*0800*/  MOV R13, R19 ;  /* 0x00000013000d7202 */ /* 0x000fd60000000f00 */
[----:B------:R-:W-:Y:S05]  /*0810*/  @!P0 BRA `(.L_x_174) ;  /* 0x0000000000208947 */ /* 0x000fea0003800000 */
[----:B------:R-:W-:-:S10]  /*0820*/  DFMA.RM R10, R14, R12, R10 ;  /* 0x0000000c0e0a722b */ /* 0x000fd4000000400a */
[----:B------:R-:W-:-:S05]  /*0830*/  IADD3 R6, P0, PT, R10, 0x1, RZ ;  /* 0x000000010a067810 */ /* 0x000fca0007f1e0ff */
[----:B------:R-:W-:-:S06]  /*0840*/  IMAD.X R7, RZ, RZ, R11, P0 ;  /* 0x000000ffff077224 */ /* 0x000fcc00000e060b */
[----:B------:R-:W-:-:S08]  /*0850*/  DFMA.RP R8, -R10, R6, R8 ;  /* 0x000000060a08722b */ /* 0x000fd00000008108 */
[----:B------:R-:W-:-:S06]  /*0860*/  DSETP.GT.AND P0, PT, R8, RZ, PT ;  /* 0x000000ff0800722a */ /* 0x000fcc0003f04000 */
[----:B------:R-:W-:Y:S02]  /*0870*/  FSEL R6, R6, R10, P0 ;  /* 0x0000000a06067208 */ /* 0x000fe40000000000 */
[----:B------:R-:W-:Y:S01]  /*0880*/  FSEL R7, R7, R11, P0 ;  /* 0x0000000b07077208 */ /* 0x000fe20000000000 */
[----:B------:R-:W-:Y:S06]  /*0890*/  BRA `(.L_x_175) ;  /* 0x0000000000647947 */ /* 0x000fec0003800000 */
.L_x_174:
[----:B------:R-:W-:-:S14]  /*08a0*/  DSETP.NE.AND P0, PT, R8, RZ, PT ;  /* 0x000000ff0800722a */ /* 0x000fdc0003f05000 */
[----:B------:R-:W-:Y:S05]  /*08b0*/  @!P0 BRA `(.L_x_176) ;  /* 0x0000000000588947 */ /* 0x000fea0003800000 */
[----:B------:R-:W-:-:S13]  /*08c0*/  ISETP.GE.AND P0, PT, R9, RZ, PT ;  /* 0x000000ff0900720c */ /* 0x000fda0003f06270 */
[----:B------:R-:W-:Y:S02]  /*08d0*/  @!P0 MOV R6, 0x0 ;  /* 0x0000000000068802 */ /* 0x000fe40000000f00 */
[----:B------:R-:W-:Y:S01]  /*08e0*/  @!P0 MOV R7, 0xfff80000 ;  /* 0xfff8000000078802 */ /* 0x000fe20000000f00 */
[----:B------:R-:W-:Y:S06]  /*08f0*/  @!P0 BRA `(.L_x_175) ;  /* 0x00000000004c8947 */ /* 0x000fec0003800000 */
[----:B------:R-:W-:-:S13]  /*0900*/  ISETP.GT.AND P0, PT, R9, 0x7fefffff, PT ;  /* 0x7fefffff0900780c */ /* 0x000fda0003f04270 */
[----:B------:R-:W-:Y:S05]  /*0910*/  @P0 BRA `(.L_x_176) ;  /* 0x0000000000400947 */ /* 0x000fea0003800000 */
[----:B------:R-:W-:Y:S01]  /*0920*/  DMUL R8, R8, 8.11296384146066816958e+31 ;  /* 0x4690000008087828 */ /* 0x000fe20000000000 */
[----:B------:R-:W-:Y:S02]  /*0930*/  IMAD.MOV.U32 R6, RZ, RZ, RZ ;  /* 0x000000ffff067224 */ /* 0x000fe400078e00ff */
[----:B------:R-:W-:Y:S01]  /*0940*/  HFMA2 R13, -RZ, RZ, 1.9609375, 0 ;  /* 0x3fd80000ff0d7431 */ /* 0x000fe200000001ff */
[----:B------:R-:W-:Y:S02]  /*0950*/  MOV R12, 0x0 ;  /* 0x00000000000c7802 */ /* 0x000fe40000000f00 */
[----:B------:R-:W0:Y:S02]  /*0960*/  MUFU.RSQ64H R7, R9 ;  /* 0x0000000900077308 */ /* 0x000e240000001c00 */
[----:B0-----:R-:W-:-:S08]  /*0970*/  DMUL R10, R6, R6 ;  /* 0x00000006060a7228 */ /* 0x001fd00000000000 */
[----:B------:R-:W-:-:S08]  /*0980*/  DFMA R10, R8, -R10, 1 ;  /* 0x3ff00000080a742b */ /* 0x000fd0000000080a */
[----:B------:R-:W-:Y:S02]  /*0990*/  DFMA R12, R10, R12, 0.5 ;  /* 0x3fe000000a0c742b */ /* 0x000fe4000000000c */
[----:B------:R-:W-:-:S08]  /*09a0*/  DMUL R10, R6, R10 ;  /* 0x0000000a060a7228 */ /* 0x000fd00000000000 */
[----:B------:R-:W-:-:S08]  /*09b0*/  DFMA R10, R12, R10, R6 ;  /* 0x0000000a0c0a722b */ /* 0x000fd00000000006 */
[----:B------:R-:W-:Y:S02]  /*09c0*/  DMUL R6, R8, R10 ;  /* 0x0000000a08067228 */ /* 0x000fe40000000000 */
[----:B------:R-:W-:-:S06]  /*09d0*/  VIADD R11, R11, 0xfff00000 ;  /* 0xfff000000b0b7836 */ /* 0x000fcc0000000000 */
[----:B------:R-:W-:-:S08]  /*09e0*/  DFMA R12, R6, -R6, R8 ;  /* 0x80000006060c722b */ /* 0x000fd00000000008 */
[----:B------:R-:W-:-:S10]  /*09f0*/  DFMA R6, R10, R12, R6 ;  /* 0x0000000c0a06722b */ /* 0x000fd40000000006 */
[----:B------:R-:W-:Y:S01]  /*0a00*/  IADD3 R7, PT, PT, R7, -0x3500000, RZ ;  /* 0xfcb0000007077810 */ /* 0x000fe20007ffe0ff */
[----:B------:R-:W-:Y:S06]  /*0a10*/  BRA `(.L_x_175) ;  /* 0x0000000000047947 */ /* 0x000fec0003800000 */
.L_x_176:
[----:B------:R-:W-:-:S11]  /*0a20*/  DADD R6, R8, R8 ;  /* 0x0000000008067229 */ /* 0x000fd60000000008 */
.L_x_175:
[----:B------:R-:W-:Y:S05]  /*0a30*/  BSYNC.RECONVERGENT B1 ;  /* 0x0000000000017941 */ /* 0x000fea0003800200 */
.L_x_173:
[----:B------:R-:W-:Y:S02]  /*0a40*/  IMAD.MOV.U32 R17, RZ, RZ, R7 ;  /* 0x000000ffff117224 */ /* 0x000fe400078e0007 */
[----:B------:R-:W-:Y:S01]  /*0a50*/  HFMA2 R7, -RZ, RZ, 0, 0 ;  /* 0x00000000ff077431 */ /* 0x000fe200000001ff */
[----:B------:R-:W-:Y:S02]  /*0a60*/  MOV R16, R6 ;  /* 0x0000000600107202 */ /* 0x000fe40000000f00 */
[----:B------:R-:W-:-:S04]  /*0a70*/  MOV R6, R4 ;  /* 0x0000000400067202 */ /* 0x000fc80000000f00 */
[----:B------:R-:W-:Y:S05]  /*0a80*/  RET.REL.NODEC R6 `(_Z17GPU_initial_u_pri4Griddddd) ;  /* 0xfffffff4065c7950 */ /* 0x000fea0003c3ffff */
.L_x_177:
        /* <DEDUP_REMOVED lines=15> */
.L_x_256:


//--------------------- .text._Z13GPU_ucon2upri4GridS_ --------------------------
	.section	.text._Z13GPU_ucon2upri4GridS_,"ax",@progbits
	.align	128
        .global         _Z13GPU_ucon2upri4GridS_
        .type           _Z13GPU_ucon2upri4GridS_,@function
        .size           _Z13GPU_ucon2upri4GridS_,(.L_x_257 - _Z13GPU_ucon2upri4GridS_)
        .other          _Z13GPU_ucon2upri4GridS_,@"STO_CUDA_ENTRY STV_DEFAULT"
_Z13GPU_ucon2upri4GridS_:
.text._Z13GPU_ucon2upri4GridS_:
[----:B------:R-:W-:Y:S01]  /*0000*/  LDC R1, c[0x0][0x37c] ;  /* 0x0000df00ff017b82 */ /* 0x000fe20000000800 */
[----:B------:R-:W0:Y:S07]  /*0010*/  S2R R3, SR_TID.X ;  /* 0x0000000000037919 */ /* 0x000e2e0000002100 */
[----:B------:R-:W0:Y:S01]  /*0020*/  S2UR UR4, SR_CTAID.X ;  /* 0x00000000000479c3 */ /* 0x000e220000002500 */
[----:B------:R-:W1:Y:S07]  /*0030*/  S2R R0, SR_TID.Y ;  /* 0x0000000000007919 */ /* 0x000e6e0000002200 */
[----:B------:R-:W0:Y:S08]  /*0040*/  LDC R6, c[0x0][0x360] ;  /* 0x0000d800ff067b82 */ /* 0x000e300000000800 */
[----:B------:R-:W2:Y:S08]  /*0050*/  LDC R2, c[0x0][0x3d0] ;  /* 0x0000f400ff027b82 */ /* 0x000eb00000000800 */
[----:B------:R-:W2:Y:S08]  /*0060*/  LDC R5, c[0x0][0x3c8] ;  /* 0x0000f200ff057b82 */ /* 0x000eb00000000800 */
[----:B------:R-:W1:Y:S01]  /*0070*/  S2UR UR5, SR_CTAID.Y ;  /* 0x00000000000579c3 */ /* 0x000e620000002600 */
[----:B0-----:R-:W-:-:S07]  /*0080*/  IMAD R6, R6, UR4, R3 ;  /* 0x0000000406067c24 */ /* 0x001fce000f8e0203 */
[----:B------:R-:W1:Y:S01]  /*0090*/  LDC R7, c[0x0][0x364] ;  /* 0x0000d900ff077b82 */ /* 0x000e620000000800 */
[----:B--2---:R-:W-:-:S05]  /*00a0*/  IMAD R3, R2, 0x2, R5 ;  /* 0x0000000202037824 */ /* 0x004fca00078e0205 */
[----:B------:R-:W-:-:S04]  /*00b0*/  ISETP.GE.AND P0, PT, R6, R3, PT ;  /* 0x000000030600720c */ /* 0x000fc80003f06270 */
[----:B------:R-:W-:Y:S01]  /*00c0*/  ISETP.LT.OR P0, PT, R6, RZ, P0 ;  /* 0x000000ff0600720c */ /* 0x000fe20000701670 */
[----:B-1----:R-:W-:-:S12]  /*00d0*/  IMAD R7, R7, UR5, R0 ;  /* 0x0000000507077c24 */ /* 0x002fd8000f8e0200 */
[----:B------:R-:W-:Y:S05]  /*00e0*/  @P0 EXIT ;  /* 0x000000000000094d */ /* 0x000fea0003800000 */
[----:B------:R-:W0:Y:S02]  /*00f0*/  LDC R5, c[0x0][0x3cc] ;  /* 0x0000f300ff057b82 */ /* 0x000e240000000800 */
[----:B0-----:R-:W-:-:S05]  /*0100*/  IMAD R2, R2, 0x2, R5 ;  /* 0x0000000202027824 */ /* 0x001fca00078e0205 */
[----:B------:R-:W-:-:S13]  /*0110*/  ISETP.GE.AND P0, PT, R7, R2, PT ;  /* 0x000000020700720c */ /* 0x000fda0003f06270 */
[----:B------:R-:W-:Y:S05]  /*0120*/  @P0 EXIT ;  /* 0x000000000000094d */ /* 0x000fea0003800000 */
[----:B------:R-:W0:Y:S01]  /*0130*/  LDC.64 R16, c[0x0][0x3c0] ;  /* 0x0000f000ff107b82 */ /* 0x000e220000000a00 */
[----:B------:R-:W1:Y:S01]  /*0140*/  LDCU.64 UR6, c[0x0][0x358] ;  /* 0x00006b00ff0677ac */ /* 0x000e620008000a00 */
[----:B------:R-:W-:-:S04]  /*0150*/  IMAD R5, R7, R3, R6 ;  /* 0x0000000307057224 */ /* 0x000fc800078e0206 */
[----:B0-----:R-:W-:-:S05]  /*0160*/  IMAD.WIDE R16, R5, 0x8, R16 ;  /* 0x0000000805107825 */ /* 0x001fca00078e0210 */
[----:B-1----:R-:W2:Y:S01]  /*0170*/  LDG.E.64 R18, desc[UR6][R16.64] ;  /* 0x0000000610127981 */ /* 0x002ea2000c1e1b00 */
[----:B------:R-:W-:-:S04]  /*0180*/  IMAD R8, R3, R2, RZ ;  /* 0x0000000203087224 */ /* 0x000fc800078e02ff */
[----:B------:R-:W-:-:S06]  /*0190*/  IMAD.WIDE R10, R8, 0x8, R16 ;  /* 0x00000008080a7825 */ /* 0x000fcc00078e0210 */
[----:B------:R-:W3:Y:S01]  /*01a0*/  LDG.E.64 R10, desc[UR6][R10.64] ;  /* 0x000000060a0a7981 */ /* 0x000ee2000c1e1b00 */
[----:B------:R-:W-:Y:S01]  /*01b0*/  IMAD.MOV.U32 R4, RZ, RZ, 0x1 ;  /* 0x00000001ff047424 */ /* 0x000fe200078e00ff */
[----:B------:R-:W-:Y:S01]  /*01c0*/  BSSY.RECONVERGENT B0, `(.L_x_178) ;  /* 0x0000014000007945 */ /* 0x000fe20003800200 */
[----:B--2---:R-:W0:Y:S01]  /*01d0*/  MUFU.RCP64H R5, R19 ;  /* 0x0000001300057308 */ /* 0x004e220000001800 */
[----:B---3--:R-:W-:-:S03]  /*01e0*/  FSETP.GEU.AND P1, PT, |R11|, 6.5827683646048100446e-37, PT ;  /* 0x036000000b00780b */ /* 0x008fc60003f2e200 */
        /* <DEDUP_REMOVED lines=14> */
[----:B------:R-:W-:Y:S05]  /*02d0*/  CALL.REL.NOINC `($__internal_3_$__cuda_sm20_div_rn_f64_full) ;  /* 0x0000000400507944 */ /* 0x000fea0003c00000 */
[----:B------:R-:W-:Y:S01]  /*02e0*/  MOV R4, R28 ;  /* 0x0000001c00047202 */ /* 0x000fe20000000f00 */
[----:B------:R-:W-:-:S07]  /*02f0*/  IMAD.MOV.U32 R5, RZ, RZ, R29 ;  /* 0x000000ffff057224 */ /* 0x000fce00078e001d */
.L_x_179:
[----:B------:R-:W-:Y:S05]  /*0300*/  BSYNC.RECONVERGENT B0 ;  /* 0x0000000000007941 */ /* 0x000fea0003800200 */
.L_x_178:
[----:B------:R-:W0:Y:S01]  /*0310*/  LDCU UR4, c[0x0][0x3d0] ;  /* 0x00007a00ff0477ac */ /* 0x000e220008000800 */
[----:B------:R-:W0:Y:S02]  /*0320*/  LDCU UR5, c[0x0][0x3c8] ;  /* 0x00007900ff0577ac */ /* 0x000e240008000800 */
[----:B0-----:R-:W-:-:S04]  /*0330*/  ULEA UR4, UR4, UR5, 0x1 ;  /* 0x0000000504047291 */ /* 0x001fc8000f8e08ff */
[----:B------:R-:W-:-:S06]  /*0340*/  USHF.L.U32 UR4, UR4, 0x1, URZ ;  /* 0x0000000104047899 */ /* 0x000fcc00080006ff */
[----:B------:R-:W-:-:S04]  /*0350*/  IMAD R3, R2, UR4, RZ ;  /* 0x0000000402037c24 */ /* 0x000fc8000f8e02ff */
[----:B------:R-:W-:-:S05]  /*0360*/  IMAD.WIDE R16, R3, 0x8, R16 ;  /* 0x0000000803107825 */ /* 0x000fca00078e0210 */
[----:B------:R-:W2:Y:S01]  /*0370*/  LDG.E.64 R10, desc[UR6][R16.64] ;  /* 0x00000006100a7981 */ /* 0x000ea2000c1e1b00 */
[----:B------:R-:W0:Y:S01]  /*0380*/  MUFU.RCP64H R3, R19 ;  /* 0x0000001300037308 */ /* 0x000e220000001800 */
[----:B------:R-:W-:Y:S01]  /*0390*/  IMAD.MOV.U32 R2, RZ, RZ, 0x1 ;  /* 0x00000001ff027424 */ /* 0x000fe200078e00ff */
[----:B------:R-:W-:Y:S05]  /*03a0*/  BSSY.RECONVERGENT B0, `(.L_x_180) ;  /* 0x0000013000007945 */ /* 0x000fea0003800200 */
[----:B0-----:R-:W-:-:S08]  /*03b0*/  DFMA R12, -R18, R2, 1 ;  /* 0x3ff00000120c742b */ /* 0x001fd00000000102 */
[----:B------:R-:W-:-:S08]  /*03c0*/  DFMA R12, R12, R12, R12 ;  /* 0x0000000c0c0c722b */ /* 0x000fd0000000000c */
[----:B------:R-:W-:-:S08]  /*03d0*/  DFMA R12, R2, R12, R2 ;  /* 0x0000000c020c722b */ /* 0x000fd00000000002 */
[----:B------:R-:W-:-:S08]  /*03e0*/  DFMA R2, -R18, R12, 1 ;  /* 0x3ff000001202742b */ /* 0x000fd0000000010c */
[----:B------:R-:W-:-:S08]  /*03f0*/  DFMA R14, R12, R2, R12 ;  /* 0x000000020c0e722b */ /* 0x000fd0000000000c */
[----:B--2---:R-:W-:Y:S01]  /*0400*/  DMUL R2, R14, R10 ;  /* 0x0000000a0e027228 */ /* 0x004fe20000000000 */
[----:B------:R-:W-:-:S07]  /*0410*/  FSETP.GEU.AND P1, PT, |R11|, 6.5827683646048100446e-37, PT ;  /* 0x036000000b00780b */ /* 0x000fce0003f2e200 */
        /* <DEDUP_REMOVED lines=9> */
[----:B------:R-:W-:Y:S01]  /*04b0*/  IMAD.MOV.U32 R2, RZ, RZ, R28 ;  /* 0x000000ffff027224 */ /* 0x000fe200078e001c */
[----:B------:R-:W-:-:S07]  /*04c0*/  MOV R3, R29 ;  /* 0x0000001d00037202 */ /* 0x000fce0000000f00 */
.L_x_181:
[----:B------:R-:W-:Y:S05]  /*04d0*/  BSYNC.RECONVERGENT B0 ;  /* 0x0000000000007941 */ /* 0x000fea0003800200 */
.L_x_180:
[----:B------:R-:W-:-:S06]  /*04e0*/  IMAD.WIDE R8, R8, 0x8, R16 ;  /* 0x0000000808087825 */ /* 0x000fcc00078e0210 */
[----:B------:R-:W2:Y:S01]  /*04f0*/  LDG.E.64 R8, desc[UR6][R8.64] ;  /* 0x0000000608087981 */ /* 0x000ea2000c1e1b00 */
[----:B------:R-:W0:Y:S01]  /*0500*/  MUFU.RCP64H R11, R19 ;  /* 0x00000013000b7308 */ /* 0x000e220000001800 */
[----:B------:R-:W-:Y:S01]  /*0510*/  IMAD.MOV.U32 R10, RZ, RZ, 0x1 ;  /* 0x00000001ff0a7424 */ /* 0x000fe200078e00ff */
[----:B------:R-:W-:Y:S05]  /*0520*/  BSSY.RECONVERGENT B0, `(.L_x_182) ;  /* 0x0000019000007945 */ /* 0x000fea0003800200 */
[----:B0-----:R-:W-:-:S08]  /*0530*/  DFMA R12, -R18, R10, 1 ;  /* 0x3ff00000120c742b */ /* 0x001fd0000000010a */
[----:B------:R-:W-:Y:S02]  /*0540*/  DFMA R14, R12, R12, R12 ;  /* 0x0000000c0c0e722b */ /* 0x000fe4000000000c */
[----:B------:R-:W-:-:S06]  /*0550*/  DMUL R12, R2, R2 ;  /* 0x00000002020c7228 */ /* 0x000fcc0000000000 */
[----:B------:R-:W-:Y:S02]  /*0560*/  DFMA R14, R10, R14, R10 ;  /* 0x0000000e0a0e722b */ /* 0x000fe4000000000a */
[----:B------:R-:W-:Y:S02]  /*0570*/  DMUL R10, R18, -0.5 ;  /* 0xbfe00000120a7828 */ /* 0x000fe40000000000 */
[----:B------:R-:W-:-:S04]  /*0580*/  DFMA R12, R4, R4, R12 ;  /* 0x00000004040c722b */ /* 0x000fc8000000000c */
[----:B------:R-:W-:-:S08]  /*0590*/  DFMA R16, -R18, R14, 1 ;  /* 0x3ff000001210742b */ /* 0x000fd0000000010e */
[----:B------:R-:W-:Y:S02]  /*05a0*/  DFMA R16, R14, R16, R14 ;  /* 0x000000100e10722b */ /* 0x000fe4000000000e */
[----:B--2---:R-:W-:-:S08]  /*05b0*/  DFMA R12, R10, R12, R8 ;  /* 0x0000000c0a0c722b */ /* 0x004fd00000000008 */
[----:B------:R-:W-:Y:S02]  /*05c0*/  DMUL R8, R16, R12 ;  /* 0x0000000c10087228 */ /* 0x000fe40000000000 */
[----:B------:R-:W-:-:S06]  /*05d0*/  FSETP.GEU.AND P1, PT, |R13|, 6.5827683646048100446e-37, PT ;  /* 0x036000000d00780b */ /* 0x000fcc0003f2e200 */
[----:B------:R-:W-:-:S08]  /*05e0*/  DFMA R10, -R18, R8, R12 ;  /* 0x00000008120a722b */ /* 0x000fd0000000010c */
[----:B------:R-:W-:-:S10]  /*05f0*/  DFMA R8, R16, R10, R8 ;  /* 0x0000000a1008722b */ /* 0x000fd40000000008 */
[----:B------:R-:W-:-:S05]  /*0600*/  FFMA R0, RZ, R19, R9 ;  /* 0x00000013ff007223 */ /* 0x000fca0000000009 */
[----:B------:R-:W-:-:S13]  /*0610*/  FSETP.GT.AND P0, PT, |R0|, 1.469367938527859385e-39, PT ;  /* 0x001000000000780b */ /* 0x000fda0003f04200 */
[----:B------:R-:W-:Y:S05]  /*0620*/  @P0 BRA P1, `(.L_x_183) ;  /* 0x0000000000200947 */ /* 0x000fea0000800000 */
[----:B------:R-:W-:Y:S01]  /*0630*/  IMAD.MOV.U32 R10, RZ, RZ, R12 ;  /* 0x000000ffff0a7224 */ /* 0x000fe200078e000c */
[----:B------:R-:W-:Y:S01]  /*0640*/  MOV R0, 0x690 ;  /* 0x0000069000007802 */ /* 0x000fe20000000f00 */
[----:B------:R-:W-:Y:S01]  /*0650*/  IMAD.MOV.U32 R11, RZ, RZ, R13 ;  /* 0x000000ffff0b7224 */ /* 0x000fe200078e000d */
[----:B------:R-:W-:Y:S01]  /*0660*/  MOV R13, R19 ;  /* 0x00000013000d7202 */ /* 0x000fe20000000f00 */
[----:B------:R-:W-:-:S07]  /*0670*/  IMAD.MOV.U32 R12, RZ, RZ, R18 ;  /* 0x000000ffff0c7224 */ /* 0x000fce00078e0012 */
[----:B------:R-:W-:Y:S05]  /*0680*/  CALL.REL.NOINC `($__internal_3_$__cuda_sm20_div_rn_f64_full) ;  /* 0x0000000000647944 */ /* 0x000fea0003c00000 */
[----:B------:R-:W-:Y:S02]  /*0690*/  IMAD.MOV.U32 R8, RZ, RZ, R28 ;  /* 0x000000ffff087224 */ /* 0x000fe400078e001c */
[----:B------:R-:W-:-:S07]  /*06a0*/  IMAD.MOV.U32 R9, RZ, RZ, R29 ;  /* 0x000000ffff097224 */ /* 0x000fce00078e001d */
.L_x_183:
[----:B------:R-:W-:Y:S05]  /*06b0*/  BSYNC.RECONVERGENT B0 ;  /* 0x0000000000007941 */ /* 0x000fea0003800200 */
.L_x_182:
[----:B------:R-:W0:Y:S01]  /*06c0*/  LDC R15, c[0x0][0x390] ;  /* 0x0000e400ff0f7b82 */ /* 0x000e220000000800 */
[----:B------:R-:W-:Y:S01]  /*06d0*/  UMOV UR4, 0x99999998 ;  /* 0x9999999800047882 */ /* 0x000fe20000000000 */
[----:B------:R-:W-:-:S06]  /*06e0*/  UMOV UR5, 0x3fd99999 ;  /* 0x3fd9999900057882 */ /* 0x000fcc0000000000 */
[----:B------:R-:W0:Y:S08]  /*06f0*/  LDC.64 R12, c[0x0][0x388] ;  /* 0x0000e200ff0c7b82 */ /* 0x000e300000000a00 */
[----:B------:R-:W1:Y:S01]  /*0700*/  LDC.64 R10, c[0x0][0x380] ;  /* 0x0000e000ff0a7b82 */ /* 0x000e620000000a00 */
[C---:B0-----:R-:W-:Y:S02]  /*0710*/  IMAD R0, R15.reuse, 0x2, R12 ;  /* 0x000000020f007824 */ /* 0x041fe400078e020c */
[----:B------:R-:W-:Y:S01]  /*0720*/  IMAD R15, R15, 0x2, R13 ;  /* 0x000000020f0f7824 */ /* 0x000fe200078e020d */
[----:B------:R-:W-:Y:S01]  /*0730*/  DMUL R12, R18, UR4 ;  /* 0x00000004120c7c28 */ /* 0x000fe20008000000 */
[----:B------:R-:W-:Y:S01]  /*0740*/  IMAD R7, R7, R0, R6 ;  /* 0x0000000007077224 */ /* 0x000fe200078e0206 */
[----:B------:R-:W-:-:S03]  /*0750*/  SHF.L.U32 R14, R0, 0x1, RZ ;  /* 0x00000001000e7819 */ /* 0x000fc600000006ff */
[----:B-1----:R-:W-:-:S03]  /*0760*/  IMAD.WIDE R6, R7, 0x8, R10 ;  /* 0x0000000807067825 */ /* 0x002fc600078e020a */
[----:B------:R-:W-:Y:S01]  /*0770*/  DMUL R12, R12, R8 ;  /* 0x000000080c0c7228 */ /* 0x000fe20000000000 */
[----:B------:R-:W-:Y:S01]  /*0780*/  IMAD R11, R15, R14, RZ ;  /* 0x0000000e0f0b7224 */ /* 0x000fe200078e02ff */
[----:B------:R-:W-:Y:S01]  /*0790*/  STG.E.64 desc[UR6][R6.64], R18 ;  /* 0x0000001206007986 */ /* 0x000fe2000c101b06 */
[----:B------:R-:W-:Y:S02]  /*07a0*/  IMAD R15, R0, R15, RZ ;  /* 0x0000000f000f7224 */ /* 0x000fe400078e02ff */
[----:B------:R-:W-:-:S04]  /*07b0*/  IMAD.WIDE R10, R11, 0x8, R6 ;  /* 0x000000080b0a7825 */ /* 0x000fc800078e0206 */
[----:B------:R-:W-:-:S04]  /*07c0*/  IMAD.WIDE R8, R15, 0x8, R6 ;  /* 0x000000080f087825 */ /* 0x000fc800078e0206 */
[----:B------:R-:W-:Y:S01]  /*07d0*/  IMAD.WIDE R14, R15, 0x8, R10 ;  /* 0x000000080f0e7825 */ /* 0x000fe200078e020a */
[----:B------:R-:W-:Y:S04]  /*07e0*/  STG.E.64 desc[UR6][R8.64], R4 ;  /* 0x0000000408007986 */ /* 0x000fe8000c101b06 */
[----:B------:R-:W-:Y:S04]  /*07f0*/  STG.E.64 desc[UR6][R10.64], R2 ;  /* 0x000000020a007986 */ /* 0x000fe8000c101b06 */
[----:B------:R-:W-:Y:S01]  /*0800*/  STG.E.64 desc[UR6][R14.64], R12 ;  /* 0x0000000c0e007986 */ /* 0x000fe2000c101b06 */
[----:B------:R-:W-:Y:S05]  /*0810*/  EXIT ;  /* 0x000000000000794d */ /* 0x000fea0003800000 */
        .weak           $__internal_3_$__cuda_sm20_div_rn_f64_full
        .type           $__internal_3_$__cuda_sm20_div_rn_f64_full,@function
        .size           $__internal_3_$__cuda_sm20_div_rn_f64_full,(.L_x_257 - $__internal_3_$__cuda_sm20_div_rn_f64_full)
$__internal_3_$__cuda_sm20_div_rn_f64_full:
[C---:B------:R-:W-:Y:S01]  /*0820*/  FSETP.GEU.AND P0, PT, |R13|.reuse, 1.469367938527859385e-39, PT ;  /* 0x001000000d00780b */ /* 0x040fe20003f0e200 */
[----:B------:R-:W-:Y:S01]  /*0830*/  IMAD.MOV.U32 R20, RZ, RZ, 0x1 ;  /* 0x00000001ff147424 */ /* 0x000fe200078e00ff */
[----:B------:R-:W-:Y:S01]  /*0840*/  LOP3.LUT R14, R13, 0x800fffff, RZ, 0xc0, !PT ;  /* 0x800fffff0d0e7812 */ /* 0x000fe200078ec0ff */
[----:B------:R-:W-:Y:S01]  /*0850*/  BSSY.RECONVERGENT B1, `(.L_x_184) ;  /* 0x0000054000017945 */ /* 0x000fe20003800200 */
[C---:B------:R-:W-:Y:S02]  /*0860*/  FSETP.GEU.AND P2, PT, |R11|.reuse, 1.469367938527859385e-39, PT ;  /* 0x001000000b00780b */ /* 0x040fe40003f4e200 */
[----:B------:R-:W-:Y:S01]  /*0870*/  LOP3.LUT R15, R14, 0x3ff00000, RZ, 0xfc, !PT ;  /* 0x3ff000000e0f7812 */ /* 0x000fe200078efcff */
[----:B------:R-:W-:Y:S01]  /*0880*/  IMAD.MOV.U32 R14, RZ, RZ, R12 ;  /* 0x000000ffff0e7224 */ /* 0x000fe200078e000c */
[----:B------:R-:W-:Y:S02]  /*0890*/  LOP3.LUT R9, R11, 0x7ff00000, RZ, 0xc0, !PT ;  /* 0x7ff000000b097812 */ /* 0x000fe400078ec0ff */
[----:B------:R-:W-:-:S03]  /*08a0*/  LOP3.LUT R26, R13, 0x7ff00000, RZ, 0xc0, !PT ;  /* 0x7ff000000d1a7812 */ /* 0x000fc600078ec0ff */
[----:B------:R-:W-:Y:S01]  /*08b0*/  @!P0 DMUL R14, R12, 8.98846567431157953865e+307 ;  /* 0x7fe000000c0e8828 */ /* 0x000fe20000000000 */
[----:B------:R-:W-:-:S03]  /*08c0*/  ISETP.GE.U32.AND P1, PT, R9, R26, PT ;  /* 0x0000001a0900720c */ /* 0x000fc60003f26070 */
[----:B------:R-:W-:Y:S02]  /*08d0*/  @!P2 LOP3.LUT R24, R13, 0x7ff00000, RZ, 0xc0, !PT ;  /* 0x7ff000000d18a812 */ /* 0x000fe400078ec0ff */
[----:B------:R-:W0:Y:S01]  /*08e0*/  MUFU.RCP64H R21, R15 ;  /* 0x0000000f00157308 */ /* 0x000e220000001800 */
[----:B------:R-:W-:Y:S02]  /*08f0*/  @!P2 MOV R28, RZ ;  /* 0x000000ff001ca202 */ /* 0x000fe40000000f00 */
[----:B------:R-:W-:Y:S01]  /*0900*/  @!P2 ISETP.GE.U32.AND P3, PT, R9, R24, PT ;  /* 0x000000180900a20c */ /* 0x000fe20003f66070 */
[----:B------:R-:W-:Y:S01]  /*0910*/  IMAD.MOV.U32 R24, RZ, RZ, 0x1ca00000 ;  /* 0x1ca00000ff187424 */ /* 0x000fe200078e00ff */
[----:B------:R-:W-:-:S04]  /*0920*/  @!P0 LOP3.LUT R26, R15, 0x7ff00000, RZ, 0xc0, !PT ;  /* 0x7ff000000f1a8812 */ /* 0x000fc800078ec0ff */
[----:B------:R-:W-:Y:S01]  /*0930*/  @!P2 SEL R25, R24, 0x63400000, !P3 ;  /* 0x634000001819a807 */ /* 0x000fe20005800000 */
[----:B0-----:R-:W-:-:S08]  /*0940*/  DFMA R22, R20, -R14, 1 ;  /* 0x3ff000001416742b */ /* 0x001fd0000000080e */
[----:B------:R-:W-:-:S08]  /*0950*/  DFMA R22, R22, R22, R22 ;  /* 0x000000161616722b */ /* 0x000fd00000000016 */
[----:B------:R-:W-:Y:S01]  /*0960*/  DFMA R22, R20, R22, R20 ;  /* 0x000000161416722b */ /* 0x000fe20000000014 */
[----:B------:R-:W-:Y:S01]  /*0970*/  @!P2 LOP3.LUT R20, R25, 0x80000000, R11, 0xf8, !PT ;  /* 0x800000001914a812 */ /* 0x000fe200078ef80b */
[----:B------:R-:W-:Y:S01]  /*0980*/  IMAD.MOV.U32 R25, RZ, RZ, R9 ;  /* 0x000000ffff197224 */ /* 0x000fe200078e0009 */
[----:B------:R-:W-:Y:S02]  /*0990*/  SEL R21, R24, 0x63400000, !P1 ;  /* 0x6340000018157807 */ /* 0x000fe40004800000 */
[----:B------:R-:W-:Y:S01]  /*09a0*/  @!P2 LOP3.LUT R29, R20, 0x100000, RZ, 0xfc, !PT ;  /* 0x00100000141da812 */ /* 0x000fe200078efcff */
[----:B------:R-:W-:Y:S01]  /*09b0*/  IMAD.MOV.U32 R20, RZ, RZ, R10 ;  /* 0x000000ffff147224 */ /* 0x000fe200078e000a */
[----:B------:R-:W-:Y:S01]  /*09c0*/  LOP3.LUT R21, R21, 0x800fffff, R11, 0xf8, !PT ;  /* 0x800fffff15157812 */ /* 0x000fe200078ef80b */
[----:B------:R-:W-:-:S05]  /*09d0*/  DFMA R30, R22, -R14, 1 ;  /* 0x3ff00000161e742b */ /* 0x000fca000000080e */
[----:B------:R-:W-:-:S03]  /*09e0*/  @!P2 DFMA R20, R20, 2, -R28 ;  /* 0x400000001414a82b */ /* 0x000fc6000000081c */
[----:B------:R-:W-:-:S07]  /*09f0*/  DFMA R30, R22, R30, R22 ;  /* 0x0000001e161e722b */ /* 0x000fce0000000016 */
[----:B------:R-:W-:Y:S01]  /*0a00*/  @!P2 LOP3.LUT R25, R21, 0x7ff00000, RZ, 0xc0, !PT ;  /* 0x7ff000001519a812 */ /* 0x000fe200078ec0ff */
[----:B------:R-:W-:-:S04]  /*0a10*/  DMUL R28, R30, R20 ;  /* 0x000000141e1c7228 */ /* 0x000fc80000000000 */
[----:B------:R-:W-:-:S04]  /*0a20*/  VIADD R27, R25, 0xffffffff ;  /* 0xffffffff191b7836 */ /* 0x000fc80000000000 */
[----:B------:R-:W-:Y:S01]  /*0a30*/  DFMA R22, R28, -R14, R20 ;  /* 0x8000000e1c16722b */ /* 0x000fe20000000014 */
[----:B------:R-:W-:Y:S01]  /*0a40*/  ISETP.GT.U32.AND P0, PT, R27, 0x7feffffe, PT ;  /* 0x7feffffe1b00780c */ /* 0x000fe20003f04070 */
[----:B------:R-:W-:-:S05]  /*0a50*/  VIADD R27, R26, 0xffffffff ;  /* 0xffffffff1a1b7836 */ /* 0x000fca0000000000 */
[----:B------:R-:W-:Y:S01]  /*0a60*/  ISETP.GT.U32.OR P0, PT, R27, 0x7feffffe, P0 ;  /* 0x7feffffe1b00780c */ /* 0x000fe20000704470 */
[----:B------:R-:W-:-:S12]  /*0a70*/  DFMA R22, R30, R22, R28 ;  /* 0x000000161e16722b */ /* 0x000fd8000000001c */
[----:B------:R-:W-:Y:S05]  /*0a80*/  @P0 BRA `(.L_x_185) ;  /* 0x00000000006c0947 */ /* 0x000fea0003800000 */
[----:B------:R-:W-:-:S04]  /*0a90*/  LOP3.LUT R26, R13, 0x7ff00000, RZ, 0xc0, !PT ;  /* 0x7ff000000d1a7812 */ /* 0x000fc800078ec0ff */
[CC--:B------:R-:W-:Y:S02]  /*0aa0*/  VIADDMNMX R10, R9.reuse, -R26.reuse, 0xb9600000, !PT ;  /* 0xb9600000090a7446 */ /* 0x0c0fe4000780091a */
[----:B------:R-:W-:Y:S02]  /*0ab0*/  ISETP.GE.U32.AND P0, PT, R9, R26, PT ;  /* 0x0000001a0900720c */ /* 0x000fe40003f06070 */
[----:B------:R-:W-:Y:S01]  /*0ac0*/  VIMNMX R9, PT, PT, R10, 0x46a00000, PT ;  /* 0x46a000000a097848 */ /* 0x000fe20003fe0100 */
[----:B------:R-:W-:Y:S01]  /*0ad0*/  IMAD.MOV.U32 R10, RZ, RZ, RZ ;  /* 0x000000ffff0a7224 */ /* 0x000fe200078e00ff */
[----:B------:R-:W-:-:S05]  /*0ae0*/  SEL R24, R24, 0x63400000, !P0 ;  /* 0x6340000018187807 */ /* 0x000fca0004000000 */
[----:B------:R-:W-:-:S05]  /*0af0*/  IMAD.IADD R9, R9, 0x1, -R24 ;  /* 0x0000000109097824 */ /* 0x000fca00078e0a18 */
[----:B------:R-:W-:-:S06]  /*0b00*/  IADD3 R11, PT, PT, R9, 0x7fe00000, RZ ;  /* 0x7fe00000090b7810 */ /* 0x000fcc0007ffe0ff */
        /* <DEDUP_REMOVED lines=10> */
[----:B------:R-:W-:Y:S01]  /*0bb0*/  DMUL.RP R12, R22, R12 ;  /* 0x0000000c160c7228 */ /* 0x000fe20000008000 */
[----:B------:R-:W-:Y:S01]  /*0bc0*/  IMAD.MOV.U32 R10, RZ, RZ, RZ ;  /* 0x000000ffff0a7224 */ /* 0x000fe200078e00ff */
[----:B------:R-:W-:-:S05]  /*0bd0*/  IADD3 R9, PT, PT, -R9, -0x43300000, RZ ;  /* 0xbcd0000009097810 */ /* 0x000fca0007ffe1ff */
[----:B------:R-:W-:-:S03]  /*0be0*/  DFMA R10, R28, -R10, R22 ;  /* 0x8000000a1c0a722b */ /* 0x000fc60000000016 */
[----:B------:R-:W-:-:S07]  /*0bf0*/  LOP3.LUT R21, R13, R21, RZ, 0x3c, !PT ;  /* 0x000000150d157212 */ /* 0x000fce00078e3cff */
[----:B------:R-:W-:-:S04]  /*0c00*/  FSETP.NEU.AND P0, PT, |R11|, R9, PT ;  /* 0x000000090b00720b */ /* 0x000fc80003f0d200 */
[----:B------:R-:W-:Y:S02]  /*0c10*/  FSEL R28, R12, R28, !P0 ;  /* 0x0000001c0c1c7208 */ /* 0x000fe40004000000 */
[----:B------:R-:W-:Y:S01]  /*0c20*/  FSEL R29, R21, R29, !P0 ;  /* 0x0000001d151d7208 */ /* 0x000fe20004000000 */
[----:B------:R-:W-:Y:S06]  /*0c30*/  BRA `(.L_x_186) ;  /* 0x0000000000547947 */ /* 0x000fec0003800000 */
.L_x_185:
        /* <DEDUP_REMOVED lines=12> */
[----:B------:R-:W-:Y:S02]  /*0d00*/  @!P0 IMAD.MOV.U32 R28, RZ, RZ, RZ ;  /* 0x000000ffff1c8224 */ /* 0x000fe400078e00ff */
[----:B------:R-:W-:Y:S02]  /*0d10*/  @P0 IMAD.MOV.U32 R28, RZ, RZ, RZ ;  /* 0x000000ffff1c0224 */ /* 0x000fe400078e00ff */
[----:B------:R-:W-:Y:S01]  /*0d20*/  @P0 IMAD.MOV.U32 R29, RZ, RZ, R9 ;  /* 0x000000ffff1d0224 */ /* 0x000fe200078e0009 */
[----:B------:R-:W-:Y:S06]  /*0d30*/  BRA `(.L_x_186) ;  /* 0x0000000000147947 */ /* 0x000fec0003800000 */
.L_x_188:
[----:B------:R-:W-:Y:S02]  /*0d40*/  LOP3.LUT R29, R13, 0x80000, RZ, 0xfc, !PT ;  /* 0x000800000d1d7812 */ /* 0x000fe400078efcff */
[----:B------:R-:W-:Y:S01]  /*0d50*/  MOV R28, R12 ;  /* 0x0000000c001c7202 */ /* 0x000fe20000000f00 */
[----:B------:R-:W-:Y:S06]  /*0d60*/  BRA `(.L_x_186) ;  /* 0x0000000000087947 */ /* 0x000fec0003800000 */
.L_x_187:
[----:B------:R-:W-:Y:S01]  /*0d70*/  LOP3.LUT R29, R11, 0x80000, RZ, 0xfc, !PT ;  /* 0x000800000b1d7812 */ /* 0x000fe200078efcff */
[----:B------:R-:W-:-:S07]  /*0d80*/  IMAD.MOV.U32 R28, RZ, RZ, R10 ;  /* 0x000000ffff1c7224 */ /* 0x000fce00078e000a */
.L_x_186:
[----:B------:R-:W-:Y:S05]  /*0d90*/  BSYNC.RECONVERGENT B1 ;  /* 0x0000000000017941 */ /* 0x000fea0003800200 */
.L_x_184:
[----:B------:R-:W-:Y:S02]  /*0da0*/  IMAD.MOV.U32 R10, RZ, RZ, R0 ;  /* 0x000000ffff0a7224 */ /* 0x000fe400078e0000 */
[----:B------:R-:W-:-:S04]  /*0db0*/  IMAD.MOV.U32 R11, RZ, RZ, 0x0 ;  /* 0x00000000ff0b7424 */ /* 0x000fc800078e00ff */
[----:B------:R-:W-:Y:S05]  /*0dc0*/  RET.REL.NODEC R10 `(_Z13GPU_ucon2upri4GridS_) ;  /* 0xfffffff00a8c7950 */ /* 0x000fea0003c3ffff */
.L_x_189:
        /* <DEDUP_REMOVED lines=11> */
.L_x_257:


//--------------------- .text._Z13GPU_upri2ucon4GridS_ --------------------------
	.section	.text._Z13GPU_upri2ucon4GridS_,"ax",@progbits
	.align	128
        .global         _Z13GPU_upri2ucon4GridS_
        .type           _Z13GPU_upri2ucon4GridS_,@function
        .size           _Z13GPU_upri2ucon4GridS_,(.L_x_258 - _Z13GPU_upri2ucon4GridS_)
        .other          _Z13GPU_upri2ucon4GridS_,@"STO_CUDA_ENTRY STV_DEFAULT"
_Z13GPU_upri2ucon4GridS_:
.text._Z13GPU_upri2ucon4GridS_:
        /* <DEDUP_REMOVED lines=19> */
[----:B------:R-:W0:Y:S01]  /*0130*/  LDC R9, c[0x0][0x3d0] ;  /* 0x0000f400ff097b82 */ /* 0x000e220000000800 */
[----:B------:R-:W1:Y:S07]  /*0140*/  LDCU.64 UR6, c[0x0][0x358] ;  /* 0x00006b00ff0677ac */ /* 0x000e6e0008000a00 */
[----:B------:R-:W0:Y:S08]  /*0150*/  LDC.64 R12, c[0x0][0x3c8] ;  /* 0x0000f200ff0c7b82 */ /* 0x000e300000000a00 */
[----:B------:R-:W2:Y:S01]  /*0160*/  LDC.64 R10, c[0x0][0x3c0] ;  /* 0x0000f000ff0a7b82 */ /* 0x000ea20000000a00 */
[----:B0-----:R-:W-:-:S04]  /*0170*/  IMAD R0, R9, 0x2, R12 ;  /* 0x0000000209007824 */ /* 0x001fc800078e020c */
[----:B------:R-:W-:-:S04]  /*0180*/  IMAD R7, R5, R0, R2 ;  /* 0x0000000005077224 */ /* 0x000fc800078e0202 */
[----:B--2---:R-:W-:-:S05]  /*0190*/  IMAD.WIDE R10, R7, 0x8, R10 ;  /* 0x00000008070a7825 */ /* 0x004fca00078e020a */
[----:B-1----:R-:W2:Y:S01]  /*01a0*/  LDG.E.64 R6, desc[UR6][R10.64] ;  /* 0x000000060a067981 */ /* 0x002ea2000c1e1b00 */
[----:B------:R-:W-:-:S04]  /*01b0*/  IMAD R9, R9, 0x2, R13 ;  /* 0x0000000209097824 */ /* 0x000fc800078e020d */
[----:B------:R-:W-:-:S04]  /*01c0*/  IMAD R13, R0, R9, RZ ;  /* 0x00000009000d7224 */ /* 0x000fc800078e02ff */
[----:B------:R-:W-:-:S04]  /*01d0*/  IMAD R15, R13, 0x3, RZ ;  /* 0x000000030d0f7824 */ /* 0x000fc800078e02ff */
[----:B------:R-:W-:-:S06]  /*01e0*/  IMAD.WIDE R14, R15, 0x8, R10 ;  /* 0x000000080f0e7825 */ /* 0x000fcc00078e020a */
[----:B------:R-:W3:Y:S01]  /*01f0*/  LDG.E.64 R14, desc[UR6][R14.64] ;  /* 0x000000060e0e7981 */ /* 0x000ee2000c1e1b00 */
[----:B------:R-:W-:-:S04]  /*0200*/  IMAD.SHL.U32 R0, R0, 0x2, RZ ;  /* 0x0000000200007824 */ /* 0x000fc800078e00ff */
[----:B------:R-:W-:Y:S02]  /*0210*/  IMAD R17, R9, R0, RZ ;  /* 0x0000000009117224 */ /* 0x000fe400078e02ff */
[--C-:B------:R-:W-:Y:S01]  /*0220*/  IMAD.WIDE R8, R13, 0x8, R10.reuse ;  /* 0x000000080d087825 */ /* 0x100fe200078e020a */
[----:B------:R-:W-:Y:S01]  /*0230*/  UMOV UR4, 0x99999998 ;  /* 0x9999999800047882 */ /* 0x000fe20000000000 */
[----:B------:R-:W-:Y:S02]  /*0240*/  UMOV UR5, 0x3fd99999 ;  /* 0x3fd9999900057882 */ /* 0x000fe40000000000 */
[----:B------:R-:W-:Y:S02]  /*0250*/  IMAD.WIDE R12, R17, 0x8, R10 ;  /* 0x00000008110c7825 */ /* 0x000fe400078e020a */
[----:B------:R-:W5:Y:S02]  /*0260*/  LDG.E.64 R8, desc[UR6][R8.64] ;  /* 0x0000000608087981 */ /* 0x000f64000c1e1b00 */
[----:B------:R-:W-:-:S02]  /*0270*/  IMAD.MOV.U32 R18, RZ, RZ, 0x1 ;  /* 0x00000001ff127424 */ /* 0x000fc400078e00ff */
[----:B------:R0:W5:Y:S01]  /*0280*/  LDG.E.64 R10, desc[UR6][R12.64] ;  /* 0x000000060c0a7981 */ /* 0x000162000c1e1b00 */
[----:B------:R-:W-:Y:S01]  /*0290*/  BSSY.RECONVERGENT B0, `(.L_x_190) ;  /* 0x0000013000007945 */ /* 0x000fe20003800200 */
[----:B--2---:R-:W-:-:S06]  /*02a0*/  DMUL R16, R6, UR4 ;  /* 0x0000000406107c28 */ /* 0x004fcc0008000000 */
[----:B------:R-:W1:Y:S01]  /*02b0*/  MUFU.RCP64H R19, R17 ;  /* 0x0000001100137308 */ /* 0x000e620000001800 */
[----:B---3--:R-:W-:Y:S01]  /*02c0*/  FSETP.GEU.AND P1, PT, |R15|, 6.5827683646048100446e-37, PT ;  /* 0x036000000f00780b */ /* 0x008fe20003f2e200 */
[----:B-1----:R-:W-:-:S08]  /*02d0*/  DFMA R20, -R16, R18, 1 ;  /* 0x3ff000001014742b */ /* 0x002fd00000000112 */
[----:B------:R-:W-:-:S08]  /*02e0*/  DFMA R20, R20, R20, R20 ;  /* 0x000000141414722b */ /* 0x000fd00000000014 */
[----:B------:R-:W-:-:S08]  /*02f0*/  DFMA R20, R18, R20, R18 ;  /* 0x000000141214722b */ /* 0x000fd00000000012 */
[----:B------:R-:W-:-:S08]  /*0300*/  DFMA R18, -R16, R20, 1 ;  /* 0x3ff000001012742b */ /* 0x000fd00000000114 */
[----:B------:R-:W-:-:S08]  /*0310*/  DFMA R18, R20, R18, R20 ;  /* 0x000000121412722b */ /* 0x000fd00000000014 */
[----:B------:R-:W-:-:S08]  /*0320*/  DMUL R20, R14, R18 ;  /* 0x000000120e147228 */ /* 0x000fd00000000000 */
[----:B0-----:R-:W-:-:S08]  /*0330*/  DFMA R12, -R16, R20, R14 ;  /* 0x00000014100c722b */ /* 0x001fd0000000010e */
[----:B------:R-:W-:-:S10]  /*0340*/  DFMA R12, R18, R12, R20 ;  /* 0x0000000c120c722b */ /* 0x000fd40000000014 */
[----:B------:R-:W-:-:S05]  /*0350*/  FFMA R0, RZ, R17, R13 ;  /* 0x00000011ff007223 */ /* 0x000fca000000000d */
[----:B------:R-:W-:-:S13]  /*0360*/  FSETP.GT.AND P0, PT, |R0|, 1.469367938527859385e-39, PT ;  /* 0x001000000000780b */ /* 0x000fda0003f04200 */
[----:B------:R-:W-:Y:S05]  /*0370*/  @P0 BRA P1, `(.L_x_191) ;  /* 0x0000000000100947 */ /* 0x000fea0000800000 */
[----:B------:R-:W-:-:S07]  /*0380*/  MOV R0, 0x3a0 ;  /* 0x000003a000007802 */ /* 0x000fce0000000f00 */
[----:B-----5:R-:W-:Y:S05]  /*0390*/  CALL.REL.NOINC `($__internal_4_$__cuda_sm20_div_rn_f64_full) ;  /* 0x00000000006c7944 */ /* 0x020fea0003c00000 */
[----:B------:R-:W-:Y:S02]  /*03a0*/  IMAD.MOV.U32 R12, RZ, RZ, R20 ;  /* 0x000000ffff0c7224 */ /* 0x000fe400078e0014 */
[----:B------:R-:W-:-:S07]  /*03b0*/  IMAD.MOV.U32 R13, RZ, RZ, R21 ;  /* 0x000000ffff0d7224 */ /* 0x000fce00078e0015 */
.L_x_191:
[----:B------:R-:W-:Y:S05]  /*03c0*/  BSYNC.RECONVERGENT B0 ;  /* 0x0000000000007941 */ /* 0x000fea0003800200 */
.L_x_190:
[----:B------:R-:W0:Y:S01]  /*03d0*/  LDCU UR4, c[0x0][0x390] ;  /* 0x00007200ff0477ac */ /* 0x000e220008000800 */
[----:B------:R-:W1:Y:S01]  /*03e0*/  LDC.64 R18, c[0x0][0x380] ;  /* 0x0000e000ff127b82 */ /* 0x000e620000000a00 */
[-C--:B-----5:R-:W-:Y:S01]  /*03f0*/  DMUL R16, R10, R10.reuse ;  /* 0x0000000a0a107228 */ /* 0x0a0fe20000000000 */
[----:B------:R-:W-:Y:S01]  /*0400*/  IMAD R5, R5, R3, R2 ;  /* 0x0000000305057224 */ /* 0x000fe200078e0202 */
[----:B------:R-:W0:Y:S01]  /*0410*/  LDCU UR5, c[0x0][0x388] ;  /* 0x00007100ff0577ac */ /* 0x000e220008000800 */
[C---:B------:R-:W-:Y:S02]  /*0420*/  DMUL R14, R6.reuse, 0.5 ;  /* 0x3fe00000060e7828 */ /* 0x040fe40000000000 */
[----:B------:R-:W-:-:S03]  /*0430*/  DMUL R10, R6, R10 ;  /* 0x0000000a060a7228 */ /* 0x000fc60000000000 */
[-C--:B------:R-:W-:Y:S02]  /*0440*/  DFMA R16, R8, R8.reuse, R16 ;  /* 0x000000080810722b */ /* 0x080fe40000000010 */
[----:B------:R-:W-:-:S06]  /*0450*/  DMUL R8, R6, R8 ;  /* 0x0000000806087228 */ /* 0x000fcc0000000000 */
[----:B------:R-:W-:Y:S01]  /*0460*/  DMUL R16, R14, R16 ;  /* 0x000000100e107228 */ /* 0x000fe20000000000 */
[----:B0-----:R-:W-:Y:S01]  /*0470*/  ULEA UR4, UR4, UR5, 0x1 ;  /* 0x0000000504047291 */ /* 0x001fe2000f8e08ff */
[----:B-1----:R-:W-:-:S03]  /*0480*/  IMAD.WIDE R14, R5, 0x8, R18 ;  /* 0x00000008050e7825 */ /* 0x002fc600078e0212 */
[----:B------:R-:W-:-:S03]  /*0490*/  USHF.L.U32 UR4, UR4, 0x1, URZ ;  /* 0x0000000104047899 */ /* 0x000fc600080006ff */
[----:B------:R-:W-:Y:S01]  /*04a0*/  DFMA R16, R6, R12, R16 ;  /* 0x0000000c0610722b */ /* 0x000fe20000000010 */
[----:B------:R-:W-:Y:S01]  /*04b0*/  IMAD R19, R3, R4, RZ ;  /* 0x0000000403137224 */ /* 0x000fe200078e02ff */
[----:B------:R-:W-:Y:S01]  /*04c0*/  STG.E.64 desc[UR6][R14.64], R6 ;  /* 0x000000060e007986 */ /* 0x000fe2000c101b06 */
[----:B------:R-:W-:Y:S02]  /*04d0*/  IMAD R5, R4, UR4, RZ ;  /* 0x0000000404057c24 */ /* 0x000fe4000f8e02ff */
[----:B------:R-:W-:-:S04]  /*04e0*/  IMAD.WIDE R2, R19, 0x8, R14 ;  /* 0x0000000813027825 */ /* 0x000fc800078e020e */
[----:B------:R-:W-:Y:S01]  /*04f0*/  IMAD.WIDE R4, R5, 0x8, R14 ;  /* 0x0000000805047825 */ /* 0x000fe200078e020e */
[----:B------:R-:W-:Y:S04]  /*0500*/  STG.E.64 desc[UR6][R2.64], R8 ;  /* 0x0000000802007986 */ /* 0x000fe8000c101b06 */
[----:B------:R-:W-:Y:S01]  /*0510*/  STG.E.64 desc[UR6][R4.64], R10 ;  /* 0x0000000a04007986 */ /* 0x000fe2000c101b06 */
[----:B------:R-:W-:-:S05]  /*0520*/  IMAD.WIDE R12, R19, 0x8, R4 ;  /* 0x00000008130c7825 */ /* 0x000fca00078e0204 */
[----:B------:R-:W-:Y:S01]  /*0530*/  STG.E.64 desc[UR6][R12.64], R16 ;  /* 0x000000100c007986 */ /* 0x000fe2000c101b06 */
[----:B------:R-:W-:Y:S05]  /*0540*/  EXIT ;  /* 0x000000000000794d */ /* 0x000fea0003800000 */
        .weak           $__internal_4_$__cuda_sm20_div_rn_f64_full
        .type           $__internal_4_$__cuda_sm20_div_rn_f64_full,@function
        .size           $__internal_4_$__cuda_sm20_div_rn_f64_full,(.L_x_258 - $__internal_4_$__cuda_sm20_div_rn_f64_full)
$__internal_4_$__cuda_sm20_div_rn_f64_full:
[----:B------:R-:W-:Y:S01]  /*0550*/  IMAD.MOV.U32 R13, RZ, RZ, R15 ;  /* 0x000000ffff0d7224 */ /* 0x000fe200078e000f */
[----:B------:R-:W-:Y:S01]  /*0560*/  FSETP.GEU.AND P0, PT, |R17|, 1.469367938527859385e-39, PT ;  /* 0x001000001100780b */ /* 0x000fe20003f0e200 */
[----:B------:R-:W-:Y:S01]  /*0570*/  IMAD.MOV.U32 R27, RZ, RZ, 0x1ca00000 ;  /* 0x1ca00000ff1b7424 */ /* 0x000fe200078e00ff */
[----:B------:R-:W-:Y:S01]  /*0580*/  MOV R12, R14 ;  /* 0x0000000e000c7202 */ /* 0x000fe20000000f00 */
[----:B------:R-:W-:Y:S01]  /*0590*/  IMAD.MOV.U32 R20, RZ, RZ, 0x1 ;  /* 0x00000001ff147424 */ /* 0x000fe200078e00ff */
[----:B------:R-:W-:Y:S01]  /*05a0*/  FSETP.GEU.AND P2, PT, |R13|, 1.469367938527859385e-39, PT ;  /* 0x001000000d00780b */ /* 0x000fe20003f4e200 */
[----:B------:R-:W-:Y:S01]  /*05b0*/  BSSY.RECONVERGENT B1, `(.L_x_192) ;  /* 0x0000053000017945 */ /* 0x000fe20003800200 */
[----:B------:R-:W-:Y:S01]  /*05c0*/  LOP3.LUT R14, R17, 0x800fffff, RZ, 0xc0, !PT ;  /* 0x800fffff110e7812 */ /* 0x000fe200078ec0ff */
[----:B------:R-:W-:Y:S01]  /*05d0*/  IMAD.MOV.U32 R18, RZ, RZ, R12 ;  /* 0x000000ffff127224 */ /* 0x000fe200078e000c */
[----:B------:R-:W-:Y:S02]  /*05e0*/  LOP3.LUT R26, R13, 0x7ff00000, RZ, 0xc0, !PT ;  /* 0x7ff000000d1a7812 */ /* 0x000fe400078ec0ff */
[----:B------:R-:W-:Y:S01]  /*05f0*/  LOP3.LUT R15, R14, 0x3ff00000, RZ, 0xfc, !PT ;  /* 0x3ff000000e0f7812 */ /* 0x000fe200078efcff */
[----:B------:R-:W-:Y:S01]  /*0600*/  IMAD.MOV.U32 R14, RZ, RZ, R16 ;  /* 0x000000ffff0e7224 */ /* 0x000fe200078e0010 */
[----:B------:R-:W-:Y:S01]  /*0610*/  LOP3.LUT R29, R17, 0x7ff00000, RZ, 0xc0, !PT ;  /* 0x7ff00000111d7812 */ /* 0x000fe200078ec0ff */
[----:B------:R-:W-:-:S03]  /*0620*/  @!P0 DMUL R14, R16, 8.98846567431157953865e+307 ;  /* 0x7fe00000100e8828 */ /* 0x000fc60000000000 */
[C---:B------:R-:W-:Y:S01]  /*0630*/  ISETP.GE.U32.AND P1, PT, R26.reuse, R29, PT ;  /* 0x0000001d1a00720c */ /* 0x040fe20003f26070 */
[----:B------:R-:W-:Y:S01]  /*0640*/  @!P2 IMAD.MOV.U32 R22, RZ, RZ, RZ ;  /* 0x000000ffff16a224 */ /* 0x000fe200078e00ff */
[----:B------:R-:W-:Y:S01]  /*0650*/  @!P2 LOP3.LUT R19, R17, 0x7ff00000, RZ, 0xc0, !PT ;  /* 0x7ff000001113a812 */ /* 0x000fe200078ec0ff */
[----:B------:R-:W0:Y:S03]  /*0660*/  MUFU.RCP64H R21, R15 ;  /* 0x0000000f00157308 */ /* 0x000e260000001800 */
[----:B------:R-:W-:Y:S02]  /*0670*/  @!P2 ISETP.GE.U32.AND P3, PT, R26, R19, PT ;  /* 0x000000131a00a20c */ /* 0x000fe40003f66070 */
[C---:B------:R-:W-:Y:S02]  /*0680*/  SEL R19, R27.reuse, 0x63400000, !P1 ;  /* 0x634000001b137807 */ /* 0x040fe40004800000 */
[----:B------:R-:W-:-:S02]  /*0690*/  @!P2 SEL R23, R27, 0x63400000, !P3 ;  /* 0x634000001b17a807 */ /* 0x000fc40005800000 */
[--C-:B------:R-:W-:Y:S02]  /*06a0*/  LOP3.LUT R19, R19, 0x800fffff, R13.reuse, 0xf8, !PT ;  /* 0x800fffff13137812 */ /* 0x100fe400078ef80d */
[----:B------:R-:W-:Y:S02]  /*06b0*/  @!P2 LOP3.LUT R23, R23, 0x80000000, R13, 0xf8, !PT ;  /* 0x800000001717a812 */ /* 0x000fe400078ef80d */
[----:B------:R-:W-:Y:S02]  /*06c0*/  @!P0 LOP3.LUT R29, R15, 0x7ff00000, RZ, 0xc0, !PT ;  /* 0x7ff000000f1d8812 */ /* 0x000fe400078ec0ff */
[----:B------:R-:W-:-:S06]  /*06d0*/  @!P2 LOP3.LUT R23, R23, 0x100000, RZ, 0xfc, !PT ;  /* 0x001000001717a812 */ /* 0x000fcc00078efcff */
[----:B------:R-:W-:Y:S02]  /*06e0*/  @!P2 DFMA R18, R18, 2, -R22 ;  /* 0x400000001212a82b */ /* 0x000fe40000000816 */
[----:B0-----:R-:W-:-:S08]  /*06f0*/  DFMA R22, R20, -R14, 1 ;  /* 0x3ff000001416742b */ /* 0x001fd0000000080e */
[----:B------:R-:W-:-:S08]  /*0700*/  DFMA R22, R22, R22, R22 ;  /* 0x000000161616722b */ /* 0x000fd00000000016 */
[----:B------:R-:W-:-:S08]  /*0710*/  DFMA R22, R20, R22, R20 ;  /* 0x000000161416722b */ /* 0x000fd00000000014 */
[----:B------:R-:W-:-:S08]  /*0720*/  DFMA R20, R22, -R14, 1 ;  /* 0x3ff000001614742b */ /* 0x000fd0000000080e */
[----:B------:R-:W-:-:S08]  /*0730*/  DFMA R20, R22, R20, R22 ;  /* 0x000000141614722b */ /* 0x000fd00000000016 */
[----:B------:R-:W-:-:S08]  /*0740*/  DMUL R22, R20, R18 ;  /* 0x0000001214167228 */ /* 0x000fd00000000000 */
[----:B------:R-:W-:-:S08]  /*0750*/  DFMA R24, R22, -R14, R18 ;  /* 0x8000000e1618722b */ /* 0x000fd00000000012 */
[----:B------:R-:W-:Y:S01]  /*0760*/  DFMA R24, R20, R24, R22 ;  /* 0x000000181418722b */ /* 0x000fe20000000016 */
[----:B------:R-:W-:Y:S02]  /*0770*/  MOV R22, R26 ;  /* 0x0000001a00167202 */ /* 0x000fe40000000f00 */
[----:B------:R-:W-:-:S05]  /*0780*/  @!P2 LOP3.LUT R22, R19, 0x7ff00000, RZ, 0xc0, !PT ;  /* 0x7ff000001316a812 */ /* 0x000fca00078ec0ff */
[----:B------:R-:W-:-:S05]  /*0790*/  VIADD R20, R22, 0xffffffff ;  /* 0xffffffff16147836 */ /* 0x000fca0000000000 */
[----:B------:R-:W-:Y:S01]  /*07a0*/  ISETP.GT.U32.AND P0, PT, R20, 0x7feffffe, PT ;  /* 0x7feffffe1400780c */ /* 0x000fe20003f04070 */
[----:B------:R-:W-:-:S05]  /*07b0*/  VIADD R20, R29, 0xffffffff ;  /* 0xffffffff1d147836 */ /* 0x000fca0000000000 */
[----:B------:R-:W-:-:S13]  /*07c0*/  ISETP.GT.U32.OR P0, PT, R20, 0x7feffffe, P0 ;  /* 0x7feffffe1400780c */ /* 0x000fda0000704470 */
[----:B------:R-:W-:Y:S05]  /*07d0*/  @P0 BRA `(.L_x_193) ;  /* 0x00000000006c0947 */ /* 0x000fea0003800000 */
[----:B------:R-:W-:-:S04]  /*07e0*/  LOP3.LUT R13, R17, 0x7ff00000, RZ, 0xc0, !PT ;  /* 0x7ff00000110d7812 */ /* 0x000fc800078ec0ff */
[CC--:B------:R-:W-:Y:S02]  /*07f0*/  VIADDMNMX R12, R26.reuse, -R13.reuse, 0xb9600000, !PT ;  /* 0xb96000001a0c7446 */ /* 0x0c0fe4000780090d */
[----:B------:R-:W-:Y:S02]  /*0800*/  ISETP.GE.U32.AND P0, PT, R26, R13, PT ;  /* 0x0000000d1a00720c */ /* 0x000fe40003f06070 */
[----:B------:R-:W-:Y:S02]  /*0810*/  VIMNMX R12, PT, PT, R12, 0x46a00000, PT ;  /* 0x46a000000c0c7848 */ /* 0x000fe40003fe0100 */
[----:B------:R-:W-:-:S05]  /*0820*/  SEL R27, R27, 0x63400000, !P0 ;  /* 0x634000001b1b7807 */ /* 0x000fca0004000000 */
[----:B------:R-:W-:Y:S02]  /*0830*/  IMAD.IADD R22, R12, 0x1, -R27 ;  /* 0x000000010c167824 */ /* 0x000fe400078e0a1b */
[----:B------:R-:W-:Y:S02]  /*0840*/  IMAD.MOV.U32 R12, RZ, RZ, RZ ;  /* 0x000000ffff0c7224 */ /* 0x000fe400078e00ff */
[----:B------:R-:W-:-:S06]  /*0850*/  VIADD R13, R22, 0x7fe00000 ;  /* 0x7fe00000160d7836 */ /* 0x000fcc0000000000 */
[----:B------:R-:W-:-:S10]  /*0860*/  DMUL R20, R24, R12 ;  /* 0x0000000c18147228 */ /* 0x000fd40000000000 */
[----:B------:R-:W-:-:S13]  /*0870*/  FSETP.GTU.AND P0, PT, |R21|, 1.469367938527859385e-39, PT ;  /* 0x001000001500780b */ /* 0x000fda0003f0c200 */
[----:B------:R-:W-:Y:S05]  /*0880*/  @P0 BRA `(.L_x_194) ;  /* 0x0000000000940947 */ /* 0x000fea0003800000 */
[----:B------:R-:W-:-:S06]  /*0890*/  DFMA R14, R24, -R14, R18 ;  /* 0x8000000e180e722b */ /* 0x000fcc0000000012 */
[----:B------:R-:W-:-:S04]  /*08a0*/  IMAD.MOV.U32 R14, RZ, RZ, RZ ;  /* 0x000000ffff0e7224 */ /* 0x000fc800078e00ff */
[C---:B------:R-:W-:Y:S02]  /*08b0*/  FSETP.NEU.AND P0, PT, R15.reuse, RZ, PT ;  /* 0x000000ff0f00720b */ /* 0x040fe40003f0d000 */
[----:B------:R-:W-:-:S04]  /*08c0*/  LOP3.LUT R17, R15, 0x80000000, R17, 0x48, !PT ;  /* 0x800000000f117812 */ /* 0x000fc800078e4811 */
[----:B------:R-:W-:-:S07]  /*08d0*/  LOP3.LUT R15, R17, R13, RZ, 0xfc, !PT ;  /* 0x0000000d110f7212 */ /* 0x000fce00078efcff */
[----:B------:R-:W-:Y:S05]  /*08e0*/  @!P0 BRA `(.L_x_194) ;  /* 0x00000000007c8947 */ /* 0x000fea0003800000 */
[----:B------:R-:W-:Y:S01]  /*08f0*/  IADD3 R13, PT, PT, -R22, RZ, RZ ;  /* 0x000000ff160d7210 */ /* 0x000fe20007ffe1ff */
[----:B------:R-:W-:Y:S01]  /*0900*/  IMAD.MOV.U32 R12, RZ, RZ, RZ ;  /* 0x000000ffff0c7224 */ /* 0x000fe200078e00ff */
[----:B------:R-:W-:-:S05]  /*0910*/  DMUL.RP R14, R24, R14 ;  /* 0x0000000e180e7228 */ /* 0x000fca0000008000 */
[----:B------:R-:W-:-:S05]  /*0920*/  DFMA R12, R20, -R12, R24 ;  /* 0x8000000c140c722b */ /* 0x000fca0000000018 */
[----:B------:R-:W-:Y:S02]  /*0930*/  LOP3.LUT R17, R15, R17, RZ, 0x3c, !PT ;  /* 0x000000110f117212 */ /* 0x000fe400078e3cff */
[----:B------:R-:W-:-:S04]  /*0940*/  IADD3 R12, PT, PT, -R22, -0x43300000, RZ ;  /* 0xbcd00000160c7810 */ /* 0x000fc80007ffe1ff */
[----:B------:R-:W-:-:S04]  /*0950*/  FSETP.NEU.AND P0, PT, |R13|, R12, PT ;  /* 0x0000000c0d00720b */ /* 0x000fc80003f0d200 */
[----:B------:R-:W-:Y:S02]  /*0960*/  FSEL R20, R14, R20, !P0 ;  /* 0x000000140e147208 */ /* 0x000fe40004000000 */
[----:B------:R-:W-:Y:S01]  /*0970*/  FSEL R21, R17, R21, !P0 ;  /* 0x0000001511157208 */ /* 0x000fe20004000000 */
[----:B------:R-:W-:Y:S06]  /*0980*/  BRA `(.L_x_194) ;  /* 0x0000000000547947 */ /* 0x000fec0003800000 */
.L_x_193:
[----:B------:R-:W-:-:S14]  /*0990*/  DSETP.NAN.AND P0, PT, R12, R12, PT ;  /* 0x0000000c0c00722a */ /* 0x000fdc0003f08000 */
[----:B------:R-:W-:Y:S05]  /*09a0*/  @P0 BRA `(.L_x_195) ;  /* 0x0000000000440947 */ /* 0x000fea0003800000 */
[----:B------:R-:W-:-:S14]  /*09b0*/  DSETP.NAN.AND P0, PT, R16, R16, PT ;  /* 0x000000101000722a */ /* 0x000fdc0003f08000 */
[----:B------:R-:W-:Y:S05]  /*09c0*/  @P0 BRA `(.L_x_196) ;  /* 0x0000000000300947 */ /* 0x000fea0003800000 */
[----:B------:R-:W-:Y:S01]  /*09d0*/  ISETP.NE.AND P0, PT, R22, R29, PT ;  /* 0x0000001d1600720c */ /* 0x000fe20003f05270 */
[----:B------:R-:W-:Y:S02]  /*09e0*/  IMAD.MOV.U32 R20, RZ, RZ, 0x0 ;  /* 0x00000000ff147424 */ /* 0x000fe400078e00ff */
[----:B------:R-:W-:-:S10]  /*09f0*/  IMAD.MOV.U32 R21, RZ, RZ, -0x80000 ;  /* 0xfff80000ff157424 */ /* 0x000fd400078e00ff */
        /* <DEDUP_REMOVED lines=9> */
.L_x_196:
[----:B------:R-:W-:Y:S01]  /*0a90*/  LOP3.LUT R21, R17, 0x80000, RZ, 0xfc, !PT ;  /* 0x0008000011157812 */ /* 0x000fe200078efcff */
[----:B------:R-:W-:Y:S01]  /*0aa0*/  IMAD.MOV.U32 R20, RZ, RZ, R16 ;  /* 0x000000ffff147224 */ /* 0x000fe200078e0010 */
[----:B------:R-:W-:Y:S06]  /*0ab0*/  BRA `(.L_x_194) ;  /* 0x0000000000087947 */ /* 0x000fec0003800000 */
.L_x_195:
[----:B------:R-:W-:Y:S01]  /*0ac0*/  LOP3.LUT R21, R13, 0x80000, RZ, 0xfc, !PT ;  /* 0x000800000d157812 */ /* 0x000fe200078efcff */
[----:B------:R-:W-:-:S07]  /*0ad0*/  IMAD.MOV.U32 R20, RZ, RZ, R12 ;  /* 0x000000ffff147224 */ /* 0x000fce00078e000c */
.L_x_194:
[----:B------:R-:W-:Y:S05]  /*0ae0*/  BSYNC.RECONVERGENT B1 ;  /* 0x0000000000017941 */ /* 0x000fea0003800200 */
.L_x_192:
[----:B------:R-:W-:Y:S02]  /*0af0*/  IMAD.MOV.U32 R12, RZ, RZ, R0 ;  /* 0x000000ffff0c7224 */ /* 0x000fe400078e0000 */
[----:B------:R-:W-:-:S04]  /*0b00*/  IMAD.MOV.U32 R13, RZ, RZ, 0x0 ;  /* 0x00000000ff0d7424 */ /* 0x000fc800078e00ff */
[----:B------:R-:W-:Y:S05]  /*0b10*/  RET.REL.NODEC R12 `(_Z13GPU_upri2ucon4GridS_) ;  /* 0xfffffff40c387950 */ /* 0x000fea0003c3ffff */
.L_x_197:
        /* <DEDUP_REMOVED lines=14> */
.L_x_258:


//--------------------- .text._Z16GPU_tran_bound_y4Grid --------------------------
	.section	.text._Z16GPU_tran_bound_y4Grid,"ax",@progbits
	.align	128
        .global         _Z16GPU_tran_bound_y4Grid
        .type           _Z16GPU_tran_bound_y4Grid,@function
        .size           _Z16GPU_tran_bound_y4Grid,(.L_x_269 - _Z16GPU_tran_bound_y4Grid)
        .other          _Z16GPU_tran_bound_y4Grid,@"STO_CUDA_ENTRY STV_DEFAULT"
_Z16GPU_tran_bound_y4Grid:
.text._Z16GPU_tran_bound_y4Grid:
[----:B------:R-:W-:Y:S01]  /*0000*/  LDC R1, c[0x0][0x37c] ;  /* 0x0000df00ff017b82 */ /* 0x000fe20000000800 */
[----:B------:R-:W0:Y:S07]  /*0010*/  S2R R0, SR_TID.X ;  /* 0x0000000000007919 */ /* 0x000e2e0000002100 */
[----:B------:R-:W0:Y:S01]  /*0020*/  S2UR UR4, SR_CTAID.X ;  /* 0x00000000000479c3 */ /* 0x000e220000002500 */
[----:B------:R-:W1:Y:S07]  /*0030*/  S2R R7, SR_TID.Y ;  /* 0x0000000000077919 */ /* 0x000e6e0000002200 */
[----:B------:R-:W0:Y:S08]  /*0040*/  LDC R5, c[0x0][0x360] ;  /* 0x0000d800ff057b82 */ /* 0x000e300000000800 */
[----:B------:R-:W1:Y:S08]  /*0050*/  S2UR UR5, SR_CTAID.Y ;  /* 0x00000000000579c3 */ /* 0x000e700000002600 */
[----:B------:R-:W2:Y:S08]  /*0060*/  LDC R9, c[0x0][0x390] ;  /* 0x0000e400ff097b82 */ /* 0x000eb00000000800 */
[----:B------:R-:W3:Y:S01]  /*0070*/  LDC R4, c[0x0][0x38c] ;  /* 0x0000e300ff047b82 */ /* 0x000ee20000000800 */
[----:B0-----:R-:W-:-:S07]  /*0080*/  IMAD R5, R5, UR4, R0 ;  /* 0x0000000405057c24 */ /* 0x001fce000f8e0200 */
[----:B------:R-:W1:Y:S01]  /*0090*/  LDC R2, c[0x0][0x364] ;  /* 0x0000d900ff027b82 */ /* 0x000e620000000800 */
[----:B--2---:R-:W-:Y:S01]  /*00a0*/  ISETP.GE.AND P0, PT, R5, R9, PT ;  /* 0x000000090500720c */ /* 0x004fe20003f06270 */
[----:B---3--:R-:W-:Y:S02]  /*00b0*/  IMAD R3, R9, 0x2, R4 ;  /* 0x0000000209037824 */ /* 0x008fe400078e0204 */
[----:B-1----:R-:W-:-:S05]  /*00c0*/  IMAD R0, R2, UR5, R7 ;  /* 0x0000000502007c24 */ /* 0x002fca000f8e0207 */
[----:B------:R-:W-:-:S04]  /*00d0*/  ISETP.GE.OR P0, PT, R0, R3, P0 ;  /* 0x000000030000720c */ /* 0x000fc80000706670 */
[----:B------:R-:W-:-:S13]  /*00e0*/  ISETP.LT.OR P0, PT, R5, RZ, P0 ;  /* 0x000000ff0500720c */ /* 0x000fda0000701670 */
[----:B------:R-:W-:Y:S05]  /*00f0*/  @P0 EXIT ;  /* 0x000000000000094d */ /* 0x000fea0003800000 */
[----:B------:R-:W0:Y:S02]  /*0100*/  LDCU UR5, c[0x0][0x3b8] ;  /* 0x00007700ff0577ac */ /* 0x000e240008000800 */
[----:B0-----:R-:W-:-:S09]  /*0110*/  UISETP.GE.AND UP0, UPT, UR5, 0x1, UPT ;  /* 0x000000010500788c */ /* 0x001fd2000bf06270 */
[----:B------:R-:W-:Y:S05]  /*0120*/  BRA.U !UP0, `(.L_x_198) ;  /* 0x0000000d08e47547 */ /* 0x000fea000b800000 */
[----:B------:R-:W0:Y:S01]  /*0130*/  LDC R4, c[0x0][0x388] ;  /* 0x0000e200ff047b82 */ /* 0x000e220000000800 */
[----:B------:R-:W-:Y:S01]  /*0140*/  UISETP.GE.U32.AND UP0, UPT, UR5, 0x8, UPT ;  /* 0x000000080500788c */ /* 0x000fe2000bf06070 */
[----:B------:R-:W1:Y:S01]  /*0150*/  LDCU.64 UR8, c[0x0][0x358] ;  /* 0x00006b00ff0877ac */ /* 0x000e620008000a00 */
[----:B------:R-:W-:Y:S01]  /*0160*/  UMOV UR4, URZ ;  /* 0x000000ff00047c82 */ /* 0x000fe20008000000 */
[----:B0-----:R-:W-:-:S04]  /*0170*/  IMAD R4, R9, 0x2, R4 ;  /* 0x0000000209047824 */ /* 0x001fc800078e0204 */
[-C--:B------:R-:W-:Y:S02]  /*0180*/  IMAD R0, R0, R4.reuse, RZ ;  /* 0x0000000400007224 */ /* 0x080fe400078e02ff */
[----:B------:R-:W-:Y:S02]  /*0190*/  IMAD R2, R3, R4, RZ ;  /* 0x0000000403027224 */ /* 0x000fe400078e02ff */
[----:B------:R-:W-:Y:S02]  /*01a0*/  IMAD.IADD R3, R4, 0x1, -R9 ;  /* 0x0000000104037824 */ /* 0x000fe400078e0a09 */
[----:B------:R-:W-:Y:S01]  /*01b0*/  IMAD.IADD R4, R5, 0x1, R0 ;  /* 0x0000000105047824 */ /* 0x000fe200078e0200 */
[----:B------:R-:W-:Y:S01]  /*01c0*/  IADD3 R5, PT, PT, R0, R9, RZ ;  /* 0x0000000900057210 */ /* 0x000fe20007ffe0ff */
[----:B-1----:R-:W-:Y:S06]  /*01d0*/  BRA.U !UP0, `(.L_x_199) ;  /* 0x0000000508dc7547 */ /* 0x002fec000b800000 */
[----:B------:R-:W-:Y:S01]  /*01e0*/  SHF.R.S32.HI R15, RZ, 0x1f, R3 ;  /* 0x0000001fff0f7819 */ /* 0x000fe20000011403 */
[----:B------:R-:W-:Y:S01]  /*01f0*/  ULOP3.LUT UR4, UR5, 0x7ffffff8, URZ, 0xc0, !UPT ;  /* 0x7ffffff805047892 */ /* 0x000fe2000f8ec0ff */
[----:B------:R-:W-:Y:S01]  /*0200*/  IADD3 R6, P0, PT, R0, R3, RZ ;  /* 0x0000000300067210 */ /* 0x000fe20007f1e0ff */
[C---:B------:R-:W-:Y:S01]  /*0210*/  IMAD.SHL.U32 R12, R2.reuse, 0x2, RZ ;  /* 0x00000002020c7824 */ /* 0x040fe200078e00ff */
[----:B------:R-:W-:Y:S01]  /*0220*/  MOV R10, R5 ;  /* 0x00000005000a7202 */ /* 0x000fe20000000f00 */
[----:B------:R-:W-:Y:S01]  /*0230*/  IMAD R7, R2, 0x3, RZ ;  /* 0x0000000302077824 */ /* 0x000fe200078e02ff */
[----:B------:R-:W-:Y:S01]  /*0240*/  LEA.HI.X.SX32 R8, R0, R15, 0x1, P0 ;  /* 0x0000000f00087211 */ /* 0x000fe200000f0eff */
[C---:B------:R-:W-:Y:S01]  /*0250*/  IMAD.SHL.U32 R9, R2.reuse, 0x4, RZ ;  /* 0x0000000402097824 */ /* 0x040fe200078e00ff */
[----:B------:R-:W0:Y:S01]  /*0260*/  LDCU.64 UR6, c[0x0][0x380] ;  /* 0x00007000ff0677ac */ /* 0x000e220008000a00 */
[C---:B------:R-:W-:Y:S02]  /*0270*/  IMAD R11, R2.reuse, 0x5, RZ ;  /* 0x00000005020b7824 */ /* 0x040fe400078e02ff */
[C---:B------:R-:W-:Y:S01]  /*0280*/  IMAD R13, R2.reuse, 0x6, RZ ;  /* 0x00000006020d7824 */ /* 0x040fe200078e02ff */
[----:B------:R-:W-:Y:S01]  /*0290*/  UIADD3 UR4, UPT, UPT, -UR4, URZ, URZ ;  /* 0x000000ff04047290 */ /* 0x000fe2000fffe1ff */
[----:B------:R-:W-:-:S02]  /*02a0*/  IMAD R23, R2, 0x7, RZ ;  /* 0x0000000702177824 */ /* 0x000fc400078e02ff */
[----:B------:R-:W-:Y:S02]  /*02b0*/  IMAD.MOV.U32 R27, RZ, RZ, RZ ;  /* 0x000000ffff1b7224 */ /* 0x000fe400078e00ff */
[----:B------:R-:W-:Y:S02]  /*02c0*/  IMAD.MOV.U32 R29, RZ, RZ, R4 ;  /* 0x000000ffff1d7224 */ /* 0x000fe400078e0004 */
[----:B------:R-:W-:-:S07]  /*02d0*/  IMAD.MOV.U32 R22, RZ, RZ, R2 ;  /* 0x000000ffff167224 */ /* 0x000fce00078e0002 */
.L_x_200:
[----:B-1----:R-:W1:Y:S02]  /*02e0*/  LDC.64 R20, c[0x0][0x380] ;  /* 0x0000e000ff147b82 */ /* 0x002e640000000a00 */
[----:B-1----:R-:W-:-:S05]  /*02f0*/  IMAD.WIDE R14, R10, 0x8, R20 ;  /* 0x000000080a0e7825 */ /* 0x002fca00078e0214 */
[----:B------:R-:W2:Y:S01]  /*0300*/  LDG.E.64 R18, desc[UR8][R14.64] ;  /* 0x000000080e127981 */ /* 0x000ea2000c1e1b00 */
[----:B------:R-:W-:Y:S01]  /*0310*/  IADD3 R17, P0, PT, R27, R6, RZ ;  /* 0x000000061b117210 */ /* 0x000fe20007f1e0ff */
[----:B------:R-:W-:-:S03]  /*0320*/  IMAD.WIDE R20, R29, 0x8, R20 ;  /* 0x000000081d147825 */ /* 0x000fc600078e0214 */
[----:B------:R-:W-:Y:S02]  /*0330*/  LEA.HI.X.SX32 R24, R27, R8, 0x1, P0 ;  /* 0x000000081b187211 */ /* 0x000fe400000f0eff */
[----:B0-----:R-:W-:-:S04]  /*0340*/  LEA R16, P0, R17, UR6, 0x3 ;  /* 0x0000000611107c11 */ /* 0x001fc8000f8018ff */
[----:B------:R-:W-:Y:S01]  /*0350*/  LEA.HI.X R17, R17, UR7, R24, 0x3, P0 ;  /* 0x0000000711117c11 */ /* 0x000fe200080f1c18 */
[----:B--2---:R-:W-:Y:S05]  /*0360*/  STG.E.64 desc[UR8][R20.64], R18 ;  /* 0x0000001214007986 */ /* 0x004fea000c101b08 */
[----:B------:R-:W2:Y:S01]  /*0370*/  LDG.E.64 R16, desc[UR8][R16.64+-0x8] ;  /* 0xfffff80810107981 */ /* 0x000ea2000c1e1b00 */
[----:B------:R-:W-:-:S04]  /*0380*/  IMAD.WIDE R24, R3, 0x8, R20 ;  /* 0x0000000803187825 */ /* 0x000fc800078e0214 */
[----:B------:R-:W-:Y:S01]  /*0390*/  IMAD.WIDE R14, R2, 0x8, R14 ;  /* 0x00000008020e7825 */ /* 0x000fe200078e020e */
[C---:B------:R-:W-:Y:S01]  /*03a0*/  IADD3 R26, P0, PT, R22.reuse, R6, RZ ;  /* 0x00000006161a7210 */ /* 0x040fe20007f1e0ff */
[----:B--2---:R0:W-:Y:S04]  /*03b0*/  STG.E.64 desc[UR8][R24.64], R16 ;  /* 0x0000001018007986 */ /* 0x0041e8000c101b08 */
[----:B0-----:R-:W2:Y:S01]  /*03c0*/  LDG.E.64 R24, desc[UR8][R14.64] ;  /* 0x000000080e187981 */ /* 0x001ea2000c1e1b00 */
[----:B------:R-:W-:Y:S01]  /*03d0*/  LEA.HI.X.SX32 R28, R22, R8, 0x1, P0 ;  /* 0x00000008161c7211 */ /* 0x000fe200000f0eff */
[----:B------:R-:W-:Y:S01]  /*03e0*/  IMAD.WIDE R20, R2, 0x8, R20 ;  /* 0x0000000802147825 */ /* 0x000fe200078e0214 */
[----:B------:R-:W-:-:S04]  /*03f0*/  LEA R18, P0, R26, UR6, 0x3 ;  /* 0x000000061a127c11 */ /* 0x000fc8000f8018ff */
[----:B------:R-:W-:Y:S01]  /*0400*/  LEA.HI.X R19, R26, UR7, R28, 0x3, P0 ;  /* 0x000000071a137c11 */ /* 0x000fe200080f1c1c */
[----:B--2---:R0:W-:Y:S04]  /*0410*/  STG.E.64 desc[UR8][R20.64], R24 ;  /* 0x0000001814007986 */ /* 0x0041e8000c101b08 */
[----:B------:R1:W2:Y:S01]  /*0420*/  LDG.E.64 R16, desc[UR8][R18.64+-0x8] ;  /* 0xfffff80812107981 */ /* 0x0002a2000c1e1b00 */
[----:B------:R-:W-:-:S04]  /*0430*/  IMAD.WIDE R14, R2, 0x8, R14 ;  /* 0x00000008020e7825 */ /* 0x000fc800078e020e */
[----:B-1----:R-:W-:Y:S01]  /*0440*/  IMAD.WIDE R18, R3, 0x8, R20 ;  /* 0x0000000803127825 */ /* 0x002fe200078e0214 */
[----:B------:R-:W-:-:S04]  /*0450*/  IADD3 R26, P0, PT, R12, R6, RZ ;  /* 0x000000060c1a7210 */ /* 0x000fc80007f1e0ff */
[----:B--2---:R1:W-:Y:S04]  /*0460*/  STG.E.64 desc[UR8][R18.64], R16 ;  /* 0x0000001012007986 */ /* 0x0043e8000c101b08 */
[----:B0-----:R-:W2:Y:S01]  /*0470*/  LDG.E.64 R24, desc[UR8][R14.64] ;  /* 0x000000080e187981 */ /* 0x001ea2000c1e1b00 */
[----:B------:R-:W-:Y:S01]  /*0480*/  LEA.HI.X.SX32 R28, R12, R8, 0x1, P0 ;  /* 0x000000080c1c7211 */ /* 0x000fe200000f0eff */
[----:B------:R-:W-:Y:S01]  /*0490*/  IMAD.WIDE R20, R2, 0x8, R20 ;  /* 0x0000000802147825 */ /* 0x000fe200078e0214 */
[----:B-1----:R-:W-:-:S04]  /*04a0*/  LEA R16, P0, R26, UR6, 0x3 ;  /* 0x000000061a107c11 */ /* 0x002fc8000f8018ff */
[----:B------:R-:W-:Y:S01]  /*04b0*/  LEA.HI.X R17, R26, UR7, R28, 0x3, P0 ;  /* 0x000000071a117c11 */ /* 0x000fe200080f1c1c */
[----:B--2---:R0:W-:Y:S05]  /*04c0*/  STG.E.64 desc[UR8][R20.64], R24 ;  /* 0x0000001814007986 */ /* 0x0041ea000c101b08 */
[----:B------:R-:W2:Y:S01]  /*04d0*/  LDG.E.64 R16, desc[UR8][R16.64+-0x8] ;  /* 0xfffff80810107981 */ /* 0x000ea2000c1e1b00 */
[----:B------:R-:W-:-:S04]  /*04e0*/  IMAD.WIDE R18, R3, 0x8, R20 ;  /* 0x0000000803127825 */ /* 0x000fc800078e0214 */
[C---:B------:R-:W-:Y:S01]  /*04f0*/  IMAD.WIDE R14, R2.reuse, 0x8, R14 ;  /* 0x00000008020e7825 */ /* 0x040fe200078e020e */
[C---:B------:R-:W-:Y:S01]  /*0500*/  IADD3 R26, P0, PT, R7.reuse, R6, RZ ;  /* 0x00000006071a7210 */ /* 0x040fe20007f1e0ff */
        /* <DEDUP_REMOVED lines=39> */
[----:B--2---:R-:W-:Y:S05]  /*0780*/  STG.E.64 desc[UR8][R20.64], R24 ;  /* 0x0000001814007986 */ /* 0x004fea000c101b08 */
[----:B------:R-:W2:Y:S01]  /*0790*/  LDG.E.64 R16, desc[UR8][R16.64+-0x8] ;  /* 0xfffff80810107981 */ /* 0x000ea2000c1e1b00 */
[----:B------:R-:W-:-:S04]  /*07a0*/  IMAD.WIDE R18, R3, 0x8, R20 ;  /* 0x0000000803127825 */ /* 0x000fc800078e0214 */
[C---:B------:R-:W-:Y:S01]  /*07b0*/  IMAD.WIDE R14, R2.reuse, 0x8, R14 ;  /* 0x00000008020e7825 */ /* 0x040fe200078e020e */
[C---:B------:R-:W-:Y:S01]  /*07c0*/  IADD3 R26, P0, PT, R23.reuse, R6, RZ ;  /* 0x00000006171a7210 */ /* 0x040fe20007f1e0ff */
[----:B--2---:R0:W-:Y:S04]  /*07d0*/  STG.E.64 desc[UR8][R18.64], R16 ;  /* 0x0000001012007986 */ /* 0x0041e8000c101b08 */
[----:B0-----:R0:W2:Y:S01]  /*07e0*/  LDG.E.64 R18, desc[UR8][R14.64] ;  /* 0x000000080e127981 */ /* 0x0010a2000c1e1b00 */
[----:B------:R-:W-:Y:S01]  /*07f0*/  LEA.HI.X.SX32 R28, R23, R8, 0x1, P0 ;  /* 0x00000008171c7211 */ /* 0x000fe200000f0eff */
[----:B------:R-:W-:Y:S01]  /*0800*/  IMAD.WIDE R20, R2, 0x8, R20 ;  /* 0x0000000802147825 */ /* 0x000fe200078e0214 */
[----:B0-----:R-:W-:-:S04]  /*0810*/  LEA R14, P0, R26, UR6, 0x3 ;  /* 0x000000061a0e7c11 */ /* 0x001fc8000f8018ff */
[----:B------:R-:W-:Y:S01]  /*0820*/  LEA.HI.X R15, R26, UR7, R28, 0x3, P0 ;  /* 0x000000071a0f7c11 */ /* 0x000fe200080f1c1c */
[----:B--2---:R0:W-:Y:S04]  /*0830*/  STG.E.64 desc[UR8][R20.64], R18 ;  /* 0x0000001214007986 */ /* 0x0041e8000c101b08 */
[----:B------:R-:W2:Y:S01]  /*0840*/  LDG.E.64 R24, desc[UR8][R14.64+-0x8] ;  /* 0xfffff8080e187981 */ /* 0x000ea2000c1e1b00 */
[----:B------:R-:W-:Y:S01]  /*0850*/  UIADD3 UR4, UPT, UPT, UR4, 0x8, URZ ;  /* 0x0000000804047890 */ /* 0x000fe2000fffe0ff */
[C---:B------:R-:W-:Y:S01]  /*0860*/  IMAD R22, R2.reuse, 0x8, R22 ;  /* 0x0000000802167824 */ /* 0x040fe200078e0216 */
[C---:B------:R-:W-:Y:S01]  /*0870*/  LEA R12, R2.reuse, R12, 0x3 ;  /* 0x0000000c020c7211 */ /* 0x040fe200078e18ff */
[C---:B------:R-:W-:Y:S01]  /*0880*/  IMAD R7, R2.reuse, 0x8, R7 ;  /* 0x0000000802077824 */ /* 0x040fe200078e0207 */
[----:B------:R-:W-:Y:S01]  /*0890*/  UISETP.NE.AND UP0, UPT, UR4, URZ, UPT ;  /* 0x000000ff0400728c */ /* 0x000fe2000bf05270 */
[C---:B------:R-:W-:Y:S01]  /*08a0*/  IMAD R9, R2.reuse, 0x8, R9 ;  /* 0x0000000802097824 */ /* 0x040fe200078e0209 */
[C---:B------:R-:W-:Y:S01]  /*08b0*/  LEA R13, R2.reuse, R13, 0x3 ;  /* 0x0000000d020d7211 */ /* 0x040fe200078e18ff */
[C---:B------:R-:W-:Y:S01]  /*08c0*/  IMAD R11, R2.reuse, 0x8, R11 ;  /* 0x00000008020b7824 */ /* 0x040fe200078e020b */
[----:B------:R-:W-:Y:S01]  /*08d0*/  LEA R10, R2, R10, 0x3 ;  /* 0x0000000a020a7211 */ /* 0x000fe200078e18ff */
[----:B0-----:R-:W-:-:S04]  /*08e0*/  IMAD.WIDE R20, R3, 0x8, R20 ;  /* 0x0000000803147825 */ /* 0x001fc800078e0214 */
[C---:B------:R-:W-:Y:S02]  /*08f0*/  IMAD R23, R2.reuse, 0x8, R23 ;  /* 0x0000000802177824 */ /* 0x040fe400078e0217 */
[C---:B------:R-:W-:Y:S02]  /*0900*/  IMAD R27, R2.reuse, 0x8, R27 ;  /* 0x00000008021b7824 */ /* 0x040fe400078e021b */
[----:B------:R-:W-:Y:S01]  /*0910*/  IMAD R29, R2, 0x8, R29 ;  /* 0x00000008021d7824 */ /* 0x000fe200078e021d */
[----:B--2---:R1:W-:Y:S01]  /*0920*/  STG.E.64 desc[UR8][R20.64], R24 ;  /* 0x0000001814007986 */ /* 0x0043e2000c101b08 */
[----:B------:R-:W-:Y:S05]  /*0930*/  BRA.U UP0, `(.L_x_200) ;  /* 0xfffffff900687547 */ /* 0x000fea000b83ffff */
[----:B------:R-:W-:-:S12]  /*0940*/  ULOP3.LUT UR4, UR5, 0x7ffffff8, URZ, 0xc0, !UPT ;  /* 0x7ffffff805047892 */ /* 0x000fd8000f8ec0ff */
.L_x_199:
[----:B------:R-:W-:-:S09]  /*0950*/  ULOP3.LUT UP0, UR6, UR5, 0x7, URZ, 0xc0, !UPT ;  /* 0x0000000705067892 */ /* 0x000fd2000f80c0ff */
[----:B------:R-:W-:Y:S05]  /*0960*/  BRA.U !UP0, `(.L_x_198) ;  /* 0x0000000508d47547 */ /* 0x000fea000b800000 */
[----:B------:R-:W-:Y:S02]  /*0970*/  UISETP.GE.U32.AND UP0, UPT, UR6, 0x4, UPT ;  /* 0x000000040600788c */ /* 0x000fe4000bf06070 */
[----:B------:R-:W-:-:S04]  /*0980*/  ULOP3.LUT UR7, UR5, 0x3, URZ, 0xc0, !UPT ;  /* 0x0000000305077892 */ /* 0x000fc8000f8ec0ff */
[----:B------:R-:W-:-:S03]  /*0990*/  UISETP.NE.AND UP1, UPT, UR7, URZ, UPT ;  /* 0x000000ff0700728c */ /* 0x000fc6000bf25270 */
[----:B------:R-:W-:Y:S08]  /*09a0*/  BRA.U !UP0, `(.L_x_201) ;  /* 0x0000000108e07547 */ /* 0x000ff0000b800000 */
[----:B------:R-:W0:Y:S01]  /*09b0*/  LDC.64 R8, c[0x0][0x380] ;  /* 0x0000e000ff087b82 */ /* 0x000e220000000a00 */
[----:B------:R-:W-:Y:S01]  /*09c0*/  IMAD R17, R2, UR4, RZ ;  /* 0x0000000402117c24 */ /* 0x000fe2000f8e02ff */
[----:B------:R-:W2:Y:S03]  /*09d0*/  LDCU.64 UR10, c[0x0][0x380] ;  /* 0x00007000ff0a77ac */ /* 0x000ea60008000a00 */
[----:B------:R-:W-:-:S04]  /*09e0*/  IMAD.IADD R11, R5, 0x1, R17 ;  /* 0x00000001050b7824 */ /* 0x000fc800078e0211 */
[----:B0-----:R-:W-:-:S05]  /*09f0*/  IMAD.WIDE R10, R11, 0x8, R8 ;  /* 0x000000080b0a7825 */ /* 0x001fca00078e0208 */
[----:B------:R-:W3:Y:S01]  /*0a00*/  LDG.E.64 R12, desc[UR8][R10.64] ;  /* 0x000000080a0c7981 */ /* 0x000ee2000c1e1b00 */
[----:B------:R-:W-:Y:S01]  /*0a10*/  SHF.R.S32.HI R7, RZ, 0x1f, R3 ;  /* 0x0000001fff077819 */ /* 0x000fe20000011403 */
[----:B------:R-:W-:Y:S01]  /*0a20*/  IMAD.IADD R15, R4, 0x1, R17 ;  /* 0x00000001040f7824 */ /* 0x000fe200078e0211 */
[----:B------:R-:W-:-:S03]  /*0a30*/  IADD3 R6, P0, PT, R0, R3, RZ ;  /* 0x0000000300067210 */ /* 0x000fc60007f1e0ff */
[----:B------:R-:W-:Y:S01]  /*0a40*/  IMAD.WIDE R8, R15, 0x8, R8 ;  /* 0x000000080f087825 */ /* 0x000fe200078e0208 */
[----:B------:R-:W-:Y:S02]  /*0a50*/  LEA.HI.X.SX32 R7, R0, R7, 0x1, P0 ;  /* 0x0000000700077211 */ /* 0x000fe400000f0eff */
[----:B------:R-:W-:-:S04]  /*0a60*/  IADD3 R16, P0, PT, R17, R6, RZ ;  /* 0x0000000611107210 */ /* 0x000fc80007f1e0ff */
[----:B------:R-:W-:Y:S02]  /*0a70*/  LEA.HI.X.SX32 R19, R17, R7, 0x1, P0 ;  /* 0x0000000711137211 */ /* 0x000fe400000f0eff */
[----:B--2---:R-:W-:-:S04]  /*0a80*/  LEA R14, P0, R16, UR10, 0x3 ;  /* 0x0000000a100e7c11 */ /* 0x004fc8000f8018ff */
[----:B------:R-:W-:Y:S01]  /*0a90*/  LEA.HI.X R15, R16, UR11, R19, 0x3, P0 ;  /* 0x0000000b100f7c11 */ /* 0x000fe200080f1c13 */
[----:B---3--:R0:W-:Y:S05]  /*0aa0*/  STG.E.64 desc[UR8][R8.64], R12 ;  /* 0x0000000c08007986 */ /* 0x0081ea000c101b08 */
[----:B------:R-:W2:Y:S01]  /*0ab0*/  LDG.E.64 R14, desc[UR8][R14.64+-0x8] ;  /* 0xfffff8080e0e7981 */ /* 0x000ea2000c1e1b00 */
[----:B------:R-:W-:-:S04]  /*0ac0*/  IMAD.WIDE R22, R3, 0x8, R8 ;  /* 0x0000000803167825 */ /* 0x000fc800078e0208 */
[----:B------:R-:W-:-:S04]  /*0ad0*/  IMAD.WIDE R10, R2, 0x8, R10 ;  /* 0x00000008020a7825 */ /* 0x000fc800078e020a */
[C---:B------:R-:W-:Y:S01]  /*0ae0*/  IMAD.IADD R17, R2.reuse, 0x1, R17 ;  /* 0x0000000102117824 */ /* 0x040fe200078e0211 */
[----:B--2---:R2:W-:Y:S04]  /*0af0*/  STG.E.64 desc[UR8][R22.64], R14 ;  /* 0x0000000e16007986 */ /* 0x0045e8000c101b08 */
[----:B------:R-:W3:Y:S01]  /*0b00*/  LDG.E.64 R18, desc[UR8][R10.64] ;  /* 0x000000080a127981 */ /* 0x000ee2000c1e1b00 */
[----:B------:R-:W-:Y:S01]  /*0b10*/  IADD3 R16, P0, PT, R17, R6, RZ ;  /* 0x0000000611107210 */ /* 0x000fe20007f1e0ff */
[----:B0-----:R-:W-:-:S03]  /*0b20*/  IMAD.WIDE R8, R2, 0x8, R8 ;  /* 0x0000000802087825 */ /* 0x001fc600078e0208 */
[----:B-1----:R-:W-:Y:S02]  /*0b30*/  LEA.HI.X.SX32 R21, R17, R7, 0x1, P0 ;  /* 0x0000000711157211 */ /* 0x002fe400000f0eff */
[----:B------:R-:W-:-:S04]  /*0b40*/  LEA R20, P0, R16, UR10, 0x3 ;  /* 0x0000000a10147c11 */ /* 0x000fc8000f8018ff */
[----:B------:R-:W-:Y:S01]  /*0b50*/  LEA.HI.X R21, R16, UR11, R21, 0x3, P0 ;  /* 0x0000000b10157c11 */ /* 0x000fe200080f1c15 */
[----:B---3--:R0:W-:Y:S05]  /*0b60*/  STG.E.64 desc[UR8][R8.64], R18 ;  /* 0x0000001208007986 */ /* 0x0081ea000c101b08 */
[----:B------:R-:W3:Y:S01]  /*0b70*/  LDG.E.64 R20, desc[UR8][R20.64+-0x8] ;  /* 0xfffff80814147981 */ /* 0x000ee2000c1e1b00 */
[----:B------:R-:W-:-:S04]  /*0b80*/  IMAD.WIDE R24, R3, 0x8, R8 ;  /* 0x0000000803187825 */ /* 0x000fc800078e0208 */
[C---:B------:R-:W-:Y:S01]  /*0b90*/  IMAD.WIDE R12, R2.reuse, 0x8, R10 ;  /* 0x00000008020c7825 */ /* 0x040fe200078e020a */
[----:B--2---:R-:W-:-:S04]  /*0ba0*/  IADD3 R23, PT, PT, R2, R17, RZ ;  /* 0x0000001102177210 */ /* 0x004fc80007ffe0ff */
[C---:B------:R-:W-:Y:S01]  /*0bb0*/  IADD3 R10, P0, PT, R23.reuse, R6, RZ ;  /* 0x00000006170a7210 */ /* 0x040fe20007f1e0ff */
[----:B---3--:R-:W-:Y:S04]  /*0bc0*/  STG.E.64 desc[UR8][R24.64], R20 ;  /* 0x0000001418007986 */ /* 0x008fe8000c101b08 */
[----:B------:R-:W2:Y:S01]  /*0bd0*/  LDG.E.64 R14, desc[UR8][R12.64] ;  /* 0x000000080c0e7981 */ /* 0x000ea2000c1e1b00 */
[----:B------:R-:W-:Y:S01]  /*0be0*/  LEA.HI.X.SX32 R11, R23, R7, 0x1, P0 ;  /* 0x00000007170b7211 */ /* 0x000fe200000f0eff */
[----:B0-----:R-:W-:Y:S01]  /*0bf0*/  IMAD.WIDE R8, R2, 0x8, R8 ;  /* 0x0000000802087825 */ /* 0x001fe200078e0208 */
[----:B------:R-:W-:-:S04]  /*0c00*/  LEA R16, P0, R10, UR10, 0x3 ;  /* 0x0000000a0a107c11 */ /* 0x000fc8000f8018ff */
[----:B------:R-:W-:Y:S01]  /*0c10*/  LEA.HI.X R17, R10, UR11, R11, 0x3, P0 ;  /* 0x0000000b0a117c11 */ /* 0x000fe200080f1c0b */
[----:B--2---:R0:W-:Y:S05]  /*0c20*/  STG.E.64 desc[UR8][R8.64], R14 ;  /* 0x0000000e08007986 */ /* 0x0041ea000c101b08 */
        /* <DEDUP_REMOVED lines=8> */
[----:B------:R-:W-:Y:S02]  /*0cb0*/  LEA.HI.X.SX32 R7, R23, R7, 0x1, P0 ;  /* 0x0000000717077211 */ /* 0x000fe400000f0eff */
[----:B------:R-:W-:-:S04]  /*0cc0*/  LEA R6, P0, R12, UR10, 0x3 ;  /* 0x0000000a0c067c11 */ /* 0x000fc8000f8018ff */
[----:B------:R-:W-:Y:S01]  /*0cd0*/  LEA.HI.X R7, R12, UR11, R7, 0x3, P0 ;  /* 0x0000000b0c077c11 */ /* 0x000fe200080f1c07 */
[----:B---3--:R2:W-:Y:S05]  /*0ce0*/  STG.E.64 desc[UR8][R8.64], R10 ;  /* 0x0000000a08007986 */ /* 0x0085ea000c101b08 */
[----:B------:R-:W3:Y:S01]  /*0cf0*/  LDG.E.64 R6, desc[UR8][R6.64+-0x8] ;  /* 0xfffff80806067981 */ /* 0x000ee2000c1e1b00 */
[----:B------:R-:W-:Y:S01]  /*0d00*/  IMAD.WIDE R12, R3, 0x8, R8 ;  /* 0x00000008030c7825 */ /* 0x000fe200078e0208 */
[----:B------:R-:W-:-:S04]  /*0d10*/  UIADD3 UR4, UPT, UPT, UR4, 0x4, URZ ;  /* 0x0000000404047890 */ /* 0x000fc8000fffe0ff */
[----:B---3--:R2:W-:Y:S08]  /*0d20*/  STG.E.64 desc[UR8][R12.64], R6 ;  /* 0x000000060c007986 */ /* 0x0085f0000c101b08 */
.L_x_201:
[----:B------:R-:W-:Y:S05]  /*0d30*/  BRA.U !UP1, `(.L_x_198) ;  /* 0x0000000109e07547 */ /* 0x000fea000b800000 */
[----:B------:R-:W-:Y:S02]  /*0d40*/  UISETP.NE.AND UP0, UPT, UR7, 0x1, UPT ;  /* 0x000000010700788c */ /* 0x000fe4000bf05270 */
[----:B------:R-:W-:-:S04]  /*0d50*/  ULOP3.LUT UR5, UR5, 0x1, URZ, 0xc0, !UPT ;  /* 0x0000000105057892 */ /* 0x000fc8000f8ec0ff */
[----:B------:R-:W-:-:S03]  /*0d60*/  UISETP.NE.U32.AND UP1, UPT, UR5, 0x1, UPT ;  /* 0x000000010500788c */ /* 0x000fc6000bf25070 */
[----:B------:R-:W-:Y:S08]  /*0d70*/  BRA.U !UP0, `(.L_x_202) ;  /* 0x0000000108807547 */ /* 0x000ff0000b800000 */
[----:B--2---:R-:W0:Y:S01]  /*0d80*/  LDC.64 R6, c[0x0][0x380] ;  /* 0x0000e000ff067b82 */ /* 0x004e220000000a00 */
[----:B------:R-:W-:Y:S01]  /*0d90*/  IMAD R13, R2, UR4, RZ ;  /* 0x00000004020d7c24 */ /* 0x000fe2000f8e02ff */
[----:B------:R-:W2:Y:S03]  /*0da0*/  LDCU.64 UR6, c[0x0][0x380] ;  /* 0x00007000ff0677ac */ /* 0x000ea60008000a00 */
[----:B------:R-:W-:-:S04]  /*0db0*/  IMAD.IADD R9, R5, 0x1, R13 ;  /* 0x0000000105097824 */ /* 0x000fc800078e020d */
[----:B0-----:R-:W-:-:S05]  /*0dc0*/  IMAD.WIDE R8, R9, 0x8, R6 ;  /* 0x0000000809087825 */ /* 0x001fca00078e0206 */
[----:B------:R-:W3:Y:S01]  /*0dd0*/  LDG.E.64 R10, desc[UR8][R8.64] ;  /* 0x00000008080a7981 */ /* 0x000ee2000c1e1b00 */
[----:B------:R-:W-:Y:S02]  /*0de0*/  SHF.R.S32.HI R15, RZ, 0x1f, R3 ;  /* 0x0000001fff0f7819 */ /* 0x000fe40000011403 */
[----:B------:R-:W-:-:S04]  /*0df0*/  IADD3 R12, P0, PT, R0, R3, RZ ;  /* 0x00000003000c7210 */ /* 0x000fc80007f1e0ff */
[----:B------:R-:W-:Y:S01]  /*0e00*/  LEA.HI.X.SX32 R16, R0, R15, 0x1, P0 ;  /* 0x0000000f00107211 */ /* 0x000fe200000f0eff */
[----:B------:R-:W-:Y:S01]  /*0e10*/  IMAD.IADD R15, R4, 0x1, R13 ;  /* 0x00000001040f7824 */ /* 0x000fe200078e020d */
[----:B------:R-:W-:-:S03]  /*0e20*/  IADD3 R17, P0, PT, R13, R12, RZ ;  /* 0x0000000c0d117210 */ /* 0x000fc60007f1e0ff */
[----:B------:R-:W-:Y:S01]  /*0e30*/  IMAD.WIDE R6, R15, 0x8, R6 ;  /* 0x000000080f067825 */ /* 0x000fe200078e0206 */
[----:B------:R-:W-:Y:S02]  /*0e40*/  LEA.HI.X.SX32 R18, R13, R16, 0x1, P0 ;  /* 0x000000100d127211 */ /* 0x000fe400000f0eff */
[----:B--2---:R-:W-:-:S04]  /*0e50*/  LEA R14, P0, R17, UR6, 0x3 ;  /* 0x00000006110e7c11 */ /* 0x004fc8000f8018ff */
[----:B------:R-:W-:Y:S01]  /*0e60*/  LEA.HI.X R15, R17, UR7, R18, 0x3, P0 ;  /* 0x00000007110f7c11 */ /* 0x000fe200080f1c12 */
[----:B---3--:R0:W-:Y:S05]  /*0e70*/  STG.E.64 desc[UR8][R6.64], R10 ;  /* 0x0000000a06007986 */ /* 0x0081ea000c101b08 */
[----:B------:R-:W2:Y:S01]  /*0e80*/  LDG.E.64 R14, desc[UR8][R14.64+-0x8] ;  /* 0xfffff8080e0e7981 */ /* 0x000ea2000c1e1b00 */
[----:B------:R-:W-:-:S04]  /*0e90*/  IMAD.WIDE R18, R3, 0x8, R6 ;  /* 0x0000000803127825 */ /* 0x000fc800078e0206 */
[C---:B------:R-:W-:Y:S01]  /*0ea0*/  IMAD.WIDE R8, R2.reuse, 0x8, R8 ;  /* 0x0000000802087825 */ /* 0x040fe200078e0208 */
[----:B------:R-:W-:-:S04]  /*0eb0*/  IADD3 R13, PT, PT, R2, R13, RZ ;  /* 0x0000000d020d7210 */ /* 0x000fc80007ffe0ff */
[C---:B------:R-:W-:Y:S01]  /*0ec0*/  IADD3 R17, P0, PT, R13.reuse, R12, RZ ;  /* 0x0000000c0d117210 */ /* 0x040fe20007f1e0ff */
[----:B--2---:R3:W-:Y:S04]  /*0ed0*/  STG.E.64 desc[UR8][R18.64], R14 ;  /* 0x0000000e12007986 */ /* 0x0047e8000c101b08 */
[----:B------:R-:W2:Y:S01]  /*0ee0*/  LDG.E.64 R8, desc[UR8][R8.64] ;  /* 0x0000000808087981 */ /* 0x000ea2000c1e1b00 */
[----:B------:R-:W-:Y:S01]  /*0ef0*/  LEA.HI.X.SX32 R16, R13, R16, 0x1, P0 ;  /* 0x000000100d107211 */ /* 0x000fe200000f0eff */
[----:B0-----:R-:W-:Y:S01]  /*0f00*/  IMAD.WIDE R10, R2, 0x8, R6 ;  /* 0x00000008020a7825 */ /* 0x001fe200078e0206 */
[----:B------:R-:W-:-:S04]  /*0f10*/  LEA R12, P0, R17, UR6, 0x3 ;  /* 0x00000006110c7c11 */ /* 0x000fc8000f8018ff */
[----:B------:R-:W-:Y:S01]  /*0f20*/  LEA.HI.X R13, R17, UR7, R16, 0x3, P0 ;  /* 0x00000007110d7c11 */ /* 0x000fe200080f1c10 */
[----:B--2---:R3:W-:Y:S04]  /*0f30*/  STG.E.64 desc[UR8][R10.64], R8 ;  /* 0x000000080a007986 */ /* 0x0047e8000c101b08 */
[----:B------:R-:W2:Y:S01]  /*0f40*/  LDG.E.64 R6, desc[UR8][R12.64+-0x8] ;  /* 0xfffff8080c067981 */ /* 0x000ea2000c1e1b00 */
[----:B------:R-:W-:Y:S01]  /*0f50*/  IMAD.WIDE R16, R3, 0x8, R10 ;  /* 0x0000000803107825 */ /* 0x000fe200078e020a */
[----:B------:R-:W-:-:S04]  /*0f60*/  UIADD3 UR4, UPT, UPT, UR4, 0x2, URZ ;  /* 0x0000000204047890 */ /* 0x000fc8000fffe0ff */
[----:B--2---:R3:W-:Y:S08]  /*0f70*/  STG.E.64 desc[UR8][R16.64], R6 ;  /* 0x0000000610007986 */ /* 0x0047f0000c101b08 */
.L_x_202:
[----:B------:R-:W-:Y:S05]  /*0f80*/  BRA.U UP1, `(.L_x_198) ;  /* 0x00000001014c7547 */ /* 0x000fea000b800000 */
[----:B--23--:R-:W0:Y:S01]  /*0f90*/  LDC.64 R6, c[0x0][0x380] ;  /* 0x0000e000ff067b82 */ /* 0x00ce220000000a00 */
[----:B------:R-:W-:Y:S01]  /*0fa0*/  IMAD R2, R2, UR4, RZ ;  /* 0x0000000402027c24 */ /* 0x000fe2000f8e02ff */
[----:B------:R-:W2:Y:S03]  /*0fb0*/  LDCU.64 UR4, c[0x0][0x380] ;  /* 0x00007000ff0477ac */ /* 0x000ea60008000a00 */
[----:B------:R-:W-:-:S04]  /*0fc0*/  IMAD.IADD R9, R5, 0x1, R2 ;  /* 0x0000000105097824 */ /* 0x000fc800078e0202 */
[----:B0-----:R-:W-:-:S06]  /*0fd0*/  IMAD.WIDE R8, R9, 0x8, R6 ;  /* 0x0000000809087825 */ /* 0x001fcc00078e0206 */
[----:B------:R-:W3:Y:S01]  /*0fe0*/  LDG.E.64 R8, desc[UR8][R8.64] ;  /* 0x0000000808087981 */ /* 0x000ee2000c1e1b00 */
[----:B------:R-:W-:Y:S01]  /*0ff0*/  SHF.R.S32.HI R11, RZ, 0x1f, R0 ;  /* 0x0000001fff0b7819 */ /* 0x000fe20000011400 */
[----:B------:R-:W-:Y:S01]  /*1000*/  IMAD.IADD R5, R4, 0x1, R2 ;  /* 0x0000000104057824 */ /* 0x000fe200078e0202 */
[----:B------:R-:W-:Y:S02]  /*1010*/  IADD3 R10, P0, P1, R2, R3, R0 ;  /* 0x00000003020a7210 */ /* 0x000fe4000791e000 */
[----:B------:R-:W-:Y:S01]  /*1020*/  SHF.R.S32.HI R12, RZ, 0x1f, R3 ;  /* 0x0000001fff0c7819 */ /* 0x000fe20000011403 */
[----:B------:R-:W-:Y:S01]  /*1030*/  IMAD.WIDE R6, R5, 0x8, R6 ;  /* 0x0000000805067825 */ /* 0x000fe200078e0206 */
[----:B------:R-:W-:-:S04]  /*1040*/  SHF.R.S32.HI R0, RZ, 0x1f, R2 ;  /* 0x0000001fff007819 */ /* 0x000fc80000011402 */
[----:B------:R-:W-:Y:S02]  /*1050*/  IADD3.X R11, PT, PT, R0, R12, R11, P0, P1 ;  /* 0x0000000c000b7210 */ /* 0x000fe400007e240b */
[----:B--2---:R-:W-:-:S04]  /*1060*/  LEA R4, P0, R10, UR4, 0x3 ;  /* 0x000000040a047c11 */ /* 0x004fc8000f8018ff */
[----:B------:R-:W-:Y:S01]  /*1070*/  LEA.HI.X R5, R10, UR5, R11, 0x3, P0 ;  /* 0x000000050a057c11 */ /* 0x000fe200080f1c0b */
[----:B---3--:R0:W-:Y:S05]  /*1080*/  STG.E.64 desc[UR8][R6.64], R8 ;  /* 0x0000000806007986 */ /* 0x0081ea000c101b08 */
[----:B------:R-:W2:Y:S01]  /*1090*/  LDG.E.64 R4, desc[UR8][R4.64+-0x8] ;  /* 0xfffff80804047981 */ /* 0x000ea2000c1e1b00 */
[----:B------:R-:W-:-:S05]  /*10a0*/  IMAD.WIDE R2, R3, 0x8, R6 ;  /* 0x0000000803027825 */ /* 0x000fca00078e0206 */
[----:B--2---:R0:W-:Y:S02]  /*10b0*/  STG.E.64 desc[UR8][R2.64], R4 ;  /* 0x0000000402007986 */ /* 0x0041e4000c101b08 */
.L_x_198:
[----:B------:R-:W-:Y:S06]  /*10c0*/  BAR.SYNC.DEFER_BLOCKING 0x0 ;  /* 0x0000000000007b1d */ /* 0x000fec0000010000 */
[----:B------:R-:W-:Y:S05]  /*10d0*/  EXIT ;  /* 0x000000000000794d */ /* 0x000fea0003800000 */
.L_x_203:
        /* <DEDUP_REMOVED lines=10> */
.L_x_269:


//--------------------- .text._Z16GPU_tran_bound_x4Grid --------------------------
	.section	.text._Z16GPU_tran_bound_x4Grid,"ax",@progbits
	.align	128
        .global         _Z16GPU_tran_bound_x4Grid
        .type           _Z16GPU_tran_bound_x4Grid,@function
        .size           _Z16GPU_tran_bound_x4Grid,(.L_x_270 - _Z16GPU_tran_bound_x4Grid)
        .other          _Z16GPU_tran_bound_x4Grid,@"STO_CUDA_ENTRY STV_DEFAULT"
_Z16GPU_tran_bound_x4Grid:
.text._Z16GPU_tran_bound_x4Grid:
[----:B------:R-:W-:Y:S01]  /*0000*/  LDC R1, c[0x0][0x37c] ;  /* 0x0000df00ff017b82 */ /* 0x000fe20000000800 */
[----:B------:R-:W0:Y:S07]  /*0010*/  S2R R3, SR_TID.Y ;  /* 0x0000000000037919 */ /* 0x000e2e0000002200 */
[----:B------:R-:W1:Y:S01]  /*0020*/  LDC R5, c[0x0][0x360] ;  /* 0x0000d800ff057b82 */ /* 0x000e620000000800 */
[----:B------:R-:W1:Y:S07]  /*0030*/  S2R R0, SR_TID.X ;  /* 0x0000000000007919 */ /* 0x000e6e0000002100 */
[----:B------:R-:W0:Y:S08]  /*0040*/  S2UR UR5, SR_CTAID.Y ;  /* 0x00000000000579c3 */ /* 0x000e300000002600 */
[----:B------:R-:W0:Y:S08]  /*0050*/  LDC R2, c[0x0][0x364] ;  /* 0x0000d900ff027b82 */ /* 0x000e300000000800 */
[----:B------:R-:W1:Y:S08]  /*0060*/  S2UR UR4, SR_CTAID.X ;  /* 0x00000000000479c3 */ /* 0x000e700000002500 */
[----:B------:R-:W2:Y:S08]  /*0070*/  LDC R9, c[0x0][0x390] ;  /* 0x0000e400ff097b82 */ /* 0x000eb00000000800 */
[----:B------:R-:W3:Y:S01]  /*0080*/  LDC R6, c[0x0][0x388] ;  /* 0x0000e200ff067b82 */ /* 0x000ee20000000800 */
[----:B0-----:R-:W-:-:S02]  /*0090*/  IMAD R2, R2, UR5, R3 ;  /* 0x0000000502027c24 */ /* 0x001fc4000f8e0203 */
[----:B-1----:R-:W-:-:S03]  /*00a0*/  IMAD R5, R5, UR4, R0 ;  /* 0x0000000405057c24 */ /* 0x002fc6000f8e0200 */
[----:B--2---:R-:W-:Y:S02]  /*00b0*/  ISETP.GE.AND P0, PT, R2, R9, PT ;  /* 0x000000090200720c */ /* 0x004fe40003f06270 */
[----:B---3--:R-:W-:-:S04]  /*00c0*/  LEA R6, R9, R6, 0x1 ;  /* 0x0000000609067211 */ /* 0x008fc800078e08ff */
[----:B------:R-:W-:-:S04]  /*00d0*/  ISETP.GE.OR P0, PT, R5, R6, P0 ;  /* 0x000000060500720c */ /* 0x000fc80000706670 */
[----:B------:R-:W-:-:S13]  /*00e0*/  ISETP.LT.OR P0, PT, R5, RZ, P0 ;  /* 0x000000ff0500720c */ /* 0x000fda0000701670 */
[----:B------:R-:W-:Y:S05]  /*00f0*/  @P0 EXIT ;  /* 0x000000000000094d */ /* 0x000fea0003800000 */
[----:B------:R-:W0:Y:S02]  /*0100*/  LDCU UR5, c[0x0][0x3b8] ;  /* 0x00007700ff0577ac */ /* 0x000e240008000800 */
[----:B0-----:R-:W-:-:S09]  /*0110*/  UISETP.GE.AND UP0, UPT, UR5, 0x1, UPT ;  /* 0x000000010500788c */ /* 0x001fd2000bf06270 */
[----:B------:R-:W-:Y:S05]  /*0120*/  BRA.U !UP0, `(.L_x_204) ;  /* 0x0000000908cc7547 */ /* 0x000fea000b800000 */
[----:B------:R-:W0:Y:S01]  /*0130*/  LDC R0, c[0x0][0x38c] ;  /* 0x0000e300ff007b82 */ /* 0x000e220000000800 */
[----:B------:R-:W-:Y:S02]  /*0140*/  UISETP.GE.U32.AND UP1, UPT, UR5, 0x8, UPT ;  /* 0x000000080500788c */ /* 0x000fe4000bf26070 */
[----:B------:R-:W-:Y:S01]  /*0150*/  ULOP3.LUT UR6, UR5, 0x7, URZ, 0xc0, !UPT ;  /* 0x0000000705067892 */ /* 0x000fe2000f8ec0ff */
[----:B------:R-:W1:Y:S03]  /*0160*/  LDCU.64 UR8, c[0x0][0x358] ;  /* 0x00006b00ff0877ac */ /* 0x000e660008000a00 */
[----:B------:R-:W-:Y:S01]  /*0170*/  UISETP.NE.AND UP0, UPT, UR6, URZ, UPT ;  /* 0x000000ff0600728c */ /* 0x000fe2000bf05270 */
[----:B------:R-:W-:Y:S01]  /*0180*/  UMOV UR4, URZ ;  /* 0x000000ff00047c82 */ /* 0x000fe20008000000 */
[----:B0-----:R-:W-:Y:S01]  /*0190*/  LEA R3, R9, R0, 0x1 ;  /* 0x0000000009037211 */ /* 0x001fe200078e08ff */
[----:B------:R-:W-:-:S03]  /*01a0*/  IMAD R0, R6, R9, RZ ;  /* 0x0000000906007224 */ /* 0x000fc600078e02ff */
[----:B------:R-:W-:Y:S01]  /*01b0*/  IADD3 R7, PT, PT, R3, -R9, RZ ;  /* 0x8000000903077210 */ /* 0x000fe20007ffe0ff */
[----:B------:R-:W-:Y:S01]  /*01c0*/  IMAD R3, R6, R3, RZ ;  /* 0x0000000306037224 */ /* 0x000fe200078e02ff */
[----:B------:R-:W-:Y:S02]  /*01d0*/  IADD3 R8, PT, PT, R5, R0, RZ ;  /* 0x0000000005087210 */ /* 0x000fe40007ffe0ff */
[----:B------:R-:W-:Y:S02]  /*01e0*/  IADD3 R4, PT, PT, R7, -0x1, RZ ;  /* 0xffffffff07047810 */ /* 0x000fe40007ffe0ff */
[C---:B------:R-:W-:Y:S01]  /*01f0*/  IADD3 R7, PT, PT, R2.reuse, R7, RZ ;  /* 0x0000000702077210 */ /* 0x040fe20007ffe0ff */
[--C-:B------:R-:W-:Y:S02]  /*0200*/  IMAD R2, R2, R6, R5.reuse ;  /* 0x0000000602027224 */ /* 0x100fe400078e0205 */
[C-C-:B------:R-:W-:Y:S02]  /*0210*/  IMAD R4, R6.reuse, R4, R5.reuse ;  /* 0x0000000406047224 */ /* 0x140fe400078e0205 */
[----:B------:R-:W-:Y:S01]  /*0220*/  IMAD R6, R6, R7, R5 ;  /* 0x0000000706067224 */ /* 0x000fe200078e0205 */
[----:B-1----:R-:W-:Y:S06]  /*0230*/  BRA.U !UP1, `(.L_x_205) ;  /* 0x0000000509387547 */ /* 0x002fec000b800000 */
[----:B------:R-:W-:Y:S01]  /*0240*/  ULOP3.LUT UR4, UR5, 0x7ffffff8, URZ, 0xc0, !UPT ;  /* 0x7ffffff805047892 */ /* 0x000fe2000f8ec0ff */
[----:B------:R-:W-:Y:S02]  /*0250*/  MOV R28, R8 ;  /* 0x00000008001c7202 */ /* 0x000fe40000000f00 */
[----:B------:R-:W-:Y:S01]  /*0260*/  MOV R10, R2 ;  /* 0x00000002000a7202 */ /* 0x000fe20000000f00 */
[----:B------:R-:W-:Y:S01]  /*0270*/  UIADD3 UR7, UPT, UPT, -UR4, URZ, URZ ;  /* 0x000000ff04077290 */ /* 0x000fe2000fffe1ff */
[----:B------:R-:W-:Y:S02]  /*0280*/  MOV R14, R4 ;  /* 0x00000004000e7202 */ /* 0x000fe40000000f00 */
[----:B------:R-:W-:-:S09]  /*0290*/  MOV R12, R6 ;  /* 0x00000006000c7202 */ /* 0x000fd20000000f00 */
.L_x_206:
[----:B0-----:R-:W0:Y:S02]  /*02a0*/  LDC.64 R26, c[0x0][0x380] ;  /* 0x0000e000ff1a7b82 */ /* 0x001e240000000a00 */
[----:B0-----:R-:W-:-:S05]  /*02b0*/  IMAD.WIDE R18, R28, 0x8, R26 ;  /* 0x000000081c127825 */ /* 0x001fca00078e021a */
[----:B------:R-:W2:Y:S01]  /*02c0*/  LDG.E.64 R22, desc[UR8][R18.64] ;  /* 0x0000000812167981 */ /* 0x000ea2000c1e1b00 */
[----:B------:R-:W-:-:S04]  /*02d0*/  IMAD.WIDE R20, R10, 0x8, R26 ;  /* 0x000000080a147825 */ /* 0x000fc800078e021a */
[--C-:B------:R-:W-:Y:S01]  /*02e0*/  IMAD.WIDE R24, R14, 0x8, R26.reuse ;  /* 0x000000080e187825 */ /* 0x100fe200078e021a */
[----:B--2---:R0:W-:Y:S04]  /*02f0*/  STG.E.64 desc[UR8][R20.64], R22 ;  /* 0x0000001614007986 */ /* 0x0041e8000c101b08 */
[----:B------:R-:W2:Y:S01]  /*0300*/  LDG.E.64 R16, desc[UR8][R24.64] ;  /* 0x0000000818107981 */ /* 0x000ea2000c1e1b00 */
[----:B------:R-:W-:-:S04]  /*0310*/  IMAD.WIDE R26, R12, 0x8, R26 ;  /* 0x000000080c1a7825 */ /* 0x000fc800078e021a */
[----:B------:R-:W-:Y:S01]  /*0320*/  IMAD.WIDE R18, R3, 0x8, R18 ;  /* 0x0000000803127825 */ /* 0x000fe200078e0212 */
[----:B--2---:R1:W-:Y:S04]  /*0330*/  STG.E.64 desc[UR8][R26.64], R16 ;  /* 0x000000101a007986 */ /* 0x0043e8000c101b08 */
[----:B0-----:R-:W2:Y:S01]  /*0340*/  LDG.E.64 R22, desc[UR8][R18.64] ;  /* 0x0000000812167981 */ /* 0x001ea2000c1e1b00 */
[----:B------:R-:W-:-:S04]  /*0350*/  IMAD.WIDE R20, R0, 0x8, R26 ;  /* 0x0000000800147825 */ /* 0x000fc800078e021a */
[C---:B------:R-:W-:Y:S01]  /*0360*/  IMAD.WIDE R24, R3.reuse, 0x8, R24 ;  /* 0x0000000803187825 */ /* 0x040fe200078e0218 */
[----:B--2---:R0:W-:Y:S04]  /*0370*/  STG.E.64 desc[UR8][R20.64], R22 ;  /* 0x0000001614007986 */ /* 0x0041e8000c101b08 */
[----:B-1----:R-:W2:Y:S01]  /*0380*/  LDG.E.64 R16, desc[UR8][R24.64] ;  /* 0x0000000818107981 */ /* 0x002ea2000c1e1b00 */
        /* <DEDUP_REMOVED lines=17> */
[C---:B0-----:R-:W-:Y:S01]  /*04a0*/  IMAD.WIDE R20, R3.reuse, 0x8, R18 ;  /* 0x0000000803147825 */ /* 0x041fe200078e0212 */
[----:B--2---:R0:W-:Y:S04]  /*04b0*/  STG.E.64 desc[UR8][R26.64], R16 ;  /* 0x000000101a007986 */ /* 0x0041e8000c101b08 */
[----:B------:R-:W2:Y:S01]  /*04c0*/  LDG.E.64 R22, desc[UR8][R20.64] ;  /* 0x0000000814167981 */ /* 0x000ea2000c1e1b00 */
[----:B------:R-:W-:-:S04]  /*04d0*/  IMAD.WIDE R24, R3, 0x8, R24 ;  /* 0x0000000803187825 */ /* 0x000fc800078e0218 */
[----:B0-----:R-:W-:-:S05]  /*04e0*/  IMAD.WIDE R16, R0, 0x8, R26 ;  /* 0x0000000800107825 */ /* 0x001fca00078e021a */
[----:B--2---:R0:W-:Y:S04]  /*04f0*/  STG.E.64 desc[UR8][R16.64], R22 ;  /* 0x0000001610007986 */ /* 0x0041e8000c101b08 */
[----:B------:R-:W2:Y:S01]  /*0500*/  LDG.E.64 R18, desc[UR8][R24.64] ;  /* 0x0000000818127981 */ /* 0x000ea2000c1e1b00 */
        /* <DEDUP_REMOVED lines=9> */
[----:B0-----:R-:W-:-:S05]  /*05a0*/  IMAD.WIDE R18, R3, 0x8, R26 ;  /* 0x0000000803127825 */ /* 0x001fca00078e021a */
[----:B--2---:R0:W-:Y:S04]  /*05b0*/  STG.E.64 desc[UR8][R18.64], R20 ;  /* 0x0000001412007986 */ /* 0x0041e8000c101b08 */
[----:B0-----:R-:W2:Y:S01]  /*05c0*/  LDG.E.64 R20, desc[UR8][R16.64] ;  /* 0x0000000810147981 */ /* 0x001ea2000c1e1b00 */
[----:B------:R-:W-:-:S04]  /*05d0*/  IMAD.WIDE R22, R0, 0x8, R18 ;  /* 0x0000000800167825 */ /* 0x000fc800078e0212 */
[C---:B------:R-:W-:Y:S01]  /*05e0*/  IMAD.WIDE R26, R3.reuse, 0x8, R24 ;  /* 0x00000008031a7825 */ /* 0x040fe200078e0218 */
[----:B--2---:R0:W-:Y:S04]  /*05f0*/  STG.E.64 desc[UR8][R22.64], R20 ;  /* 0x0000001416007986 */ /* 0x0041e8000c101b08 */
[----:B------:R-:W2:Y:S01]  /*0600*/  LDG.E.64 R24, desc[UR8][R26.64] ;  /* 0x000000081a187981 */ /* 0x000ea2000c1e1b00 */
[----:B------:R-:W-:-:S04]  /*0610*/  IMAD.WIDE R18, R3, 0x8, R18 ;  /* 0x0000000803127825 */ /* 0x000fc800078e0212 */
[----:B------:R-:W-:Y:S01]  /*0620*/  IMAD.WIDE R16, R3, 0x8, R16 ;  /* 0x0000000803107825 */ /* 0x000fe200078e0210 */
[----:B--2---:R1:W-:Y:S05]  /*0630*/  STG.E.64 desc[UR8][R18.64], R24 ;  /* 0x0000001812007986 */ /* 0x0043ea000c101b08 */
[----:B------:R-:W2:Y:S01]  /*0640*/  LDG.E.64 R16, desc[UR8][R16.64] ;  /* 0x0000000810107981 */ /* 0x000ea2000c1e1b00 */
[----:B0-----:R-:W-:-:S04]  /*0650*/  IMAD.WIDE R22, R0, 0x8, R18 ;  /* 0x0000000800167825 */ /* 0x001fc800078e0212 */
[C---:B------:R-:W-:Y:S01]  /*0660*/  IMAD.WIDE R26, R3.reuse, 0x8, R26 ;  /* 0x00000008031a7825 */ /* 0x040fe200078e021a */
[----:B--2---:R0:W-:Y:S05]  /*0670*/  STG.E.64 desc[UR8][R22.64], R16 ;  /* 0x0000001016007986 */ /* 0x0041ea000c101b08 */
[----:B------:R-:W2:Y:S01]  /*0680*/  LDG.E.64 R26, desc[UR8][R26.64] ;  /* 0x000000081a1a7981 */ /* 0x000ea2000c1e1b00 */
[C---:B-1----:R-:W-:Y:S01]  /*0690*/  IMAD.WIDE R18, R3.reuse, 0x8, R18 ;  /* 0x0000000803127825 */ /* 0x042fe200078e0212 */
[----:B------:R-:W-:Y:S01]  /*06a0*/  UIADD3 UR7, UPT, UPT, UR7, 0x8, URZ ;  /* 0x0000000807077890 */ /* 0x000fe2000fffe0ff */
[C---:B------:R-:W-:Y:S02]  /*06b0*/  LEA R28, R3.reuse, R28, 0x3 ;  /* 0x0000001c031c7211 */ /* 0x040fe400078e18ff */
[C---:B------:R-:W-:Y:S01]  /*06c0*/  LEA R10, R3.reuse, R10, 0x3 ;  /* 0x0000000a030a7211 */ /* 0x040fe200078e18ff */
[----:B------:R-:W-:Y:S01]  /*06d0*/  UISETP.NE.AND UP1, UPT, UR7, URZ, UPT ;  /* 0x000000ff0700728c */ /* 0x000fe2000bf25270 */
[----:B------:R-:W-:-:S02]  /*06e0*/  LEA R12, R3, R12, 0x3 ;  /* 0x0000000c030c7211 */ /* 0x000fc400078e18ff */
[----:B------:R-:W-:Y:S01]  /*06f0*/  LEA R14, R3, R14, 0x3 ;  /* 0x0000000e030e7211 */ /* 0x000fe200078e18ff */
[----:B--2---:R0:W-:Y:S05]  /*0700*/  STG.E.64 desc[UR8][R18.64], R26 ;  /* 0x0000001a12007986 */ /* 0x0041ea000c101b08 */
[----:B------:R-:W-:Y:S05]  /*0710*/  BRA.U UP1, `(.L_x_206) ;  /* 0xfffffff901e07547 */ /* 0x000fea000b83ffff */
.L_x_205:
[----:B------:R-:W-:Y:S05]  /*0720*/  BRA.U !UP0, `(.L_x_204) ;  /* 0x00000005084c7547 */ /* 0x000fea000b800000 */
[----:B------:R-:W-:Y:S02]  /*0730*/  UISETP.GE.U32.AND UP0, UPT, UR6, 0x4, UPT ;  /* 0x000000040600788c */ /* 0x000fe4000bf06070 */
[----:B------:R-:W-:-:S04]  /*0740*/  ULOP3.LUT UR7, UR5, 0x3, URZ, 0xc0, !UPT ;  /* 0x0000000305077892 */ /* 0x000fc8000f8ec0ff */
[----:B------:R-:W-:-:S03]  /*0750*/  UISETP.NE.AND UP1, UPT, UR7, URZ, UPT ;  /* 0x000000ff0700728c */ /* 0x000fc6000bf25270 */
[----:B------:R-:W-:Y:S08]  /*0760*/  BRA.U !UP0, `(.L_x_207) ;  /* 0x0000000108987547 */ /* 0x000ff0000b800000 */
[----:B------:R-:W1:Y:S01]  /*0770*/  LDC.64 R14, c[0x0][0x380] ;  /* 0x0000e000ff0e7b82 */ /* 0x000e620000000a00 */
[----:B0-----:R-:W-:-:S04]  /*0780*/  IMAD R17, R3, UR4, R8 ;  /* 0x0000000403117c24 */ /* 0x001fc8000f8e0208 */
[----:B-1----:R-:W-:-:S05]  /*0790*/  IMAD.WIDE R16, R17, 0x8, R14 ;  /* 0x0000000811107825 */ /* 0x002fca00078e020e */
[----:B------:R-:W2:Y:S01]  /*07a0*/  LDG.E.64 R22, desc[UR8][R16.64] ;  /* 0x0000000810167981 */ /* 0x000ea2000c1e1b00 */
[C---:B------:R-:W-:Y:S02]  /*07b0*/  IMAD R21, R3.reuse, UR4, R2 ;  /* 0x0000000403157c24 */ /* 0x040fe4000f8e0202 */
[----:B------:R-:W-:Y:S02]  /*07c0*/  IMAD R11, R3, UR4, R4 ;  /* 0x00000004030b7c24 */ /* 0x000fe4000f8e0204 */
[----:B------:R-:W-:-:S04]  /*07d0*/  IMAD.WIDE R20, R21, 0x8, R14 ;  /* 0x0000000815147825 */ /* 0x000fc800078e020e */
[----:B------:R-:W-:Y:S01]  /*07e0*/  IMAD.WIDE R10, R11, 0x8, R14 ;  /* 0x000000080b0a7825 */ /* 0x000fe200078e020e */
[----:B--2---:R0:W-:Y:S04]  /*07f0*/  STG.E.64 desc[UR8][R20.64], R22 ;  /* 0x0000001614007986 */ /* 0x0041e8000c101b08 */
[----:B------:R-:W2:Y:S01]  /*0800*/  LDG.E.64 R24, desc[UR8][R10.64] ;  /* 0x000000080a187981 */ /* 0x000ea2000c1e1b00 */
[C---:B------:R-:W-:Y:S02]  /*0810*/  IMAD R5, R3.reuse, UR4, R6 ;  /* 0x0000000403057c24 */ /* 0x040fe4000f8e0206 */
[----:B------:R-:W-:-:S04]  /*0820*/  IMAD.WIDE R12, R3, 0x8, R16 ;  /* 0x00000008030c7825 */ /* 0x000fc800078e0210 */
[----:B------:R-:W-:-:S05]  /*0830*/  IMAD.WIDE R14, R5, 0x8, R14 ;  /* 0x00000008050e7825 */ /* 0x000fca00078e020e */
[----:B--2---:R1:W-:Y:S04]  /*0840*/  STG.E.64 desc[UR8][R14.64], R24 ;  /* 0x000000180e007986 */ /* 0x0043e8000c101b08 */
[----:B------:R-:W2:Y:S01]  /*0850*/  LDG.E.64 R26, desc[UR8][R12.64] ;  /* 0x000000080c1a7981 */ /* 0x000ea2000c1e1b00 */
[----:B------:R-:W-:-:S04]  /*0860*/  IMAD.WIDE R18, R3, 0x8, R20 ;  /* 0x0000000803127825 */ /* 0x000fc800078e0214 */
[C---:B------:R-:W-:Y:S01]  /*0870*/  IMAD.WIDE R16, R3.reuse, 0x8, R10 ;  /* 0x0000000803107825 */ /* 0x040fe200078e020a */
[----:B--2---:R2:W-:Y:S04]  /*0880*/  STG.E.64 desc[UR8][R18.64], R26 ;  /* 0x0000001a12007986 */ /* 0x0045e8000c101b08 */
[----:B------:R-:W3:Y:S01]  /*0890*/  LDG.E.64 R28, desc[UR8][R16.64] ;  /* 0x00000008101c7981 */ /* 0x000ee2000c1e1b00 */
[----:B0-----:R-:W-:-:S04]  /*08a0*/  IMAD.WIDE R20, R3, 0x8, R14 ;  /* 0x0000000803147825 */ /* 0x001fc800078e020e */
[C---:B------:R-:W-:Y:S01]  /*08b0*/  IMAD.WIDE R10, R3.reuse, 0x8, R12 ;  /* 0x00000008030a7825 */ /* 0x040fe200078e020c */
[----:B---3--:R0:W-:Y:S04]  /*08c0*/  STG.E.64 desc[UR8][R20.64], R28 ;  /* 0x0000001c14007986 */ /* 0x0081e8000c101b08 */
[----:B-1----:R-:W3:Y:S01]  /*08d0*/  LDG.E.64 R24, desc[UR8][R10.64] ;  /* 0x000000080a187981 */ /* 0x002ee2000c1e1b00 */
[----:B------:R-:W-:-:S04]  /*08e0*/  IMAD.WIDE R22, R3, 0x8, R18 ;  /* 0x0000000803167825 */ /* 0x000fc800078e0212 */
[C---:B------:R-:W-:Y:S01]  /*08f0*/  IMAD.WIDE R14, R3.reuse, 0x8, R16 ;  /* 0x00000008030e7825 */ /* 0x040fe200078e0210 */
[----:B---3--:R1:W-:Y:S04]  /*0900*/  STG.E.64 desc[UR8][R22.64], R24 ;  /* 0x0000001816007986 */ /* 0x0083e8000c101b08 */
[----:B------:R-:W3:Y:S01]  /*0910*/  LDG.E.64 R16, desc[UR8][R14.64] ;  /* 0x000000080e107981 */ /* 0x000ee2000c1e1b00 */
[----:B------:R-:W-:-:S04]  /*0920*/  IMAD.WIDE R12, R3, 0x8, R20 ;  /* 0x00000008030c7825 */ /* 0x000fc800078e0214 */
[C---:B--2---:R-:W-:Y:S01]  /*0930*/  IMAD.WIDE R18, R3.reuse, 0x8, R10 ;  /* 0x0000000803127825 */ /* 0x044fe200078e020a */
[----:B---3--:R1:W-:Y:S05]  /*0940*/  STG.E.64 desc[UR8][R12.64], R16 ;  /* 0x000000100c007986 */ /* 0x0083ea000c101b08 */
[----:B------:R-:W2:Y:S01]  /*0950*/  LDG.E.64 R18, desc[UR8][R18.64] ;  /* 0x0000000812127981 */ /* 0x000ea2000c1e1b00 */
[----:B------:R-:W-:-:S04]  /*0960*/  IMAD.WIDE R26, R3, 0x8, R22 ;  /* 0x00000008031a7825 */ /* 0x000fc800078e0216 */
[C---:B0-----:R-:W-:Y:S01]  /*0970*/  IMAD.WIDE R20, R3.reuse, 0x8, R14 ;  /* 0x0000000803147825 */ /* 0x041fe200078e020e */
[----:B--2---:R1:W-:Y:S05]  /*0980*/  STG.E.64 desc[UR8][R26.64], R18 ;  /* 0x000000121a007986 */ /* 0x0043ea000c101b08 */
[----:B------:R-:W2:Y:S01]  /*0990*/  LDG.E.64 R20, desc[UR8][R20.64] ;  /* 0x0000000814147981 */ /* 0x000ea2000c1e1b00 */
[----:B------:R-:W-:Y:S01]  /*09a0*/  IMAD.WIDE R10, R3, 0x8, R12 ;  /* 0x00000008030a7825 */ /* 0x000fe200078e020c */
[----:B------:R-:W-:-:S04]  /*09b0*/  UIADD3 UR4, UPT, UPT, UR4, 0x4, URZ ;  /* 0x0000000404047890 */ /* 0x000fc8000fffe0ff */
[----:B--2---:R1:W-:Y:S08]  /*09c0*/  STG.E.64 desc[UR8][R10.64], R20 ;  /* 0x000000140a007986 */ /* 0x0043f0000c101b08 */
.L_x_207:
[----:B------:R-:W-:Y:S05]  /*09d0*/  BRA.U !UP1, `(.L_x_204) ;  /* 0x0000000109a07547 */ /* 0x000fea000b800000 */
[----:B------:R-:W-:Y:S02]  /*09e0*/  UISETP.NE.AND UP0, UPT, UR7, 0x1, UPT ;  /* 0x000000010700788c */ /* 0x000fe4000bf05270 */
[----:B------:R-:W-:-:S04]  /*09f0*/  ULOP3.LUT UR5, UR5, 0x1, URZ, 0xc0, !UPT ;  /* 0x0000000105057892 */ /* 0x000fc8000f8ec0ff */
[----:B------:R-:W-:-:S03]  /*0a00*/  UISETP.NE.U32.AND UP1, UPT, UR5, 0x1, UPT ;  /* 0x000000010500788c */ /* 0x000fc6000bf25070 */
[----:B------:R-:W-:Y:S08]  /*0a10*/  BRA.U !UP0, `(.L_x_208) ;  /* 0x0000000108587547 */ /* 0x000ff0000b800000 */
[----:B-1----:R-:W1:Y:S01]  /*0a20*/  LDC.64 R12, c[0x0][0x380] ;  /* 0x0000e000ff0c7b82 */ /* 0x002e620000000a00 */
        /* <DEDUP_REMOVED lines=13> */
[----:B------:R-:W3:Y:S01]  /*0b00*/  LDG.E.64 R16, desc[UR8][R24.64] ;  /* 0x0000000818107981 */ /* 0x000ee2000c1e1b00 */
[----:B------:R-:W-:-:S04]  /*0b10*/  IMAD.WIDE R26, R3, 0x8, R14 ;  /* 0x00000008031a7825 */ /* 0x000fc800078e020e */
[C---:B------:R-:W-:Y:S01]  /*0b20*/  IMAD.WIDE R22, R3.reuse, 0x8, R10 ;  /* 0x0000000803167825 */ /* 0x040fe200078e020a */
[----:B---3--:R2:W-:Y:S05]  /*0b30*/  STG.E.64 desc[UR8][R26.64], R16 ;  /* 0x000000101a007986 */ /* 0x0085ea000c101b08 */
[----:B------:R-:W3:Y:S01]  /*0b40*/  LDG.E.64 R22, desc[UR8][R22.64] ;  /* 0x0000000816167981 */ /* 0x000ee2000c1e1b00 */
[----:B0-----:R-:W-:Y:S01]  /*0b50*/  IMAD.WIDE R14, R3, 0x8, R12 ;  /* 0x00000008030e7825 */ /* 0x001fe200078e020c */
[----:B------:R-:W-:-:S04]  /*0b60*/  UIADD3 UR4, UPT, UPT, UR4, 0x2, URZ ;  /* 0x0000000204047890 */ /* 0x000fc8000fffe0ff */
[----:B---3--:R2:W-:Y:S08]  /*0b70*/  STG.E.64 desc[UR8][R14.64], R22 ;  /* 0x000000160e007986 */ /* 0x0085f0000c101b08 */
.L_x_208:
[----:B------:R-:W-:Y:S05]  /*0b80*/  BRA.U UP1, `(.L_x_204) ;  /* 0x0000000101347547 */ /* 0x000fea000b800000 */
[----:B-1----:R-:W1:Y:S01]  /*0b90*/  LDC.64 R10, c[0x0][0x380] ;  /* 0x0000e000ff0a7b82 */ /* 0x002e620000000a00 */
[----:B------:R-:W-:-:S04]  /*0ba0*/  IMAD R9, R3, UR4, R8 ;  /* 0x0000000403097c24 */ /* 0x000fc8000f8e0208 */
[----:B-1----:R-:W-:-:S06]  /*0bb0*/  IMAD.WIDE R8, R9, 0x8, R10 ;  /* 0x0000000809087825 */ /* 0x002fcc00078e020a */
[----:B------:R-:W3:Y:S01]  /*0bc0*/  LDG.E.64 R8, desc[UR8][R8.64] ;  /* 0x0000000808087981 */ /* 0x000ee2000c1e1b00 */
[C---:B------:R-:W-:Y:S02]  /*0bd0*/  IMAD R5, R3.reuse, UR4, R2 ;  /* 0x0000000403057c24 */ /* 0x040fe4000f8e0202 */
[----:B--2---:R-:W-:Y:S02]  /*0be0*/  IMAD R13, R3, UR4, R4 ;  /* 0x00000004030d7c24 */ /* 0x004fe4000f8e0204 */
[----:B------:R-:W-:-:S04]  /*0bf0*/  IMAD.WIDE R4, R5, 0x8, R10 ;  /* 0x0000000805047825 */ /* 0x000fc800078e020a */
[----:B------:R-:W-:Y:S01]  /*0c00*/  IMAD.WIDE R12, R13, 0x8, R10 ;  /* 0x000000080d0c7825 */ /* 0x000fe200078e020a */
[----:B---3--:R3:W-:Y:S05]  /*0c10*/  STG.E.64 desc[UR8][R4.64], R8 ;  /* 0x0000000804007986 */ /* 0x0087ea000c101b08 */
[----:B------:R-:W2:Y:S01]  /*0c20*/  LDG.E.64 R12, desc[UR8][R12.64] ;  /* 0x000000080c0c7981 */ /* 0x000ea2000c1e1b00 */
[----:B------:R-:W-:-:S04]  /*0c30*/  IMAD R3, R3, UR4, R6 ;  /* 0x0000000403037c24 */ /* 0x000fc8000f8e0206 */
[----:B------:R-:W-:-:S05]  /*0c40*/  IMAD.WIDE R10, R3, 0x8, R10 ;  /* 0x00000008030a7825 */ /* 0x000fca00078e020a */
[----:B--2---:R3:W-:Y:S02]  /*0c50*/  STG.E.64 desc[UR8][R10.64], R12 ;  /* 0x0000000c0a007986 */ /* 0x0047e4000c101b08 */
.L_x_204:
[----:B------:R-:W-:Y:S06]  /*0c60*/  BAR.SYNC.DEFER_BLOCKING 0x0 ;  /* 0x0000000000007b1d */ /* 0x000fec0000010000 */
[----:B------:R-:W-:Y:S05]  /*0c70*/  EXIT ;  /* 0x000000000000794d */ /* 0x000fea0003800000 */
.L_x_209:
        /* <DEDUP_REMOVED lines=16> */
.L_x_270:


//--------------------- .text._Z14GPU_un_calamax4GridPd --------------------------
	.section	.text._Z14GPU_un_calamax4GridPd,"ax",@progbits
	.align	128
        .global         _Z14GPU_un_calamax4GridPd
        .type           _Z14GPU_un_calamax4GridPd,@function
        .size           _Z14GPU_un_calamax4GridPd,(.L_x_260 - _Z14GPU_un_calamax4GridPd)
        .other          _Z14GPU_un_calamax4GridPd,@"STO_CUDA_ENTRY STV_DEFAULT"
_Z14GPU_un_calamax4GridPd:
.text._Z14GPU_un_calamax4GridPd:
[----:B------:R-:W-:Y:S01]  /*0000*/  LDC R1, c[0x0][0x37c] ;  /* 0x0000df00ff017b82 */ /* 0x000fe20000000800 */
[----:B------:R-:W0:Y:S07]  /*0010*/  S2R R14, SR_TID.X ;  /* 0x00000000000e7919 */ /* 0x000e2e0000002100 */
[----:B------:R-:W1:Y:S01]  /*0020*/  LDC R9, c[0x0][0x390] ;  /* 0x0000e400ff097b82 */ /* 0x000e620000000800 */
[----:B------:R-:W2:Y:S01]  /*0030*/  LDCU.64 UR6, c[0x0][0x358] ;  /* 0x00006b00ff0677ac */ /* 0x000ea20008000a00 */
[----:B------:R-:W3:Y:S06]  /*0040*/  S2R R5, SR_TID.Y ;  /* 0x0000000000057919 */ /* 0x000eec0000002200 */
[----:B------:R-:W1:Y:S08]  /*0050*/  LDC.64 R6, c[0x0][0x388] ;  /* 0x0000e200ff067b82 */ /* 0x000e700000000a00 */
[----:B------:R-:W0:Y:S08]  /*0060*/  LDC R13, c[0x0][0x360] ;  /* 0x0000d800ff0d7b82 */ /* 0x000e300000000800 */
[----:B------:R-:W0:Y:S08]  /*0070*/  S2UR UR4, SR_CTAID.X ;  /* 0x00000000000479c3 */ /* 0x000e300000002500 */
[----:B------:R-:W3:Y:S01]  /*0080*/  S2UR UR5, SR_CTAID.Y ;  /* 0x00000000000579c3 */ /* 0x000ee20000002600 */
[----:B-1----:R-:W-:-:S02]  /*0090*/  IMAD R4, R9, 0x2, R6 ;  /* 0x0000000209047824 */ /* 0x002fc400078e0206 */
[----:B------:R-:W-:Y:S02]  /*00a0*/  IMAD R9, R9, 0x2, R7 ;  /* 0x0000000209097824 */ /* 0x000fe400078e0207 */
[----:B------:R-:W-:-:S03]  /*00b0*/  IMAD.SHL.U32 R20, R4, 0x2, RZ ;  /* 0x0000000204147824 */ /* 0x000fc600078e00ff */
[----:B------:R-:W3:Y:S01]  /*00c0*/  LDC R0, c[0x0][0x364] ;  /* 0x0000d900ff007b82 */ /* 0x000ee20000000800 */
[----:B------:R-:W-:-:S07]  /*00d0*/  IMAD R20, R9, R20, RZ ;  /* 0x0000001409147224 */ /* 0x000fce00078e02ff */
[----:B------:R-:W1:Y:S01]  /*00e0*/  LDC.64 R2, c[0x0][0x380] ;  /* 0x0000e000ff027b82 */ /* 0x000e620000000a00 */
[----:B0-----:R-:W-:Y:S02]  /*00f0*/  IMAD R13, R13, UR4, R14 ;  /* 0x000000040d0d7c24 */ /* 0x001fe4000f8e020e */
[----:B---3--:R-:W-:-:S04]  /*0100*/  IMAD R12, R0, UR5, R5 ;  /* 0x00000005000c7c24 */ /* 0x008fc8000f8e0205 */
[----:B------:R-:W-:-:S04]  /*0110*/  IMAD R21, R12, R4, R13 ;  /* 0x000000040c157224 */ /* 0x000fc800078e020d */
[----:B------:R-:W-:Y:S02]  /*0120*/  IMAD.IADD R7, R21, 0x1, R20 ;  /* 0x0000000115077824 */ /* 0x000fe400078e0214 */
[----:B------:R-:W-:Y:S02]  /*0130*/  IMAD R15, R4, R9, R21 ;  /* 0x00000009040f7224 */ /* 0x000fe400078e0215 */
[----:B-1----:R-:W-:-:S04]  /*0140*/  IMAD.WIDE R6, R7, 0x8, R2 ;  /* 0x0000000807067825 */ /* 0x002fc800078e0202 */
[----:B------:R-:W-:Y:S02]  /*0150*/  IMAD.WIDE R2, R15, 0x8, R2 ;  /* 0x000000080f027825 */ /* 0x000fe400078e0202 */
[----:B--2---:R-:W2:Y:S04]  /*0160*/  LDG.E.64 R6, desc[UR6][R6.64] ;  /* 0x0000000606067981 */ /* 0x004ea8000c1e1b00 */
[----:B------:R-:W3:Y:S01]  /*0170*/  LDG.E.64 R2, desc[UR6][R2.64] ;  /* 0x0000000602027981 */ /* 0x000ee2000c1e1b00 */
[----:B------:R-:W0:Y:S01]  /*0180*/  S2UR UR5, SR_CgaCtaId ;  /* 0x00000000000579c3 */ /* 0x000e220000008800 */
[----:B------:R-:W-:Y:S01]  /*0190*/  ISETP.GE.AND P0, PT, R12, R9, PT ;  /* 0x000000090c00720c */ /* 0x000fe20003f06270 */
[----:B------:R-:W-:Y:S01]  /*01a0*/  UMOV UR4, 0x400 ;  /* 0x0000040000047882 */ /* 0x000fe20000000000 */
[----:B------:R-:W-:Y:S02]  /*01b0*/  BSSY.RECONVERGENT B0, `(.L_x_210) ;  /* 0x000005c000007945 */ /* 0x000fe40003800200 */
[----:B------:R-:W-:Y:S01]  /*01c0*/  ISETP.GE.OR P0, PT, R13, R4, P0 ;  /* 0x000000040d00720c */ /* 0x000fe20000706670 */
[----:B0-----:R-:W-:-:S06]  /*01d0*/  ULEA UR4, UR5, UR4, 0x18 ;  /* 0x0000000405047291 */ /* 0x001fcc000f8ec0ff */
[----:B------:R-:W-:-:S05]  /*01e0*/  LEA R14, R14, UR4, 0x8 ;  /* 0x000000040e0e7c11 */ /* 0x000fca000f8e40ff */
[----:B------:R-:W-:Y:S01]  /*01f0*/  IMAD R14, R5, 0x8, R14 ;  /* 0x00000008050e7824 */ /* 0x000fe200078e020e */
[----:B--2---:R-:W-:-:S08]  /*0200*/  DMUL R16, R6, R6 ;  /* 0x0000000606107228 */ /* 0x004fd00000000000 */
[----:B---3--:R-:W-:Y:S01]  /*0210*/  DFMA R16, R2, R2, R16 ;  /* 0x000000020210722b */ /* 0x008fe20000000010 */
[----:B------:R-:W-:Y:S10]  /*0220*/  @P0 BRA `(.L_x_211) ;  /* 0x00000004004c0947 */ /* 0x000ff40003800000 */
[----:B------:R-:W0:Y:S01]  /*0230*/  MUFU.RSQ64H R3, R17 ;  /* 0x0000001100037308 */ /* 0x000e220000001c00 */
[----:B------:R-:W-:Y:S01]  /*0240*/  IADD3 R2, PT, PT, R17, -0x3500000, RZ ;  /* 0xfcb0000011027810 */ /* 0x000fe20007ffe0ff */
[----:B------:R-:W-:Y:S01]  /*0250*/  IMAD.MOV.U32 R6, RZ, RZ, 0x0 ;  /* 0x00000000ff067424 */ /* 0x000fe200078e00ff */
[----:B------:R-:W-:Y:S01]  /*0260*/  BSSY.RECONVERGENT B1, `(.L_x_212) ;  /* 0x0000018000017945 */ /* 0x000fe20003800200 */
[----:B------:R-:W-:Y:S01]  /*0270*/  IMAD.MOV.U32 R7, RZ, RZ, 0x3fd80000 ;  /* 0x3fd80000ff077424 */ /* 0x000fe200078e00ff */
[----:B------:R-:W-:Y:S02]  /*0280*/  ISETP.GE.U32.AND P0, PT, R2, 0x7ca00000, PT ;  /* 0x7ca000000200780c */ /* 0x000fe40003f06070 */
[----:B0-----:R-:W-:-:S08]  /*0290*/  DMUL R4, R2, R2 ;  /* 0x0000000202047228 */ /* 0x001fd00000000000 */
[----:B------:R-:W-:-:S08]  /*02a0*/  DFMA R4, R16, -R4, 1 ;  /* 0x3ff000001004742b */ /* 0x000fd00000000804 */
[----:B------:R-:W-:Y:S02]  /*02b0*/  DFMA R6, R4, R6, 0.5 ;  /* 0x3fe000000406742b */ /* 0x000fe40000000006 */
[----:B------:R-:W-:-:S08]  /*02c0*/  DMUL R4, R2, R4 ;  /* 0x0000000402047228 */ /* 0x000fd00000000000 */
[----:B------:R-:W-:-:S08]  /*02d0*/  DFMA R18, R6, R4, R2 ;  /* 0x000000040612722b */ /* 0x000fd00000000002 */
[----:B------:R-:W-:Y:S02]  /*02e0*/  DMUL R6, R16, R18 ;  /* 0x0000001210067228 */ /* 0x000fe40000000000 */
[----:B------:R-:W-:Y:S02]  /*02f0*/  VIADD R9, R19, 0xfff00000 ;  /* 0xfff0000013097836 */ /* 0x000fe40000000000 */
[----:B------:R-:W-:-:S04]  /*0300*/  IMAD.MOV.U32 R8, RZ, RZ, R18 ;  /* 0x000000ffff087224 */ /* 0x000fc800078e0012 */
[----:B------:R-:W-:-:S08]  /*0310*/  DFMA R10, R6, -R6, R16 ;  /* 0x80000006060a722b */ /* 0x000fd00000000010 */
[----:B------:R-:W-:Y:S01]  /*0320*/  DFMA R4, R10, R8, R6 ;  /* 0x000000080a04722b */ /* 0x000fe20000000006 */
[----:B------:R-:W-:Y:S10]  /*0330*/  @!P0 BRA `(.L_x_213) ;  /* 0x0000000000288947 */ /* 0x000ff40003800000 */
[----:B------:R-:W-:Y:S01]  /*0340*/  IMAD.MOV.U32 R8, RZ, RZ, R18 ;  /* 0x000000ffff087224 */ /* 0x000fe200078e0012 */
[----:B------:R-:W-:Y:S01]  /*0350*/  MOV R18, R10 ;  /* 0x0000000a00127202 */ /* 0x000fe20000000f00 */
[----:B------:R-:W-:Y:S02]  /*0360*/  IMAD.MOV.U32 R10, RZ, RZ, R6 ;  /* 0x000000ffff0a7224 */ /* 0x000fe400078e0006 */
[----:B------:R-:W-:Y:S02]  /*0370*/  IMAD.MOV.U32 R19, RZ, RZ, R11 ;  /* 0x000000ffff137224 */ /* 0x000fe400078e000b */
[----:B------:R-:W-:Y:S01]  /*0380*/  IMAD.MOV.U32 R6, RZ, RZ, R2 ;  /* 0x000000ffff067224 */ /* 0x000fe200078e0002 */
[----:B------:R-:W-:Y:S01]  /*0390*/  MOV R2, 0x3c0 ;  /* 0x000003c000027802 */ /* 0x000fe20000000f00 */
[----:B------:R-:W-:-:S07]  /*03a0*/  IMAD.MOV.U32 R11, RZ, RZ, R7 ;  /* 0x000000ffff0b7224 */ /* 0x000fce00078e0007 */
[----:B------:R-:W-:Y:S05]  /*03b0*/  CALL.REL.NOINC `($__internal_6_$__cuda_sm20_dsqrt_rn_f64_mediumpath_v1) ;  /* 0x0000000800847944 */ /* 0x000fea0003c00000 */
[----:B------:R-:W-:Y:S01]  /*03c0*/  MOV R4, R6 ;  /* 0x0000000600047202 */ /* 0x000fe20000000f00 */
[----:B------:R-:W-:-:S07]  /*03d0*/  IMAD.MOV.U32 R5, RZ, RZ, R7 ;  /* 0x000000ffff057224 */ /* 0x000fce00078e0007 */
.L_x_213:
[----:B------:R-:W-:Y:S05]  /*03e0*/  BSYNC.RECONVERGENT B1 ;  /* 0x0000000000017941 */ /* 0x000fea0003800200 */
.L_x_212:
[----:B------:R-:W0:Y:S02]  /*03f0*/  LDC.64 R2, c[0x0][0x380] ;  /* 0x0000e000ff027b82 */ /* 0x000e240000000a00 */
[----:B0-----:R-:W-:-:S06]  /*0400*/  IMAD.WIDE R24, R21, 0x8, R2 ;  /* 0x0000000815187825 */ /* 0x001fcc00078e0202 */
[----:B------:R-:W2:Y:S01]  /*0410*/  LDG.E.64 R24, desc[UR6][R24.64] ;  /* 0x0000000618187981 */ /* 0x000ea2000c1e1b00 */
[----:B------:R-:W-:-:S04]  /*0420*/  IMAD.IADD R15, R15, 0x1, R20 ;  /* 0x000000010f0f7824 */ /* 0x000fc800078e0214 */
[----:B------:R-:W-:-:S06]  /*0430*/  IMAD.WIDE R2, R15, 0x8, R2 ;  /* 0x000000080f027825 */ /* 0x000fcc00078e0202 */
[----:B------:R-:W3:Y:S01]  /*0440*/  LDG.E.64 R2, desc[UR6][R2.64] ;  /* 0x0000000602027981 */ /* 0x000ee2000c1e1b00 */
[----:B------:R-:W-:Y:S01]  /*0450*/  IMAD.MOV.U32 R6, RZ, RZ, 0x1 ;  /* 0x00000001ff067424 */ /* 0x000fe200078e00ff */
[----:B------:R-:W-:Y:S01]  /*0460*/  UMOV UR4, 0x66666666 ;  /* 0x6666666600047882 */ /* 0x000fe20000000000 */
[----:B------:R-:W-:Y:S01]  /*0470*/  UMOV UR5, 0x3ff66666 ;  /* 0x3ff6666600057882 */ /* 0x000fe20000000000 */
[----:B------:R-:W-:Y:S01]  /*0480*/  BSSY.RECONVERGENT B1, `(.L_x_214) ;  /* 0x0000011000017945 */ /* 0x000fe20003800200 */
[----:B--2---:R-:W0:Y:S02]  /*0490*/  MUFU.RCP64H R7, R25 ;  /* 0x0000001900077308 */ /* 0x004e240000001800 */
[----:B0-----:R-:W-:-:S08]  /*04a0*/  DFMA R8, -R24, R6, 1 ;  /* 0x3ff000001808742b */ /* 0x001fd00000000106 */
[----:B------:R-:W-:-:S08]  /*04b0*/  DFMA R8, R8, R8, R8 ;  /* 0x000000080808722b */ /* 0x000fd00000000008 */
[----:B------:R-:W-:Y:S02]  /*04c0*/  DFMA R6, R6, R8, R6 ;  /* 0x000000080606722b */ /* 0x000fe40000000006 */
[----:B---3--:R-:W-:-:S06]  /*04d0*/  DMUL R8, R2, UR4 ;  /* 0x0000000402087c28 */ /* 0x008fcc0008000000 */
[----:B------:R-:W-:-:S04]  /*04e0*/  DFMA R10, -R24, R6, 1 ;  /* 0x3ff00000180a742b */ /* 0x000fc80000000106 */
[----:B------:R-:W-:-:S04]  /*04f0*/  FSETP.GEU.AND P1, PT, |R9|, 6.5827683646048100446e-37, PT ;  /* 0x036000000900780b */ /* 0x000fc80003f2e200 */
[----:B------:R-:W-:-:S08]  /*0500*/  DFMA R10, R6, R10, R6 ;  /* 0x0000000a060a722b */ /* 0x000fd00000000006 */
[----:B------:R-:W-:-:S08]  /*0510*/  DMUL R6, R8, R10 ;  /* 0x0000000a08067228 */ /* 0x000fd00000000000 */
[----:B------:R-:W-:-:S08]  /*0520*/  DFMA R2, -R24, R6, R8 ;  /* 0x000000061802722b */ /* 0x000fd00000000108 */
[----:B------:R-:W-:-:S10]  /*0530*/  DFMA R2, R10, R2, R6 ;  /* 0x000000020a02722b */ /* 0x000fd40000000006 */
[----:B------:R-:W-:-:S05]  /*0540*/  FFMA R6, RZ, R25, R3 ;  /* 0x00000019ff067223 */ /* 0x000fca0000000003 */
[----:B------:R-:W-:-:S13]  /*0550*/  FSETP.GT.AND P0, PT, |R6|, 1.469367938527859385e-39, PT ;  /* 0x001000000600780b */ /* 0x000fda0003f04200 */
[----:B------:R-:W-:Y:S05]  /*0560*/  @P0 BRA P1, `(.L_x_215) ;  /* 0x0000000000080947 */ /* 0x000fea0000800000 */
[----:B------:R-:W-:-:S07]  /*0570*/  MOV R22, 0x590 ;  /* 0x0000059000167802 */ /* 0x000fce0000000f00 */
[----:B------:R-:W-:Y:S05]  /*0580*/  CALL.REL.NOINC `($__internal_5_$__cuda_sm20_div_rn_f64_full) ;  /* 0x0000000000987944 */ /* 0x000fea0003c00000 */
.L_x_215:
[----:B------:R-:W-:Y:S05]  /*0590*/  BSYNC.RECONVERGENT B1 ;  /* 0x0000000000017941 */ /* 0x000fea0003800200 */
.L_x_214:
[----:B------:R-:W0:Y:S01]  /*05a0*/  MUFU.RSQ64H R7, R3 ;  /* 0x0000000300077308 */ /* 0x000e220000001c00 */
[----:B------:R-:W-:Y:S01]  /*05b0*/  VIADD R6, R3, 0xfcb00000 ;  /* 0xfcb0000003067836 */ /* 0x000fe20000000000 */
[----:B------:R-:W-:Y:S01]  /*05c0*/  MOV R10, 0x0 ;  /* 0x00000000000a7802 */ /* 0x000fe20000000f00 */
[----:B------:R-:W-:Y:S01]  /*05d0*/  IMAD.MOV.U32 R11, RZ, RZ, 0x3fd80000 ;  /* 0x3fd80000ff0b7424 */ /* 0x000fe200078e00ff */
[----:B------:R-:W-:Y:S02]  /*05e0*/  BSSY.RECONVERGENT B1, `(.L_x_216) ;  /* 0x0000014000017945 */ /* 0x000fe40003800200 */
[----:B------:R-:W-:Y:S01]  /*05f0*/  ISETP.GE.U32.AND P0, PT, R6, 0x7ca00000, PT ;  /* 0x7ca000000600780c */ /* 0x000fe20003f06070 */
[----:B0-----:R-:W-:-:S08]  /*0600*/  DMUL R8, R6, R6 ;  /* 0x0000000606087228 */ /* 0x001fd00000000000 */
[----:B------:R-:W-:-:S08]  /*0610*/  DFMA R8, -R8, R2, 1 ;  /* 0x3ff000000808742b */ /* 0x000fd00000000102 */
        /* <DEDUP_REMOVED lines=9> */
[----:B------:R-:W-:Y:S01]  /*06b0*/  MOV R16, R2 ;  /* 0x0000000200107202 */ /* 0x000fe20000000f00 */
[----:B------:R-:W-:Y:S01]  /*06c0*/  IMAD.MOV.U32 R8, RZ, RZ, R20 ;  /* 0x000000ffff087224 */ /* 0x000fe200078e0014 */
[----:B------:R-:W-:Y:S01]  /*06d0*/  MOV R2, 0x700 ;  /* 0x0000070000027802 */ /* 0x000fe20000000f00 */
[----:B------:R-:W-:-:S07]  /*06e0*/  IMAD.MOV.U32 R17, RZ, RZ, R3 ;  /* 0x000000ffff117224 */ /* 0x000fce00078e0003 */
[----:B------:R-:W-:Y:S05]  /*06f0*/  CALL.REL.NOINC `($__internal_6_$__cuda_sm20_dsqrt_rn_f64_mediumpath_v1) ;  /* 0x0000000400b47944 */ /* 0x000fea0003c00000 */
[----:B------:R-:W-:Y:S02]  /*0700*/  IMAD.MOV.U32 R16, RZ, RZ, R6 ;  /* 0x000000ffff107224 */ /* 0x000fe400078e0006 */
[----:B------:R-:W-:-:S07]  /*0710*/  IMAD.MOV.U32 R17, RZ, RZ, R7 ;  /* 0x000000ffff117224 */ /* 0x000fce00078e0007 */
.L_x_217:
[----:B------:R-:W-:Y:S05]  /*0720*/  BSYNC.RECONVERGENT B1 ;  /* 0x0000000000017941 */ /* 0x000fea0003800200 */
.L_x_216:
[----:B------:R-:W-:-:S07]  /*0730*/  DADD R4, R16, R4 ;  /* 0x0000000010047229 */ /* 0x000fce0000000004 */
[----:B------:R1:W-:Y:S01]  /*0740*/  STS.64 [R14], R4 ;  /* 0x000000040e007388 */ /* 0x0003e20000000a00 */
[----:B------:R-:W-:Y:S05]  /*0750*/  BRA `(.L_x_218) ;  /* 0x0000000000047947 */ /* 0x000fea0003800000 */
.L_x_211:
[----:B------:R0:W-:Y:S02]  /*0760*/  STS.64 [R14], RZ ;  /* 0x000000ff0e007388 */ /* 0x0001e40000000a00 */
.L_x_218:
[----:B------:R-:W-:Y:S05]  /*0770*/  BSYNC.RECONVERGENT B0 ;  /* 0x0000000000007941 */ /* 0x000fea0003800200 */
.L_x_210:
[----:B------:R-:W-:Y:S01]  /*0780*/  BAR.SYNC.DEFER_BLOCKING 0x0 ;  /* 0x0000000000007b1d */ /* 0x000fe20000010000 */
[----:B------:R-:W-:-:S07]  /*0790*/  IMAD R13, R12, R0, R13 ;  /* 0x000000000c0d7224 */ /* 0x000fce00078e020d */
[----:B------:R-:W2:Y:S01]  /*07a0*/  LDC.64 R2, c[0x0][0x3c0] ;  /* 0x0000f000ff027b82 */ /* 0x000ea20000000a00 */
[----:B01----:R-:W0:Y:S01]  /*07b0*/  LDS.64 R14, [R14] ;  /* 0x000000000e0e7984 */ /* 0x003e220000000a00 */
[----:B--2---:R-:W-:-:S05]  /*07c0*/  IMAD.WIDE.U32 R2, R13, 0x8, R2 ;  /* 0x000000080d027825 */ /* 0x004fca00078e0002 */
[----:B0-----:R-:W-:Y:S01]  /*07d0*/  STG.E.64 desc[UR6][R2.64], R14 ;  /* 0x0000000e02007986 */ /* 0x001fe2000c101b06 */
[----:B------:R-:W-:Y:S05]  /*07e0*/  EXIT ;  /* 0x000000000000794d */ /* 0x000fea0003800000 */
        .weak           $__internal_5_$__cuda_sm20_div_rn_f64_full
        .type           $__internal_5_$__cuda_sm20_div_rn_f64_full,@function
        .size           $__internal_5_$__cuda_sm20_div_rn_f64_full,($__internal_6_$__cuda_sm20_dsqrt_rn_f64_mediumpath_v1 - $__internal_5_$__cuda_sm20_div_rn_f64_full)
$__internal_5_$__cuda_sm20_div_rn_f64_full:
[C---:B------:R-:W-:Y:S01]  /*07f0*/  FSETP.GEU.AND P0, PT, |R25|.reuse, 1.469367938527859385e-39, PT ;  /* 0x001000001900780b */ /* 0x040fe20003f0e200 */
[--C-:B------:R-:W-:Y:S01]  /*0800*/  IMAD.MOV.U32 R6, RZ, RZ, R24.reuse ;  /* 0x000000ffff067224 */ /* 0x100fe200078e0018 */
[----:B------:R-:W-:Y:S01]  /*0810*/  LOP3.LUT R2, R25, 0x800fffff, RZ, 0xc0, !PT ;  /* 0x800fffff19027812 */ /* 0x000fe200078ec0ff */
[----:B------:R-:W-:Y:S01]  /*0820*/  IMAD.MOV.U32 R16, RZ, RZ, 0x1 ;  /* 0x00000001ff107424 */ /* 0x000fe200078e00ff */
[----:B------:R-:W-:Y:S01]  /*0830*/  MOV R7, R25 ;  /* 0x0000001900077202 */ /* 0x000fe20000000f00 */
[----:B------:R-:W-:Y:S01]  /*0840*/  IMAD.MOV.U32 R15, RZ, RZ, 0x1ca00000 ;  /* 0x1ca00000ff0f7424 */ /* 0x000fe200078e00ff */
[----:B------:R-:W-:Y:S01]  /*0850*/  LOP3.LUT R3, R2, 0x3ff00000, RZ, 0xfc, !PT ;  /* 0x3ff0000002037812 */ /* 0x000fe200078efcff */
[----:B------:R-:W-:Y:S01]  /*0860*/  IMAD.MOV.U32 R2, RZ, RZ, R24 ;  /* 0x000000ffff027224 */ /* 0x000fe200078e0018 */
[C---:B------:R-:W-:Y:S01]  /*0870*/  FSETP.GEU.AND P2, PT, |R9|.reuse, 1.469367938527859385e-39, PT ;  /* 0x001000000900780b */ /* 0x040fe20003f4e200 */
[----:B------:R-:W-:Y:S01]  /*0880*/  BSSY.RECONVERGENT B2, `(.L_x_219) ;  /* 0x0000050000027945 */ /* 0x000fe20003800200 */
[----:B------:R-:W-:-:S02]  /*0890*/  LOP3.LUT R23, R9, 0x7ff00000, RZ, 0xc0, !PT ;  /* 0x7ff0000009177812 */ /* 0x000fc400078ec0ff */
[----:B------:R-:W-:Y:S01]  /*08a0*/  LOP3.LUT R24, R25, 0x7ff00000, RZ, 0xc0, !PT ;  /* 0x7ff0000019187812 */ /* 0x000fe200078ec0ff */
[----:B------:R-:W-:Y:S02]  /*08b0*/  @!P0 DMUL R2, R6, 8.98846567431157953865e+307 ;  /* 0x7fe0000006028828 */ /* 0x000fe40000000000 */
[----:B------:R-:W-:Y:S01]  /*08c0*/  IMAD.MOV.U32 R25, RZ, RZ, R23 ;  /* 0x000000ffff197224 */ /* 0x000fe200078e0017 */
[----:B------:R-:W-:-:S03]  /*08d0*/  ISETP.GE.U32.AND P1, PT, R23, R24, PT ;  /* 0x000000181700720c */ /* 0x000fc60003f26070 */
[----:B------:R-:W0:Y:S02]  /*08e0*/  MUFU.RCP64H R17, R3 ;  /* 0x0000000300117308 */ /* 0x000e240000001800 */
[----:B------:R-:W-:Y:S02]  /*08f0*/  @!P2 LOP3.LUT R18, R7, 0x7ff00000, RZ, 0xc0, !PT ;  /* 0x7ff000000712a812 */ /* 0x000fe400078ec0ff */
[----:B------:R-:W-:Y:S02]  /*0900*/  @!P0 LOP3.LUT R24, R3, 0x7ff00000, RZ, 0xc0, !PT ;  /* 0x7ff0000003188812 */ /* 0x000fe400078ec0ff */
[----:B------:R-:W-:-:S04]  /*0910*/  @!P2 ISETP.GE.U32.AND P3, PT, R23, R18, PT ;  /* 0x000000121700a20c */ /* 0x000fc80003f66070 */
[----:B------:R-:W-:-:S04]  /*0920*/  @!P2 SEL R19, R15, 0x63400000, !P3 ;  /* 0x634000000f13a807 */ /* 0x000fc80005800000 */
[----:B------:R-:W-:Y:S01]  /*0930*/  @!P2 LOP3.LUT R20, R19, 0x80000000, R9, 0xf8, !PT ;  /* 0x800000001314a812 */ /* 0x000fe200078ef809 */
[----:B0-----:R-:W-:-:S03]  /*0940*/  DFMA R10, R16, -R2, 1 ;  /* 0x3ff00000100a742b */ /* 0x001fc60000000802 */
[----:B------:R-:W-:Y:S02]  /*0950*/  @!P2 LOP3.LUT R21, R20, 0x100000, RZ, 0xfc, !PT ;  /* 0x001000001415a812 */ /* 0x000fe400078efcff */
[----:B------:R-:W-:-:S03]  /*0960*/  @!P2 MOV R20, RZ ;  /* 0x000000ff0014a202 */ /* 0x000fc60000000f00 */
        /* <DEDUP_REMOVED lines=36> */
[----:B------:R-:W-:-:S06]  /*0bb0*/  IMAD.MOV.U32 R2, RZ, RZ, RZ ;  /* 0x000000ffff027224 */ /* 0x000fcc00078e00ff */
[----:B------:R-:W-:-:S03]  /*0bc0*/  DFMA R2, R16, -R2, R20 ;  /* 0x800000021002722b */ /* 0x000fc60000000014 */
[----:B------:R-:W-:-:S03]  /*0bd0*/  LOP3.LUT R7, R19, R7, RZ, 0x3c, !PT ;  /* 0x0000000713077212 */ /* 0x000fc600078e3cff */
[----:B------:R-:W-:-:S04]  /*0be0*/  IADD3 R2, PT, PT, -R8, -0x43300000, RZ ;  /* 0xbcd0000008027810 */ /* 0x000fc80007ffe1ff */
[----:B------:R-:W-:-:S04]  /*0bf0*/  FSETP.NEU.AND P0, PT, |R3|, R2, PT ;  /* 0x000000020300720b */ /* 0x000fc80003f0d200 */
[----:B------:R-:W-:Y:S02]  /*0c00*/  FSEL R16, R18, R16, !P0 ;  /* 0x0000001012107208 */ /* 0x000fe40004000000 */
[----:B------:R-:W-:Y:S01]  /*0c10*/  FSEL R17, R7, R17, !P0 ;  /* 0x0000001107117208 */ /* 0x000fe20004000000 */
[----:B------:R-:W-:Y:S06]  /*0c20*/  BRA `(.L_x_221) ;  /* 0x0000000000547947 */ /* 0x000fec0003800000 */
.L_x_220:
        /* <DEDUP_REMOVED lines=16> */
.L_x_223:
[----:B------:R-:W-:Y:S02]  /*0d30*/  LOP3.LUT R17, R7, 0x80000, RZ, 0xfc, !PT ;  /* 0x0008000007117812 */ /* 0x000fe400078efcff */
[----:B------:R-:W-:Y:S01]  /*0d40*/  MOV R16, R6 ;  /* 0x0000000600107202 */ /* 0x000fe20000000f00 */
[----:B------:R-:W-:Y:S06]  /*0d50*/  BRA `(.L_x_221) ;  /* 0x0000000000087947 */ /* 0x000fec0003800000 */
.L_x_222:
[----:B------:R-:W-:Y:S01]  /*0d60*/  LOP3.LUT R17, R9, 0x80000, RZ, 0xfc, !PT ;  /* 0x0008000009117812 */ /* 0x000fe200078efcff */
[----:B------:R-:W-:-:S07]  /*0d70*/  IMAD.MOV.U32 R16, RZ, RZ, R8 ;  /* 0x000000ffff107224 */ /* 0x000fce00078e0008 */
.L_x_221:
[----:B------:R-:W-:Y:S05]  /*0d80*/  BSYNC.RECONVERGENT B2 ;  /* 0x0000000000027941 */ /* 0x000fea0003800200 */
.L_x_219:
[----:B------:R-:W-:Y:S02]  /*0d90*/  IMAD.MOV.U32 R23, RZ, RZ, 0x0 ;  /* 0x00000000ff177424 */ /* 0x000fe400078e00ff */
[----:B------:R-:W-:Y:S02]  /*0da0*/  IMAD.MOV.U32 R2, RZ, RZ, R16 ;  /* 0x000000ffff027224 */ /* 0x000fe400078e0010 */
[----:B------:R-:W-:Y:S01]  /*0db0*/  IMAD.MOV.U32 R3, RZ, RZ, R17 ;  /* 0x000000ffff037224 */ /* 0x000fe200078e0011 */
[----:B------:R-:W-:Y:S06]  /*0dc0*/  RET.REL.NODEC R22 `(_Z14GPU_un_calamax4GridPd) ;  /* 0xfffffff0168c7950 */ /* 0x000fec0003c3ffff */
        .weak           $__internal_6_$__cuda_sm20_dsqrt_rn_f64_mediumpath_v1
        .type           $__internal_6_$__cuda_sm20_dsqrt_rn_f64_mediumpath_v1,@function
        .size           $__internal_6_$__cuda_sm20_dsqrt_rn_f64_mediumpath_v1,(.L_x_260 - $__internal_6_$__cuda_sm20_dsqrt_rn_f64_mediumpath_v1)
$__internal_6_$__cuda_sm20_dsqrt_rn_f64_mediumpath_v1:
[----:B------:R-:W-:Y:S01]  /*0dd0*/  ISETP.GE.U32.AND P0, PT, R6, -0x3400000, PT ;  /* 0xfcc000000600780c */ /* 0x000fe20003f06070 */
[----:B------:R-:W-:-:S12]  /*0de0*/  BSSY.RECONVERGENT B2, `(.L_x_224) ;  /* 0x0000023000027945 */ /* 0x000fd80003800200 */
[----:B------:R-:W-:Y:S05]  /*0df0*/  @!P0 BRA `(.L_x_225) ;  /* 0x0000000000208947 */ /* 0x000fea0003800000 */
[----:B------:R-:W-:-:S10]  /*0e00*/  DFMA.RM R8, R18, R8, R10 ;  /* 0x000000081208722b */ /* 0x000fd4000000400a */
[----:B------:R-:W-:-:S04]  /*0e10*/  IADD3 R6, P0, PT, R8, 0x1, RZ ;  /* 0x0000000108067810 */ /* 0x000fc80007f1e0ff */
[----:B------:R-:W-:-:S06]  /*0e20*/  IADD3.X R7, PT, PT, RZ, R9, RZ, P0, !PT ;  /* 0x00000009ff077210 */ /* 0x000fcc00007fe4ff */
[----:B------:R-:W-:-:S08]  /*0e30*/  DFMA.RP R16, -R8, R6, R16 ;  /* 0x000000060810722b */ /* 0x000fd00000008110 */
[----:B------:R-:W-:-:S06]  /*0e40*/  DSETP.GT.AND P0, PT, R16, RZ, PT ;  /* 0x000000ff1000722a */ /* 0x000fcc0003f04000 */
[----:B------:R-:W-:Y:S02]  /*0e50*/  FSEL R6, R6, R8, P0 ;  /* 0x0000000806067208 */ /* 0x000fe40000000000 */
[----:B------:R-:W-:Y:S01]  /*0e60*/  FSEL R7, R7, R9, P0 ;  /* 0x0000000907077208 */ /* 0x000fe20000000000 */
[----:B------:R-:W-:Y:S06]  /*0e70*/  BRA `(.L_x_226) ;  /* 0x0000000000647947 */ /* 0x000fec0003800000 */
.L_x_225:
[----:B------:R-:W-:-:S14]  /*0e80*/  DSETP.NE.AND P0, PT, R16, RZ, PT ;  /* 0x000000ff1000722a */ /* 0x000fdc0003f05000 */
[----:B------:R-:W-:Y:S05]  /*0e90*/  @!P0 BRA `(.L_x_227) ;  /* 0x0000000000588947 */ /* 0x000fea0003800000 */
[----:B------:R-:W-:-:S13]  /*0ea0*/  ISETP.GE.AND P0, PT, R17, RZ, PT ;  /* 0x000000ff1100720c */ /* 0x000fda0003f06270 */
[----:B------:R-:W-:Y:S02]  /*0eb0*/  @!P0 IMAD.MOV.U32 R6, RZ, RZ, 0x0 ;  /* 0x00000000ff068424 */ /* 0x000fe400078e00ff */
[----:B------:R-:W-:Y:S01]  /*0ec0*/  @!P0 IMAD.MOV.U32 R7, RZ, RZ, -0x80000 ;  /* 0xfff80000ff078424 */ /* 0x000fe200078e00ff */
[----:B------:R-:W-:Y:S06]  /*0ed0*/  @!P0 BRA `(.L_x_226) ;  /* 0x00000000004c8947 */ /* 0x000fec0003800000 */
[----:B------:R-:W-:-:S13]  /*0ee0*/  ISETP.GT.AND P0, PT, R17, 0x7fefffff, PT ;  /* 0x7fefffff1100780c */ /* 0x000fda0003f04270 */
[----:B------:R-:W-:Y:S05]  /*0ef0*/  @P0 BRA `(.L_x_227) ;  /* 0x0000000000400947 */ /* 0x000fea0003800000 */
[----:B------:R-:W-:Y:S01]  /*0f00*/  DMUL R16, R16, 8.11296384146066816958e+31 ;  /* 0x4690000010107828 */ /* 0x000fe20000000000 */
[----:B------:R-:W-:Y:S01]  /*0f10*/  IMAD.MOV.U32 R6, RZ, RZ, RZ ;  /* 0x000000ffff067224 */ /* 0x000fe200078e00ff */
[----:B------:R-:W-:Y:S01]  /*0f20*/  MOV R11, 0x3fd80000 ;  /* 0x3fd80000000b7802 */ /* 0x000fe20000000f00 */
[----:B------:R-:W-:-:S03]  /*0f30*/  IMAD.MOV.U32 R10, RZ, RZ, 0x0 ;  /* 0x00000000ff0a7424 */ /* 0x000fc600078e00ff */
        /* <DEDUP_REMOVED lines=10> */
[----:B------:R-:W-:Y:S01]  /*0fe0*/  VIADD R7, R7, 0xfcb00000 ;  /* 0xfcb0000007077836 */ /* 0x000fe20000000000 */
[----:B------:R-:W-:Y:S06]  /*0ff0*/  BRA `(.L_x_226) ;  /* 0x0000000000047947 */ /* 0x000fec0003800000 */
.L_x_227:
[----:B------:R-:W-:-:S11]  /*1000*/  DADD R6, R16, R16 ;  /* 0x0000000010067229 */ /* 0x000fd60000000010 */
.L_x_226:
[----:B------:R-:W-:Y:S05]  /*1010*/  BSYNC.RECONVERGENT B2 ;  /* 0x0000000000027941 */ /* 0x000fea0003800200 */
.L_x_224:
[----:B------:R-:W-:-:S04]  /*1020*/  IMAD.MOV.U32 R3, RZ, RZ, 0x0 ;  /* 0x00000000ff037424 */ /* 0x000fc800078e00ff */
[----:B------:R-:W-:Y:S05]  /*1030*/  RET.REL.NODEC R2 `(_Z14GPU_un_calamax4GridPd) ;  /* 0xffffffec02f07950 */ /* 0x000fea0003c3ffff */
.L_x_228:
        /* <DEDUP_REMOVED lines=12> */
.L_x_260:


//--------------------- .text._Z11GPU_calamax4GridPd --------------------------
	.section	.text._Z11GPU_calamax4GridPd,"ax",@progbits
	.align	128
        .global         _Z11GPU_calamax4GridPd
        .type           _Z11GPU_calamax4GridPd,@function
        .size           _Z11GPU_calamax4GridPd,(.L_x_262 - _Z11GPU_calamax4GridPd)
        .other          _Z11GPU_calamax4GridPd,@"STO_CUDA_ENTRY STV_DEFAULT"
_Z11GPU_calamax4GridPd:
.text._Z11GPU_calamax4GridPd:
[----:B------:R-:W-:Y:S01]  /*0000*/  LDC R1, c[0x0][0x37c] ;  /* 0x0000df00ff017b82 */ /* 0x000fe20000000800 */
[----:B------:R-:W0:Y:S07]  /*0010*/  S2R R2, SR_TID.X ;  /* 0x0000000000027919 */ /* 0x000e2e0000002100 */
[----:B------:R-:W1:Y:S01]  /*0020*/  LDC R6, c[0x0][0x390] ;  /* 0x0000e400ff067b82 */ /* 0x000e620000000800 */
[----:B------:R-:W2:Y:S01]  /*0030*/  LDCU.64 UR6, c[0x0][0x358] ;  /* 0x00006b00ff0677ac */ /* 0x000ea20008000a00 */
[----:B------:R-:W3:Y:S01]  /*0040*/  S2R R3, SR_CTAID.Y ;  /* 0x0000000000037919 */ /* 0x000ee20000002600 */
[----:B------:R-:W3:Y:S05]  /*0050*/  S2R R5, SR_TID.Y ;  /* 0x0000000000057919 */ /* 0x000eea0000002200 */
[----:B------:R-:W1:Y:S08]  /*0060*/  LDC.64 R8, c[0x0][0x388] ;  /* 0x0000e200ff087b82 */ /* 0x000e700000000a00 */
[----:B------:R-:W0:Y:S08]  /*0070*/  S2UR UR8, SR_CTAID.X ;  /* 0x00000000000879c3 */ /* 0x000e300000002500 */
[----:B------:R-:W0:Y:S01]  /*0080*/  LDC R7, c[0x0][0x360] ;  /* 0x0000d800ff077b82 */ /* 0x000e220000000800 */
[----:B------:R-:W3:Y:S07]  /*0090*/  LDCU UR9, c[0x0][0x364] ;  /* 0x00006c80ff0977ac */ /* 0x000eee0008000800 */
[----:B------:R-:W4:Y:S01]  /*00a0*/  LDC.64 R10, c[0x0][0x380] ;  /* 0x0000e000ff0a7b82 */ /* 0x000f220000000a00 */
[----:B-1----:R-:W-:-:S02]  /*00b0*/  IMAD R4, R6, 0x2, R8 ;  /* 0x0000000206047824 */ /* 0x002fc400078e0208 */
[----:B------:R-:W-:Y:S02]  /*00c0*/  IMAD R6, R6, 0x2, R9 ;  /* 0x0000000206067824 */ /* 0x000fe400078e0209 */
[----:B------:R-:W-:-:S04]  /*00d0*/  IMAD.SHL.U32 R9, R4, 0x2, RZ ;  /* 0x0000000204097824 */ /* 0x000fc800078e00ff */
[----:B------:R-:W-:Y:S02]  /*00e0*/  IMAD R20, R6, R9, RZ ;  /* 0x0000000906147224 */ /* 0x000fe400078e02ff */
[----:B---3--:R-:W-:Y:S02]  /*00f0*/  IMAD R15, R3, UR9, R5 ;  /* 0x00000009030f7c24 */ /* 0x008fe4000f8e0205 */
[----:B0-----:R-:W-:-:S04]  /*0100*/  IMAD R0, R7, UR8, R2 ;  /* 0x0000000807007c24 */ /* 0x001fc8000f8e0202 */
[----:B------:R-:W-:-:S04]  /*0110*/  IMAD R25, R15, R4, R0 ;  /* 0x000000040f197224 */ /* 0x000fc800078e0200 */
[----:B------:R-:W-:Y:S02]  /*0120*/  IMAD.IADD R9, R25, 0x1, R20 ;  /* 0x0000000119097824 */ /* 0x000fe400078e0214 */
[----:B------:R-:W-:Y:S02]  /*0130*/  IMAD R21, R4, R6, R25 ;  /* 0x0000000604157224 */ /* 0x000fe400078e0219 */
[----:B----4-:R-:W-:-:S06]  /*0140*/  IMAD.WIDE R8, R9, 0x8, R10 ;  /* 0x0000000809087825 */ /* 0x010fcc00078e020a */
[----:B--2---:R-:W2:Y:S01]  /*0150*/  LDG.E.64 R8, desc[UR6][R8.64] ;  /* 0x0000000608087981 */ /* 0x004ea2000c1e1b00 */
[----:B------:R-:W-:-:S05]  /*0160*/  IMAD.WIDE R10, R21, 0x8, R10 ;  /* 0x00000008150a7825 */ /* 0x000fca00078e020a */
        /* <DEDUP_REMOVED lines=13> */
[----:B------:R-:W-:Y:S01]  /*0240*/  VIADD R10, R19, 0xfcb00000 ;  /* 0xfcb00000130a7836 */ /* 0x000fe20000000000 */
[----:B------:R-:W-:Y:S01]  /*0250*/  BSSY.RECONVERGENT B1, `(.L_x_231) ;  /* 0x000001b000017945 */ /* 0x000fe20003800200 */
[----:B------:R-:W-:Y:S02]  /*0260*/  IMAD.MOV.U32 R22, RZ, RZ, 0x0 ;  /* 0x00000000ff167424 */ /* 0x000fe400078e00ff */
[----:B------:R-:W-:Y:S01]  /*0270*/  IMAD.MOV.U32 R23, RZ, RZ, 0x3fd80000 ;  /* 0x3fd80000ff177424 */ /* 0x000fe200078e00ff */
[----:B------:R-:W-:Y:S01]  /*0280*/  ISETP.GE.U32.AND P0, PT, R10, 0x7ca00000, PT ;  /* 0x7ca000000a00780c */ /* 0x000fe20003f06070 */
        /* <DEDUP_REMOVED lines=17> */
[----:B------:R-:W-:Y:S02]  /*03a0*/  IMAD.MOV.U32 R0, RZ, RZ, R22 ;  /* 0x000000ffff007224 */ /* 0x000fe400078e0016 */
[----:B------:R-:W-:-:S02]  /*03b0*/  IMAD.MOV.U32 R13, RZ, RZ, R17 ;  /* 0x000000ffff0d7224 */ /* 0x000fc400078e0011 */
[----:B------:R-:W-:-:S07]  /*03c0*/  IMAD.MOV.U32 R19, RZ, RZ, R9 ;  /* 0x000000ffff137224 */ /* 0x000fce00078e0009 */
[----:B------:R-:W-:Y:S05]  /*03d0*/  CALL.REL.NOINC `($__internal_8_$__cuda_sm20_dsqrt_rn_f64_mediumpath_v1) ;  /* 0x0000001400107944 */ /* 0x000fea0003c00000 */
[----:B------:R-:W-:Y:S02]  /*03e0*/  IMAD.MOV.U32 R14, RZ, RZ, R10 ;  /* 0x000000ffff0e7224 */ /* 0x000fe400078e000a */
[----:B------:R-:W-:-:S07]  /*03f0*/  IMAD.MOV.U32 R15, RZ, RZ, R11 ;  /* 0x000000ffff0f7224 */ /* 0x000fce00078e000b */
.L_x_232:
[----:B------:R-:W-:Y:S05]  /*0400*/  BSYNC.RECONVERGENT B1 ;  /* 0x0000000000017941 */ /* 0x000fea0003800200 */
.L_x_231:
        /* <DEDUP_REMOVED lines=10> */
[----:B--2---:R-:W0:Y:S01]  /*04b0*/  MUFU.RCP64H R13, R11 ;  /* 0x0000000b000d7308 */ /* 0x004e220000001800 */
[----:B---3--:R-:W-:Y:S02]  /*04c0*/  DMUL R18, R8, UR4 ;  /* 0x0000000408127c28 */ /* 0x008fe40008000000 */
[----:B0-----:R-:W-:-:S08]  /*04d0*/  DFMA R16, -R10, R12, 1 ;  /* 0x3ff000000a10742b */ /* 0x001fd0000000010c */
[----:B------:R-:W-:Y:S01]  /*04e0*/  FSETP.GEU.AND P1, PT, |R19|, 6.5827683646048100446e-37, PT ;  /* 0x036000001300780b */ /* 0x000fe20003f2e200 */
        /* <DEDUP_REMOVED lines=11> */
[----:B------:R-:W-:Y:S05]  /*05a0*/  CALL.REL.NOINC `($__internal_7_$__cuda_sm20_div_rn_f64_full) ;  /* 0x0000000c00287944 */ /* 0x000fea0003c00000 */
[----:B------:R-:W-:Y:S01]  /*05b0*/  MOV R8, R18 ;  /* 0x0000001200087202 */ /* 0x000fe20000000f00 */
[----:B------:R-:W-:-:S07]  /*05c0*/  IMAD.MOV.U32 R9, RZ, RZ, R19 ;  /* 0x000000ffff097224 */ /* 0x000fce00078e0013 */
.L_x_234:
[----:B------:R-:W-:Y:S05]  /*05d0*/  BSYNC.RECONVERGENT B1 ;  /* 0x0000000000017941 */ /* 0x000fea0003800200 */
.L_x_233:
[----:B------:R-:W0:Y:S01]  /*05e0*/  MUFU.RSQ64H R11, R9 ;  /* 0x00000009000b7308 */ /* 0x000e220000001c00 */
[----:B------:R-:W-:Y:S01]  /*05f0*/  VIADD R10, R9, 0xfcb00000 ;  /* 0xfcb00000090a7836 */ /* 0x000fe20000000000 */
[----:B------:R-:W-:Y:S01]  /*0600*/  BSSY.RECONVERGENT B1, `(.L_x_235) ;  /* 0x0000017000017945 */ /* 0x000fe20003800200 */
[----:B------:R-:W-:Y:S02]  /*0610*/  IMAD.MOV.U32 R16, RZ, RZ, 0x0 ;  /* 0x00000000ff107424 */ /* 0x000fe400078e00ff */
[----:B------:R-:W-:Y:S01]  /*0620*/  IMAD.MOV.U32 R17, RZ, RZ, 0x3fd80000 ;  /* 0x3fd80000ff117424 */ /* 0x000fe200078e00ff */
        /* <DEDUP_REMOVED lines=13> */
[----:B------:R-:W-:Y:S01]  /*0700*/  MOV R16, 0x750 ;  /* 0x0000075000107802 */ /* 0x000fe20000000f00 */
[----:B------:R-:W-:Y:S02]  /*0710*/  IMAD.MOV.U32 R0, RZ, RZ, R22 ;  /* 0x000000ffff007224 */ /* 0x000fe400078e0016 */
[----:B------:R-:W-:Y:S02]  /*0720*/  IMAD.MOV.U32 R11, RZ, RZ, R9 ;  /* 0x000000ffff0b7224 */ /* 0x000fe400078e0009 */
[----:B------:R-:W-:-:S07]  /*0730*/  IMAD.MOV.U32 R23, RZ, RZ, R17 ;  /* 0x000000ffff177224 */ /* 0x000fce00078e0011 */
[----:B------:R-:W-:Y:S05]  /*0740*/  CALL.REL.NOINC `($__internal_8_$__cuda_sm20_dsqrt_rn_f64_mediumpath_v1) ;  /* 0x0000001000347944 */ /* 0x000fea0003c00000 */
[----:B------:R-:W-:Y:S01]  /*0750*/  MOV R20, R10 ;  /* 0x0000000a00147202 */ /* 0x000fe20000000f00 */
[----:B------:R-:W-:-:S07]  /*0760*/  IMAD.MOV.U32 R21, RZ, RZ, R11 ;  /* 0x000000ffff157224 */ /* 0x000fce00078e000b */
.L_x_236:
[----:B------:R-:W-:Y:S05]  /*0770*/  BSYNC.RECONVERGENT B1 ;  /* 0x0000000000017941 */ /* 0x000fea0003800200 */
.L_x_235:
[----:B------:R-:W-:-:S07]  /*0780*/  DADD R14, R20, R14 ;  /* 0x00000000140e7229 */ /* 0x000fce000000000e */
[----:B------:R1:W-:Y:S01]  /*0790*/  STS.64 [R4], R14 ;  /* 0x0000000e04007388 */ /* 0x0003e20000000a00 */
[----:B------:R-:W-:Y:S05]  /*07a0*/  BRA `(.L_x_237) ;  /* 0x0000000000047947 */ /* 0x000fea0003800000 */
.L_x_230:
[----:B------:R0:W-:Y:S02]  /*07b0*/  STS.64 [R4], RZ ;  /* 0x000000ff04007388 */ /* 0x0001e40000000a00 */
.L_x_237:
[----:B------:R-:W-:Y:S05]  /*07c0*/  BSYNC.RECONVERGENT B0 ;  /* 0x0000000000007941 */ /* 0x000fea0003800200 */
.L_x_229:
[----:B------:R-:W-:Y:S01]  /*07d0*/  VIMNMX.U32 R7, PT, PT, R7, UR9, PT ;  /* 0x0000000907077c48 */ /* 0x000fe2000bfe0000 */
[----:B------:R-:W-:Y:S01]  /*07e0*/  BAR.SYNC.DEFER_BLOCKING 0x0 ;  /* 0x0000000000007b1d */ /* 0x000fe20000010000 */
[----:B------:R-:W-:Y:S02]  /*07f0*/  VIMNMX.U32 R0, PT, PT, R2, R5, !PT ;  /* 0x0000000502007248 */ /* 0x000fe40007fe0000 */
[----:B------:R-:W-:Y:S02]  /*0800*/  ISETP.GE.U32.AND P2, PT, R7, 0x20, PT ;  /* 0x000000200700780c */ /* 0x000fe40003f46070 */
[----:B------:R-:W-:Y:S02]  /*0810*/  LOP3.LUT P0, R2, R5, RZ, R2, 0xfa, !PT ;  /* 0x000000ff05027212 */ /* 0x000fe4000780fa02 */
[----:B------:R-:W-:Y:S02]  /*0820*/  ISETP.GT.U32.OR P2, PT, R0, 0xf, !P2 ;  /* 0x0000000f0000780c */ /* 0x000fe40005744470 */
[----:B------:R-:W-:-:S02]  /*0830*/  ISETP.GE.U32.AND P3, PT, R7, 0x10, PT ;  /* 0x000000100700780c */ /* 0x000fc40003f66070 */
[C---:B------:R-:W-:Y:S02]  /*0840*/  ISETP.GE.U32.AND P4, PT, R7.reuse, 0x8, PT ;  /* 0x000000080700780c */ /* 0x040fe40003f86070 */
[C---:B------:R-:W-:Y:S02]  /*0850*/  ISETP.GE.U32.AND P1, PT, R7.reuse, 0x4, PT ;  /* 0x000000040700780c */ /* 0x040fe40003f26070 */
[----:B------:R-:W-:Y:S02]  /*0860*/  ISETP.LT.U32.OR P0, PT, R7, 0x2, P0 ;  /* 0x000000020700780c */ /* 0x000fe40000701470 */
[C---:B------:R-:W-:Y:S02]  /*0870*/  ISETP.GT.U32.OR P3, PT, R0.reuse, 0x7, !P3 ;  /* 0x000000070000780c */ /* 0x040fe40005f64470 */
[C---:B------:R-:W-:Y:S02]  /*0880*/  ISETP.GT.U32.OR P4, PT, R0.reuse, 0x3, !P4 ;  /* 0x000000030000780c */ /* 0x040fe40006784470 */
[----:B------:R-:W-:Y:S01]  /*0890*/  ISETP.GT.U32.OR P1, PT, R0, 0x1, !P1 ;  /* 0x000000010000780c */ /* 0x000fe20004f24470 */
[----:B------:R-:W-:-:S12]  /*08a0*/  @P2 BRA `(.L_x_238) ;  /* 0x0000000000702947 */ /* 0x000fd80003800000 */
[----:B------:R-:W2:Y:S01]  /*08b0*/  LDS.64 R10, [R4] ;  /* 0x00000000040a7984 */ /* 0x000ea20000000a00 */
[----:B------:R-:W-:Y:S05]  /*08c0*/  WARPSYNC.ALL ;  /* 0x0000000000007948 */ /* 0x000fea0003800000 */
[----:B------:R-:W3:Y:S04]  /*08d0*/  LDS.64 R12, [R4+0x80] ;  /* 0x00008000040c7984 */ /* 0x000ee80000000a00 */
[----:B------:R-:W4:Y:S04]  /*08e0*/  LDS.64 R8, [R4+0x1000] ;  /* 0x0010000004087984 */ /* 0x000f280000000a00 */
[----:B------:R-:W5:Y:S01]  /*08f0*/  LDS.64 R6, [R4+0x1080] ;  /* 0x0010800004067984 */ /* 0x000f620000000a00 */
[----:B--2---:R-:W-:Y:S01]  /*0900*/  IMAD.MOV.U32 R0, RZ, RZ, R11 ;  /* 0x000000ffff007224 */ /* 0x004fe200078e000b */
[----:B---3--:R-:W-:Y:S01]  /*0910*/  DSETP.MAX.AND P2, P5, R10, R12, PT ;  /* 0x0000000c0a00722a */ /* 0x008fe20003d4f000 */
[----:B------:R-:W-:-:S05]  /*0920*/  IMAD.MOV.U32 R5, RZ, RZ, R13 ;  /* 0x000000ffff057224 */ /* 0x000fca00078e000d */
[----:B-1----:R-:W-:Y:S02]  /*0930*/  FSEL R15, R0, R5, P2 ;  /* 0x00000005000f7208 */ /* 0x002fe40001000000 */
[----:B------:R-:W-:-:S06]  /*0940*/  SEL R10, R10, R12, P2 ;  /* 0x0000000c0a0a7207 */ /* 0x000fcc0001000000 */
[----:B------:R-:W-:Y:S01]  /*0950*/  @P5 LOP3.LUT R15, R5, 0x80000, RZ, 0xfc, !PT ;  /* 0x00080000050f5812 */ /* 0x000fe200078efcff */
[----:B----4-:R-:W-:-:S04]  /*0960*/  IMAD.MOV.U32 R5, RZ, RZ, R9 ;  /* 0x000000ffff057224 */ /* 0x010fc800078e0009 */
[----:B------:R-:W-:-:S04]  /*0970*/  IMAD.MOV.U32 R11, RZ, RZ, R15 ;  /* 0x000000ffff0b7224 */ /* 0x000fc800078e000f */
[----:B------:R-:W-:Y:S02]  /*0980*/  IMAD.MOV.U32 R0, RZ, RZ, R11 ;  /* 0x000000ffff007224 */ /* 0x000fe400078e000b */
[----:B------:R-:W-:-:S06]  /*0990*/  DSETP.MAX.AND P2, P5, R10, R8, PT ;  /* 0x000000080a00722a */ /* 0x000fcc0003d4f000 */
[----:B------:R-:W-:Y:S02]  /*09a0*/  FSEL R13, R0, R5, P2 ;  /* 0x00000005000d7208 */ /* 0x000fe40001000000 */
[----:B------:R-:W-:-:S06]  /*09b0*/  SEL R8, R10, R8, P2 ;  /* 0x000000080a087207 */ /* 0x000fcc0001000000 */
[----:B------:R-:W-:Y:S01]  /*09c0*/  @P5 LOP3.LUT R13, R5, 0x80000, RZ, 0xfc, !PT ;  /* 0x00080000050d5812 */ /* 0x000fe200078efcff */
[----:B-----5:R-:W-:-:S04]  /*09d0*/  IMAD.MOV.U32 R5, RZ, RZ, R7 ;  /* 0x000000ffff057224 */ /* 0x020fc800078e0007 */
[----:B------:R-:W-:-:S04]  /*09e0*/  IMAD.MOV.U32 R9, RZ, RZ, R13 ;  /* 0x000000ffff097224 */ /* 0x000fc800078e000d */
[----:B------:R-:W-:Y:S02]  /*09f0*/  IMAD.MOV.U32 R0, RZ, RZ, R9 ;  /* 0x000000ffff007224 */ /* 0x000fe400078e0009 */
[----:B------:R-:W-:-:S06]  /*0a00*/  DSETP.MAX.AND P2, P5, R8, R6, PT ;  /* 0x000000060800722a */ /* 0x000fcc0003d4f000 */
[----:B------:R-:W-:Y:S02]  /*0a10*/  FSEL R11, R0, R5, P2 ;  /* 0x00000005000b7208 */ /* 0x000fe40001000000 */
[----:B------:R-:W-:-:S06]  /*0a20*/  SEL R6, R8, R6, P2 ;  /* 0x0000000608067207 */ /* 0x000fcc0001000000 */
[----:B------:R-:W-:-:S05]  /*0a30*/  @P5 LOP3.LUT R11, R5, 0x80000, RZ, 0xfc, !PT ;  /* 0x00080000050b5812 */ /* 0x000fca00078efcff */
[----:B------:R-:W-:-:S05]  /*0a40*/  IMAD.MOV.U32 R7, RZ, RZ, R11 ;  /* 0x000000ffff077224 */ /* 0x000fca00078e000b */
[----:B------:R2:W-:Y:S01]  /*0a50*/  STS.64 [R4], R6 ;  /* 0x0000000604007388 */ /* 0x0005e20000000a00 */
[----:B------:R-:W-:Y:S06]  /*0a60*/  BAR.SYNC.DEFER_BLOCKING 0x0 ;  /* 0x0000000000007b1d */ /* 0x000fec0000010000 */
.L_x_238:
[----:B------:R-:W-:Y:S05]  /*0a70*/  @P3 BRA `(.L_x_239) ;  /* 0x0000000000703947 */ /* 0x000fea0003800000 */
[----:B------:R-:W3:Y:S01]  /*0a80*/  LDS.64 R10, [R4] ;  /* 0x00000000040a7984 */ /* 0x000ee20000000a00 */
[----:B------:R-:W-:Y:S05]  /*0a90*/  WARPSYNC.ALL ;  /* 0x0000000000007948 */ /* 0x000fea0003800000 */
[----:B------:R-:W4:Y:S04]  /*0aa0*/  LDS.64 R12, [R4+0x40] ;  /* 0x00004000040c7984 */ /* 0x000f280000000a00 */
[----:B------:R-:W5:Y:S04]  /*0ab0*/  LDS.64 R8, [R4+0x800] ;  /* 0x0008000004087984 */ /* 0x000f680000000a00 */
[----:B--2---:R-:W2:Y:S01]  /*0ac0*/  LDS.64 R6, [R4+0x840] ;  /* 0x0008400004067984 */ /* 0x004ea20000000a00 */
[----:B---3--:R-:W-:Y:S01]  /*0ad0*/  MOV R0, R11 ;  /* 0x0000000b00007202 */ /* 0x008fe20000000f00 */
[----:B----4-:R-:W-:Y:S01]  /*0ae0*/  DSETP.MAX.AND P2, P3, R10, R12, PT ;  /* 0x0000000c0a00722a */ /* 0x010fe20003b4f000 */
[----:B------:R-:W-:-:S05]  /*0af0*/  IMAD.MOV.U32 R5, RZ, RZ, R13 ;  /* 0x000000ffff057224 */ /* 0x000fca00078e000d */
[----:B-1----:R-:W-:Y:S02]  /*0b00*/  FSEL R15, R0, R5, P2 ;  /* 0x00000005000f7208 */ /* 0x002fe40001000000 */
        /* <DEDUP_REMOVED lines=8> */
[----:B------:R-:W-:Y:S01]  /*0b90*/  @P3 LOP3.LUT R13, R5, 0x80000, RZ, 0xfc, !PT ;  /* 0x00080000050d3812 */ /* 0x000fe200078efcff */
[----:B--2---:R-:W-:-:S04]  /*0ba0*/  IMAD.MOV.U32 R5, RZ, RZ, R7 ;  /* 0x000000ffff057224 */ /* 0x004fc800078e0007 */
        /* <DEDUP_REMOVED lines=9> */
.L_x_239:
[----:B------:R-:W-:Y:S05]  /*0c40*/  @P4 BRA `(.L_x_240) ;  /* 0x0000000000704947 */ /* 0x000fea0003800000 */
[----:B------:R-:W4:Y:S01]  /*0c50*/  LDS.64 R10, [R4] ;  /* 0x00000000040a7984 */ /* 0x000f220000000a00 */
[----:B------:R-:W-:Y:S05]  /*0c60*/  WARPSYNC.ALL ;  /* 0x0000000000007948 */ /* 0x000fea0003800000 */
[----:B------:R-:W5:Y:S04]  /*0c70*/  LDS.64 R12, [R4+0x20] ;  /* 0x00002000040c7984 */ /* 0x000f680000000a00 */
[----:B------:R-:W0:Y:S04]  /*0c80*/  LDS.64 R8, [R4+0x400] ;  /* 0x0004000004087984 */ /* 0x000e280000000a00 */
[----:B--23--:R-:W2:Y:S01]  /*0c90*/  LDS.64 R6, [R4+0x420] ;  /* 0x0004200004067984 */ /* 0x00cea20000000a00 */
[----:B----4-:R-:W-:Y:S01]  /*0ca0*/  IMAD.MOV.U32 R0, RZ, RZ, R11 ;  /* 0x000000ffff007224 */ /* 0x010fe200078e000b */
[----:B-----5:R-:W-:Y:S01]  /*0cb0*/  DSETP.MAX.AND P2, P3, R10, R12, PT ;  /* 0x0000000c0a00722a */ /* 0x020fe20003b4f000 */
[----:B------:R-:W-:-:S05]  /*0cc0*/  IMAD.MOV.U32 R5, RZ, RZ, R13 ;  /* 0x000000ffff057224 */ /* 0x000fca00078e000d */
[----:B-1----:R-:W-:Y:S02]  /*0cd0*/  FSEL R15, R0, R5, P2 ;  /* 0x00000005000f7208 */ /* 0x002fe40001000000 */
[----:B------:R-:W-:-:S06]  /*0ce0*/  SEL R10, R10, R12, P2 ;  /* 0x0000000c0a0a7207 */ /* 0x000fcc0001000000 */
[----:B------:R-:W-:Y:S01]  /*0cf0*/  @P3 LOP3.LUT R15, R5, 0x80000, RZ, 0xfc, !PT ;  /* 0x00080000050f3812 */ /* 0x000fe200078efcff */
[----:B0-----:R-:W-:-:S03]  /*0d00*/  IMAD.MOV.U32 R5, RZ, RZ, R9 ;  /* 0x000000ffff057224 */ /* 0x001fc600078e0009 */
[----:B------:R-:W-:-:S05]  /*0d10*/  MOV R11, R15 ;  /* 0x0000000f000b7202 */ /* 0x000fca0000000f00 */
[----:B------:R-:W-:Y:S01]  /*0d20*/  IMAD.MOV.U32 R0, RZ, RZ, R11 ;  /* 0x000000ffff007224 */ /* 0x000fe200078e000b */
        /* <DEDUP_REMOVED lines=14> */
.L_x_240:
[----:B------:R-:W-:Y:S05]  /*0e10*/  @P1 BRA `(.L_x_241) ;  /* 0x0000000000701947 */ /* 0x000fea0003800000 */
[----:B------:R-:W5:Y:S01]  /*0e20*/  LDS.64 R10, [R4] ;  /* 0x00000000040a7984 */ /* 0x000f620000000a00 */
[----:B------:R-:W-:Y:S05]  /*0e30*/  WARPSYNC.ALL ;  /* 0x0000000000007948 */ /* 0x000fea0003800000 */
[----:B------:R-:W0:Y:S04]  /*0e40*/  LDS.64 R12, [R4+0x10] ;  /* 0x00001000040c7984 */ /* 0x000e280000000a00 */
[----:B------:R-:W1:Y:S04]  /*0e50*/  LDS.64 R8, [R4+0x200] ;  /* 0x0002000004087984 */ /* 0x000e680000000a00 */
[----:B--234-:R-:W2:Y:S01]  /*0e60*/  LDS.64 R6, [R4+0x210] ;  /* 0x0002100004067984 */ /* 0x01cea20000000a00 */
[----:B-----5:R-:W-:Y:S01]  /*0e70*/  IMAD.MOV.U32 R0, RZ, RZ, R11 ;  /* 0x000000ffff007224 */ /* 0x020fe200078e000b */
[----:B0-----:R-:W-:Y:S01]  /*0e80*/  DSETP.MAX.AND P1, P2, R10, R12, PT ;  /* 0x0000000c0a00722a */ /* 0x001fe20003a2f000 */
[----:B------:R-:W-:-:S05]  /*0e90*/  IMAD.MOV.U32 R5, RZ, RZ, R13 ;  /* 0x000000ffff057224 */ /* 0x000fca00078e000d */
[----:B-1----:R-:W-:Y:S02]  /*0ea0*/  FSEL R15, R0, R5, P1 ;  /* 0x00000005000f7208 */ /* 0x002fe40000800000 */
[----:B------:R-:W-:-:S06]  /*0eb0*/  SEL R10, R10, R12, P1 ;  /* 0x0000000c0a0a7207 */ /* 0x000fcc0000800000 */
[----:B------:R-:W-:Y:S01]  /*0ec0*/  @P2 LOP3.LUT R15, R5, 0x80000, RZ, 0xfc, !PT ;  /* 0x00080000050f2812 */ /* 0x000fe200078efcff */
[----:B------:R-:W-:-:S04]  /*0ed0*/  IMAD.MOV.U32 R5, RZ, RZ, R9 ;  /* 0x000000ffff057224 */ /* 0x000fc800078e0009 */
[----:B------:R-:W-:-:S05]  /*0ee0*/  IMAD.MOV.U32 R11, RZ, RZ, R15 ;  /* 0x000000ffff0b7224 */ /* 0x000fca00078e000f */
[----:B------:R-:W-:Y:S01]  /*0ef0*/  MOV R0, R11 ;  /* 0x0000000b00007202 */ /* 0x000fe20000000f00 */
        /* <DEDUP_REMOVED lines=14> */
.L_x_241:
[----:B------:R-:W-:Y:S05]  /*0fe0*/  @P0 BRA `(.L_x_242) ;  /* 0x0000000000740947 */ /* 0x000fea0003800000 */
[----:B------:R-:W5:Y:S01]  /*0ff0*/  LDS.64 R10, [R4] ;  /* 0x00000000040a7984 */ /* 0x000f620000000a00 */
[----:B------:R-:W-:Y:S05]  /*1000*/  WARPSYNC.ALL ;  /* 0x0000000000007948 */ /* 0x000fea0003800000 */
[----:B------:R-:W1:Y:S04]  /*1010*/  LDS.64 R12, [R4+0x8] ;  /* 0x00000800040c7984 */ /* 0x000e680000000a00 */
[----:B------:R-:W1:Y:S04]  /*1020*/  LDS.64 R8, [R4+0x100] ;  /* 0x0001000004087984 */ /* 0x000e680000000a00 */
[----:B0-234-:R-:W0:Y:S01]  /*1030*/  LDS.64 R6, [R4+0x108] ;  /* 0x0001080004067984 */ /* 0x01de220000000a00 */
[----:B-----5:R-:W-:Y:S01]  /*1040*/  IMAD.MOV.U32 R0, RZ, RZ, R11 ;  /* 0x000000ffff007224 */ /* 0x020fe200078e000b */
[----:B-1----:R-:W-:Y:S01]  /*1050*/  DSETP.MAX.AND P0, P1, R10, R12, PT ;  /* 0x0000000c0a00722a */ /* 0x002fe2000390f000 */
[----:B------:R-:W-:-:S05]  /*1060*/  IMAD.MOV.U32 R5, RZ, RZ, R13 ;  /* 0x000000ffff057224 */ /* 0x000fca00078e000d */
[----:B------:R-:W-:Y:S02]  /*1070*/  FSEL R15, R0, R5, P0 ;  /* 0x00000005000f7208 */ /* 0x000fe40000000000 */
[----:B------:R-:W-:-:S06]  /*1080*/  SEL R10, R10, R12, P0 ;  /* 0x0000000c0a0a7207 */ /* 0x000fcc0000000000 */
[----:B------:R-:W-:Y:S01]  /*1090*/  @P1 LOP3.LUT R15, R5, 0x80000, RZ, 0xfc, !PT ;  /* 0x00080000050f1812 */ /* 0x000fe200078efcff */
[----:B------:R-:W-:-:S04]  /*10a0*/  IMAD.MOV.U32 R5, RZ, RZ, R9 ;  /* 0x000000ffff057224 */ /* 0x000fc800078e0009 */
[----:B------:R-:W-:-:S04]  /*10b0*/  IMAD.MOV.U32 R11, RZ, RZ, R15 ;  /* 0x000000ffff0b7224 */ /* 0x000fc800078e000f */
[----:B------:R-:W-:Y:S02]  /*10c0*/  IMAD.MOV.U32 R0, RZ, RZ, R11 ;  /* 0x000000ffff007224 */ /* 0x000fe400078e000b */
[----:B------:R-:W-:-:S06]  /*10d0*/  DSETP.MAX.AND P0, P1, R10, R8, PT ;  /* 0x000000080a00722a */ /* 0x000fcc000390f000 */
[----:B------:R-:W-:Y:S02]  /*10e0*/  FSEL R13, R0, R5, P0 ;  /* 0x00000005000d7208 */ /* 0x000fe40000000000 */
[----:B------:R-:W-:-:S06]  /*10f0*/  SEL R8, R10, R8, P0 ;  /* 0x000000080a087207 */ /* 0x000fcc0000000000 */
[----:B------:R-:W-:Y:S02]  /*1100*/  @P1 LOP3.LUT R13, R5, 0x80000, RZ, 0xfc, !PT ;  /* 0x00080000050d1812 */ /* 0x000fe400078efcff */
[----:B0-----:R-:W-:-:S03]  /*1110*/  MOV R5, R7 ;  /* 0x0000000700057202 */ /* 0x001fc60000000f00 */
        /* <DEDUP_REMOVED lines=9> */
[----:B------:R-:W-:Y:S05]  /*11b0*/  BRA `(.L_x_243) ;  /* 0x0000000000087947 */ /* 0x000fea0003800000 */
.L_x_242:
[----:B------:R-:W-:-:S13]  /*11c0*/  ISETP.NE.AND P0, PT, R2, RZ, PT ;  /* 0x000000ff0200720c */ /* 0x000fda0003f05270 */
[----:B------:R-:W-:Y:S05]  /*11d0*/  @P0 EXIT ;  /* 0x000000000000094d */ /* 0x000fea0003800000 */
.L_x_243:
[----:B01234-:R-:W0:Y:S01]  /*11e0*/  LDS.64 R4, [R4] ;  /* 0x0000000004047984 */ /* 0x01fe220000000a00 */
[----:B------:R-:W1:Y:S08]  /*11f0*/  LDC R0, c[0x0][0x370] ;  /* 0x0000dc00ff007b82 */ /* 0x000e700000000800 */
[----:B------:R-:W2:Y:S01]  /*1200*/  LDC.64 R6, c[0x0][0x3c0] ;  /* 0x0000f000ff067b82 */ /* 0x000ea20000000a00 */
[----:B-1----:R-:W-:-:S04]  /*1210*/  IMAD R3, R3, R0, UR8 ;  /* 0x0000000803037e24 */ /* 0x002fc8000f8e0200 */
[----:B--2---:R-:W-:-:S05]  /*1220*/  IMAD.WIDE.U32 R2, R3, 0x8, R6 ;  /* 0x0000000803027825 */ /* 0x004fca00078e0006 */
[----:B0-----:R-:W-:Y:S01]  /*1230*/  STG.E.64 desc[UR6][R2.64], R4 ;  /* 0x0000000402007986 */ /* 0x001fe2000c101b06 */
[----:B------:R-:W-:Y:S05]  /*1240*/  EXIT ;  /* 0x000000000000794d */ /* 0x000fea0003800000 */
        .weak           $__internal_7_$__cuda_sm20_div_rn_f64_full
        .type           $__internal_7_$__cuda_sm20_div_rn_f64_full,@function
        .size           $__internal_7_$__cuda_sm20_div_rn_f64_full,($__internal_8_$__cuda_sm20_dsqrt_rn_f64_mediumpath_v1 - $__internal_7_$__cuda_sm20_div_rn_f64_full)
$__internal_7_$__cuda_sm20_div_rn_f64_full:
[C---:B------:R-:W-:Y:S01]  /*1250*/  FSETP.GEU.AND P0, PT, |R11|.reuse, 1.469367938527859385e-39, PT ;  /* 0x001000000b00780b */ /* 0x040fe20003f0e200 */
[----:B------:R-:W-:Y:S01]  /*1260*/  IMAD.MOV.U32 R9, RZ, RZ, R19 ;  /* 0x000000ffff097224 */ /* 0x000fe200078e0013 */
[C---:B------:R-:W-:Y:S01]  /*1270*/  LOP3.LUT R12, R11.reuse, 0x800fffff, RZ, 0xc0, !PT ;  /* 0x800fffff0b0c7812 */ /* 0x040fe200078ec0ff */
[----:B------:R-:W-:Y:S01]  /*1280*/  IMAD.MOV.U32 R16, RZ, RZ, 0x1 ;  /* 0x00000001ff107424 */ /* 0x000fe200078e00ff */
[----:B------:R-:W-:Y:S01]  /*1290*/  LOP3.LUT R25, R11, 0x7ff00000, RZ, 0xc0, !PT ;  /* 0x7ff000000b197812 */ /* 0x000fe200078ec0ff */
[----:B------:R-:W-:Y:S01]  /*12a0*/  IMAD.MOV.U32 R8, RZ, RZ, R18 ;  /* 0x000000ffff087224 */ /* 0x000fe200078e0012 */
[----:B------:R-:W-:Y:S01]  /*12b0*/  LOP3.LUT R13, R12, 0x3ff00000, RZ, 0xfc, !PT ;  /* 0x3ff000000c0d7812 */ /* 0x000fe200078efcff */
[----:B------:R-:W-:Y:S01]  /*12c0*/  IMAD.MOV.U32 R12, RZ, RZ, R10 ;  /* 0x000000ffff0c7224 */ /* 0x000fe200078e000a */
[C---:B------:R-:W-:Y:S01]  /*12d0*/  FSETP.GEU.AND P2, PT, |R9|.reuse, 1.469367938527859385e-39, PT ;  /* 0x001000000900780b */ /* 0x040fe20003f4e200 */
[----:B------:R-:W-:Y:S01]  /*12e0*/  IMAD.MOV.U32 R24, RZ, RZ, 0x1ca00000 ;  /* 0x1ca00000ff187424 */ /* 0x000fe200078e00ff */
[----:B------:R-:W-:Y:S01]  /*12f0*/  LOP3.LUT R6, R9, 0x7ff00000, RZ, 0xc0, !PT ;  /* 0x7ff0000009067812 */ /* 0x000fe200078ec0ff */
[----:B------:R-:W-:Y:S02]  /*1300*/  BSSY.RECONVERGENT B2, `(.L_x_244) ;  /* 0x000004e000027945 */ /* 0x000fe40003800200 */
[----:B------:R-:W-:Y:S01]  /*1310*/  @!P0 DMUL R12, R10, 8.98846567431157953865e+307 ;  /* 0x7fe000000a0c8828 */ /* 0x000fe20000000000 */
[----:B------:R-:W-:Y:S01]  /*1320*/  ISETP.GE.U32.AND P1, PT, R6, R25, PT ;  /* 0x000000190600720c */ /* 0x000fe20003f26070 */
[----:B------:R-:W-:-:S04]  /*1330*/  IMAD.MOV.U32 R26, RZ, RZ, R6 ;  /* 0x000000ffff1a7224 */ /* 0x000fc800078e0006 */
[----:B------:R-:W0:Y:S02]  /*1340*/  MUFU.RCP64H R17, R13 ;  /* 0x0000000d00117308 */ /* 0x000e240000001800 */
[----:B------:R-:W-:Y:S01]  /*1350*/  @!P2 LOP3.LUT R21, R11, 0x7ff00000, RZ, 0xc0, !PT ;  /* 0x7ff000000b15a812 */ /* 0x000fe200078ec0ff */
[----:B------:R-:W-:Y:S01]  /*1360*/  @!P2 IMAD.MOV.U32 R22, RZ, RZ, RZ ;  /* 0x000000ffff16a224 */ /* 0x000fe200078e00ff */
[----:B------:R-:W-:Y:S02]  /*1370*/  @!P0 LOP3.LUT R25, R13, 0x7ff00000, RZ, 0xc0, !PT ;  /* 0x7ff000000d198812 */ /* 0x000fe400078ec0ff */
[----:B------:R-:W-:-:S03]  /*1380*/  @!P2 ISETP.GE.U32.AND P3, PT, R6, R21, PT ;  /* 0x000000150600a20c */ /* 0x000fc60003f66070 */
[----:B------:R-:W-:Y:S01]  /*1390*/  VIADD R27, R25, 0xffffffff ;  /* 0xffffffff191b7836 */ /* 0x000fe20000000000 */
[----:B------:R-:W-:-:S04]  /*13a0*/  @!P2 SEL R21, R24, 0x63400000, !P3 ;  /* 0x634000001815a807 */ /* 0x000fc80005800000 */
[----:B------:R-:W-:Y:S01]  /*13b0*/  @!P2 LOP3.LUT R21, R21, 0x80000000, R9, 0xf8, !PT ;  /* 0x800000001515a812 */ /* 0x000fe200078ef809 */
[----:B0-----:R-:W-:-:S03]  /*13c0*/  DFMA R18, R16, -R12, 1 ;  /* 0x3ff000001012742b */ /* 0x001fc6000000080c */
[----:B------:R-:W-:-:S05]  /*13d0*/  @!P2 LOP3.LUT R23, R21, 0x100000, RZ, 0xfc, !PT ;  /* 0x001000001517a812 */ /* 0x000fca00078efcff */
        /* <DEDUP_REMOVED lines=9> */
[----:B------:R-:W-:Y:S01]  /*1470*/  DMUL R20, R18, R16 ;  /* 0x0000001012147228 */ /* 0x000fe20000000000 */
[----:B------:R-:W-:-:S04]  /*1480*/  IADD3 R22, PT, PT, R26, -0x1, RZ ;  /* 0xffffffff1a167810 */ /* 0x000fc80007ffe0ff */
[----:B------:R-:W-:-:S03]  /*1490*/  ISETP.GT.U32.AND P0, PT, R22, 0x7feffffe, PT ;  /* 0x7feffffe1600780c */ /* 0x000fc60003f04070 */
[----:B------:R-:W-:Y:S01]  /*14a0*/  DFMA R22, R20, -R12, R16 ;  /* 0x8000000c1416722b */ /* 0x000fe20000000010 */
[----:B------:R-:W-:-:S07]  /*14b0*/  ISETP.GT.U32.OR P0, PT, R27, 0x7feffffe, P0 ;  /* 0x7feffffe1b00780c */ /* 0x000fce0000704470 */
[----:B------:R-:W-:-:S06]  /*14c0*/  DFMA R22, R18, R22, R20 ;  /* 0x000000161216722b */ /* 0x000fcc0000000014 */
[----:B------:R-:W-:Y:S05]  /*14d0*/  @P0 BRA `(.L_x_245) ;  /* 0x00000000006c0947 */ /* 0x000fea0003800000 */
[----:B------:R-:W-:-:S04]  /*14e0*/  LOP3.LUT R9, R11, 0x7ff00000, RZ, 0xc0, !PT ;  /* 0x7ff000000b097812 */ /* 0x000fc800078ec0ff */
[CC--:B------:R-:W-:Y:S02]  /*14f0*/  VIADDMNMX R8, R6.reuse, -R9.reuse, 0xb9600000, !PT ;  /* 0xb960000006087446 */ /* 0x0c0fe40007800909 */
[----:B------:R-:W-:Y:S02]  /*1500*/  ISETP.GE.U32.AND P0, PT, R6, R9, PT ;  /* 0x000000090600720c */ /* 0x000fe40003f06070 */
[----:B------:R-:W-:Y:S01]  /*1510*/  VIMNMX R6, PT, PT, R8, 0x46a00000, PT ;  /* 0x46a0000008067848 */ /* 0x000fe20003fe0100 */
[----:B------:R-:W-:Y:S01]  /*1520*/  IMAD.MOV.U32 R8, RZ, RZ, RZ ;  /* 0x000000ffff087224 */ /* 0x000fe200078e00ff */
        /* <DEDUP_REMOVED lines=22> */
.L_x_245:
        /* <DEDUP_REMOVED lines=16> */
.L_x_248:
[----:B------:R-:W-:Y:S01]  /*1790*/  LOP3.LUT R19, R11, 0x80000, RZ, 0xfc, !PT ;  /* 0x000800000b137812 */ /* 0x000fe200078efcff */
[----:B------:R-:W-:Y:S01]  /*17a0*/  IMAD.MOV.U32 R18, RZ, RZ, R10 ;  /* 0x000000ffff127224 */ /* 0x000fe200078e000a */
[----:B------:R-:W-:Y:S06]  /*17b0*/  BRA `(.L_x_246) ;  /* 0x0000000000087947 */ /* 0x000fec0003800000 */
.L_x_247:
[----:B------:R-:W-:Y:S01]  /*17c0*/  LOP3.LUT R19, R9, 0x80000, RZ, 0xfc, !PT ;  /* 0x0008000009137812 */ /* 0x000fe200078efcff */
[----:B------:R-:W-:-:S07]  /*17d0*/  IMAD.MOV.U32 R18, RZ, RZ, R8 ;  /* 0x000000ffff127224 */ /* 0x000fce00078e0008 */
.L_x_246:
[----:B------:R-:W-:Y:S05]  /*17e0*/  BSYNC.RECONVERGENT B2 ;  /* 0x0000000000027941 */ /* 0x000fea0003800200 */
.L_x_244:
[----:B------:R-:W-:Y:S02]  /*17f0*/  IMAD.MOV.U32 R8, RZ, RZ, R0 ;  /* 0x000000ffff087224 */ /* 0x000fe400078e0000 */
[----:B------:R-:W-:-:S04]  /*1800*/  IMAD.MOV.U32 R9, RZ, RZ, 0x0 ;  /* 0x00000000ff097424 */ /* 0x000fc800078e00ff */
[----:B------:R-:W-:Y:S05]  /*1810*/  RET.REL.NODEC R8 `(_Z11GPU_calamax4GridPd) ;  /* 0xffffffe408f87950 */ /* 0x000fea0003c3ffff */
        .weak           $__internal_8_$__cuda_sm20_dsqrt_rn_f64_mediumpath_v1
        .type           $__internal_8_$__cuda_sm20_dsqrt_rn_f64_mediumpath_v1,@function
        .size           $__internal_8_$__cuda_sm20_dsqrt_rn_f64_mediumpath_v1,(.L_x_262 - $__internal_8_$__cuda_sm20_dsqrt_rn_f64_mediumpath_v1)
$__internal_8_$__cuda_sm20_dsqrt_rn_f64_mediumpath_v1:
[----:B------:R-:W-:Y:S01]  /*1820*/  ISETP.GE.U32.AND P0, PT, R10, -0x3400000, PT ;  /* 0xfcc000000a00780c */ /* 0x000fe20003f06070 */
[----:B------:R-:W-:Y:S01]  /*1830*/  BSSY.RECONVERGENT B2, `(.L_x_249) ;  /* 0x0000027000027945 */ /* 0x000fe20003800200 */
[----:B------:R-:W-:Y:S02]  /*1840*/  IMAD.MOV.U32 R9, RZ, RZ, R11 ;  /* 0x000000ffff097224 */ /* 0x000fe400078e000b */
[----:B------:R-:W-:Y:S02]  /*1850*/  IMAD.MOV.U32 R22, RZ, RZ, R6 ;  /* 0x000000ffff167224 */ /* 0x000fe400078e0006 */
[----:B------:R-:W-:Y:S02]  /*1860*/  IMAD.MOV.U32 R10, RZ, RZ, R0 ;  /* 0x000000ffff0a7224 */ /* 0x000fe400078e0000 */
[----:B------:R-:W-:-:S05]  /*1870*/  IMAD.MOV.U32 R11, RZ, RZ, R19 ;  /* 0x000000ffff0b7224 */ /* 0x000fca00078e0013 */
        /* <DEDUP_REMOVED lines=9> */
.L_x_250:
        /* <DEDUP_REMOVED lines=9> */
[----:B------:R-:W-:Y:S02]  /*19a0*/  IMAD.MOV.U32 R10, RZ, RZ, RZ ;  /* 0x000000ffff0a7224 */ /* 0x000fe400078e00ff */
[----:B------:R-:W-:Y:S02]  /*19b0*/  IMAD.MOV.U32 R12, RZ, RZ, 0x0 ;  /* 0x00000000ff0c7424 */ /* 0x000fe400078e00ff */
[----:B------:R-:W-:Y:S01]  /*19c0*/  IMAD.MOV.U32 R13, RZ, RZ, 0x3fd80000 ;  /* 0x3fd80000ff0d7424 */ /* 0x000fe200078e00ff */
        /* <DEDUP_REMOVED lines=12> */
.L_x_252:
[----:B------:R-:W-:-:S11]  /*1a90*/  DADD R10, R8, R8 ;  /* 0x00000000080a7229 */ /* 0x000fd60000000008 */
.L_x_251:
[----:B------:R-:W-:Y:S05]  /*1aa0*/  BSYNC.RECONVERGENT B2 ;  /* 0x0000000000027941 */ /* 0x000fea0003800200 */
.L_x_249:
[----:B------:R-:W-:-:S04]  /*1ab0*/  IMAD.MOV.U32 R17, RZ, RZ, 0x0 ;  /* 0x00000000ff117424 */ /* 0x000fc800078e00ff */
[----:B------:R-:W-:Y:S05]  /*1ac0*/  RET.REL.NODEC R16 `(_Z11GPU_calamax4GridPd) ;  /* 0xffffffe4104c7950 */ /* 0x000fea0003c3ffff */
.L_x_253:
        /* <DEDUP_REMOVED lines=11> */
.L_x_262:


//--------------------- .nv.shared.reserved.0     --------------------------
	.section	.nv.shared.reserved.0,"aw",@nobits
	.weak		__nv_reservedSMEM_offset_0_alias
	.size		__nv_reservedSMEM_offset_0_alias, 0, 64
	.other		__nv_reservedSMEM_offset_0_alias,@"STO_CUDA_RESERVED_SHARED STV_DEFAULT"
__nv_reservedSMEM_offset_0_alias:
	.zero		0
	.zero		64


//--------------------- .nv.global                --------------------------
	.section	.nv.global,"aw",@nobits
.nv.global:
	.type		_ZN33_INTERNAL_ee51b4fa_4_k_cu_num_var6thrust24THRUST_300001_SM_1000_NS3seqE,@object
	.size		_ZN33_INTERNAL_ee51b4fa_4_k_cu_num_var6thrust24THRUST_300001_SM_1000_NS3seqE,(_ZN33_INTERNAL_ee51b4fa_4_k_cu_num_var4cuda3std3__48in_placeE - _ZN33_INTERNAL_ee51b4fa_4_k_cu_num_var6thrust24THRUST_300001_SM_1000_NS3seqE)
_ZN33_INTERNAL_ee51b4fa_4_k_cu_num_var6thrust24THRUST_300001_SM_1000_NS3seqE:
	.zero		1
	.type		_ZN33_INTERNAL_ee51b4fa_4_k_cu_num_var4cuda3std3__48in_placeE,@object
	.size		_ZN33_INTERNAL_ee51b4fa_4_k_cu_num_var4cuda3std3__48in_placeE,(_ZN33_INTERNAL_ee51b4fa_4_k_cu_num_var4cuda3std6ranges3__45__cpo4sizeE - _ZN33_INTERNAL_ee51b4fa_4_k_cu_num_var4cuda3std3__48in_placeE)
_ZN33_INTERNAL_ee51b4fa_4_k_cu_num_var4cuda3std3__48in_placeE:
	.zero		1
	.type		_ZN33_INTERNAL_ee51b4fa_4_k_cu_num_var4cuda3std6ranges3__45__cpo4sizeE,@object
	.size		_ZN33_INTERNAL_ee51b4fa_4_k_cu_num_var4cuda3std6ranges3__45__cpo4sizeE,(_ZN33_INTERNAL_ee51b4fa_4_k_cu_num_var6thrust24THRUST_300001_SM_1000_NS12placeholders2_3E - _ZN33_INTERNAL_ee51b4fa_4_k_cu_num_var4cuda3std6ranges3__45__cpo4sizeE)
_ZN33_INTERNAL_ee51b4fa_4_k_cu_num_var4cuda3std6ranges3__45__cpo4sizeE:
	.zero		1
	.type		_ZN33_INTERNAL_ee51b4fa_4_k_cu_num_var6thrust24THRUST_300001_SM_1000_NS12placeholders2_3E,@object
	.size		_ZN33_INTERNAL_ee51b4fa_4_k_cu_num_var6thrust24THRUST_300001_SM_1000_NS12placeholders2_3E,(_ZN33_INTERNAL_ee51b4fa_4_k_cu_num_var4cuda3std3__45__cpo6cbeginE - _ZN33_INTERNAL_ee51b4fa_4_k_cu_num_var6thrust24THRUST_300001_SM_1000_NS12placeholders2_3E)
_ZN33_INTERNAL_ee51b4fa_4_k_cu_num_var6thrust24THRUST_300001_SM_1000_NS12placeholders2_3E:
	.zero		1
	.type		_ZN33_INTERNAL_ee51b4fa_4_k_cu_num_var4cuda3std3__45__cpo6cbeginE,@object
	.size		_ZN33_INTERNAL_ee51b4fa_4_k_cu_num_var4cuda3std3__45__cpo6cbeginE,(_ZN33_INTERNAL_ee51b4fa_4_k_cu_num_var4cuda3std6ranges3__45__cpo6cbeginE - _ZN33_INTERNAL_ee51b4fa_4_k_cu_num_var4cuda3std3__45__cpo6cbeginE)
_ZN33_INTERNAL_ee51b4fa_4_k_cu_num_var4cuda3std3__45__cpo6cbeginE:
	.zero		1
	.type		_ZN33_INTERNAL_ee51b4fa_4_k_cu_num_var4cuda3std6ranges3__45__cpo6cbeginE,@object
	.size		_ZN33_INTERNAL_ee51b4fa_4_k_cu_num_var4cuda3std6ranges3__45__cpo6cbeginE,(_ZN33_INTERNAL_ee51b4fa_4_k_cu_num_var6thrust24THRUST_300001_SM_1000_NS12placeholders2_7E - _ZN33_INTERNAL_ee51b4fa_4_k_cu_num_var4cuda3std6ranges3__45__cpo6cbeginE)
_ZN33_INTERNAL_ee51b4fa_4_k_cu_num_var4cuda3std6ranges3__45__cpo6cbeginE:
	.zero		1
	.type		_ZN33_INTERNAL_ee51b4fa_4_k_cu_num_var6thrust24THRUST_300001_SM_1000_NS12placeholders2_7E,@object
	.size		_ZN33_INTERNAL_ee51b4fa_4_k_cu_num_var6thrust24THRUST_300001_SM_1000_NS12placeholders2_7E,(_ZN33_INTERNAL_ee51b4fa_4_k_cu_num_var4cuda3std3__45__cpo7crbeginE - _ZN33_INTERNAL_ee51b4fa_4_k_cu_num_var6thrust24THRUST_300001_SM_1000_NS12placeholders2_7E)
_ZN33_INTERNAL_ee51b4fa_4_k_cu_num_var6thrust24THRUST_300001_SM_1000_NS12placeholders2_7E:
	.zero		1
	.type		_ZN33_INTERNAL_ee51b4fa_4_k_cu_num_var4cuda3std3__45__cpo7crbeginE,@object
	.size		_ZN33_INTERNAL_ee51b4fa_4_k_cu_num_var4cuda3std3__45__cpo7crbeginE,(_ZN33_INTERNAL_ee51b4fa_4_k_cu_num_var4cuda3std6ranges3__45__cpo4nextE - _ZN33_INTERNAL_ee51b4fa_4_k_cu_num_var4cuda3std3__45__cpo7crbeginE)
_ZN33_INTERNAL_ee51b4fa_4_k_cu_num_var4cuda3std3__45__cpo7crbeginE:
	.zero		1
	.type		_ZN33_INTERNAL_ee51b4fa_4_k_cu_num_var4cuda3std6ranges3__45__cpo4nextE,@object
	.size		_ZN33_INTERNAL_ee51b4fa_4_k_cu_num_var4cuda3std6ranges3__45__cpo4nextE,(_ZN33_INTERNAL_ee51b4fa_4_k_cu_num_var4cuda3std6ranges3__45__cpo4swapE - _ZN33_INTERNAL_ee51b4fa_4_k_cu_num_var4cuda3std6ranges3__45__cpo4nextE)
_ZN33_INTERNAL_ee51b4fa_4_k_cu_num_var4cuda3std6ranges3__45__cpo4nextE:
	.zero		1
	.type		_ZN33_INTERNAL_ee51b4fa_4_k_cu_num_var4cuda3std6ranges3__45__cpo4swapE,@object
	.size		_ZN33_INTERNAL_ee51b4fa_4_k_cu_num_var4cuda3std6ranges3__45__cpo4swapE,(_ZN33_INTERNAL_ee51b4fa_4_k_cu_num_var6thrust24THRUST_300001_SM_1000_NS8cuda_cub10par_nosyncE - _ZN33_INTERNAL_ee51b4fa_4_k_cu_num_var4cuda3std6ranges3__45__cpo4swapE)
_ZN33_INTERNAL_ee51b4fa_4_k_cu_num_var4cuda3std6ranges3__45__cpo4swapE:
	.zero		1
	.type		_ZN33_INTERNAL_ee51b4fa_4_k_cu_num_var6thrust24THRUST_300001_SM_1000_NS8cuda_cub10par_nosyncE,@object
	.size		_ZN33_INTERNAL_ee51b4fa_4_k_cu_num_var6thrust24THRUST_300001_SM_1000_NS8cuda_cub10par_nosyncE,(_ZN33_INTERNAL_ee51b4fa_4_k_cu_num_var6thrust24THRUST_300001_SM_1000_NS12placeholders2_9E - _ZN33_INTERNAL_ee51b4fa_4_k_cu_num_var6thrust24THRUST_300001_SM_1000_NS8cuda_cub10par_nosyncE)
_ZN33_INTERNAL_ee51b4fa_4_k_cu_num_var6thrust24THRUST_300001_SM_1000_NS8cuda_cub10par_nosyncE:
	.zero		1
	.type		_ZN33_INTERNAL_ee51b4fa_4_k_cu_num_var6thrust24THRUST_300001_SM_1000_NS12placeholders2_9E,@object
	.size		_ZN33_INTERNAL_ee51b4fa_4_k_cu_num_var6thrust24THRUST_300001_SM_1000_NS12placeholders2_9E,(_ZN33_INTERNAL_ee51b4fa_4_k_cu_num_var4cuda3std3__435_GLOBAL__N__ee51b4fa_4_k_cu_num_var6ignoreE - _ZN33_INTERNAL_ee51b4fa_4_k_cu_num_var6thrust24THRUST_300001_SM_1000_NS12placeholders2_9E)
_ZN33_INTERNAL_ee51b4fa_4_k_cu_num_var6thrust24THRUST_300001_SM_1000_NS12placeholders2_9E:
	.zero		1
	.type		_ZN33_INTERNAL_ee51b4fa_4_k_cu_num_var4cuda3std3__435_GLOBAL__N__ee51b4fa_4_k_cu_num_var6ignoreE,@object
	.size		_ZN33_INTERNAL_ee51b4fa_4_k_cu_num_var4cuda3std3__435_GLOBAL__N__ee51b4fa_4_k_cu_num_var6ignoreE,(_ZN33_INTERNAL_ee51b4fa_4_k_cu_num_var4cuda3std6ranges3__45__cpo4dataE - _ZN33_INTERNAL_ee51b4fa_4_k_cu_num_var4cuda3std3__435_GLOBAL__N__ee51b4fa_4_k_cu_num_var6ignoreE)
_ZN33_INTERNAL_ee51b4fa_4_k_cu_num_var4cuda3std3__435_GLOBAL__N__ee51b4fa_4_k_cu_num_var6ignoreE:
	.zero		1
	.type		_ZN33_INTERNAL_ee51b4fa_4_k_cu_num_var4cuda3std6ranges3__45__cpo4dataE,@object
	.size		_ZN33_INTERNAL_ee51b4fa_4_k_cu_num_var4cuda3std6ranges3__45__cpo4dataE,(_ZN33_INTERNAL_ee51b4fa_4_k_cu_num_var6thrust24THRUST_300001_SM_1000_NS12placeholders2_1E - _ZN33_INTERNAL_ee51b4fa_4_k_cu_num_var4cuda3std6ranges3__45__cpo4dataE)
_ZN33_INTERNAL_ee51b4fa_4_k_cu_num_var4cuda3std6ranges3__45__cpo4dataE:
	.zero		1
	.type		_ZN33_INTERNAL_ee51b4fa_4_k_cu_num_var6thrust24THRUST_300001_SM_1000_NS12placeholders2_1E,@object
	.size		_ZN33_INTERNAL_ee51b4fa_4_k_cu_num_var6thrust24THRUST_300001_SM_1000_NS12placeholders2_1E,(_ZN33_INTERNAL_ee51b4fa_4_k_cu_num_var4cuda3std3__45__cpo5beginE - _ZN33_INTERNAL_ee51b4fa_4_k_cu_num_var6thrust24THRUST_300001_SM_1000_NS12placeholders2_1E)
_ZN33_INTERNAL_ee51b4fa_4_k_cu_num_var6thrust24THRUST_300001_SM_1000_NS12placeholders2_1E:
	.zero		1
	.type		_ZN33_INTERNAL_ee51b4fa_4_k_cu_num_var4cuda3std3__45__cpo5beginE,@object
	.size		_ZN33_INTERNAL_ee51b4fa_4_k_cu_num_var4cuda3std3__45__cpo5beginE,(_ZN33_INTERNAL_ee51b4fa_4_k_cu_num_var4cuda3std6ranges3__45__cpo5beginE - _ZN33_INTERNAL_ee51b4fa_4_k_cu_num_var4cuda3std3__45__cpo5beginE)
_ZN33_INTERNAL_ee51b4fa_4_k_cu_num_var4cuda3std3__45__cpo5beginE:
	.zero		1
	.type		_ZN33_INTERNAL_ee51b4fa_4_k_cu_num_var4cuda3std6ranges3__45__cpo5beginE,@object
	.size		_ZN33_INTERNAL_ee51b4fa_4_k_cu_num_var4cuda3std6ranges3__45__cpo5beginE,(_ZN33_INTERNAL_ee51b4fa_4_k_cu_num_var6thrust24THRUST_300001_SM_1000_NS12placeholders2_5E - _ZN33_INTERNAL_ee51b4fa_4_k_cu_num_var4cuda3std6ranges3__45__cpo5beginE)
_ZN33_INTERNAL_ee51b4fa_4_k_cu_num_var4cuda3std6ranges3__45__cpo5beginE:
	.zero		1
	.type		_ZN33_INTERNAL_ee51b4fa_4_k_cu_num_var6thrust24THRUST_300001_SM_1000_NS12placeholders2_5E,@object
	.size		_ZN33_INTERNAL_ee51b4fa_4_k_cu_num_var6thrust24THRUST_300001_SM_1000_NS12placeholders2_5E,(_ZN33_INTERNAL_ee51b4fa_4_k_cu_num_var4cuda3std3__45__cpo6rbeginE - _ZN33_INTERNAL_ee51b4fa_4_k_cu_num_var6thrust24THRUST_300001_SM_1000_NS12placeholders2_5E)
_ZN33_INTERNAL_ee51b4fa_4_k_cu_num_var6thrust24THRUST_300001_SM_1000_NS12placeholders2_5E:
	.zero		1
	.type		_ZN33_INTERNAL_ee51b4fa_4_k_cu_num_var4cuda3std3__45__cpo6rbeginE,@object
	.size		_ZN33_INTERNAL_ee51b4fa_4_k_cu_num_var4cuda3std3__45__cpo6rbeginE,(_ZN33_INTERNAL_ee51b4fa_4_k_cu_num_var4cuda3std6ranges3__45__cpo7advanceE - _ZN33_INTERNAL_ee51b4fa_4_k_cu_num_var4cuda3std3__45__cpo6rbeginE)
_ZN33_INTERNAL_ee51b4fa_4_k_cu_num_var4cuda3std3__45__cpo6rbeginE:
	.zero		1
	.type		_ZN33_INTERNAL_ee51b4fa_4_k_cu_num_var4cuda3std6ranges3__45__cpo7advanceE,@object
	.size		_ZN33_INTERNAL_ee51b4fa_4_k_cu_num_var4cuda3std6ranges3__45__cpo7advanceE,(_ZN33_INTERNAL_ee51b4fa_4_k_cu_num_var4cuda3std3__47nulloptE - _ZN33_INTERNAL_ee51b4fa_4_k_cu_num_var4cuda3std6ranges3__45__cpo7advanceE)
_ZN33_INTERNAL_ee51b4fa_4_k_cu_num_var4cuda3std6ranges3__45__cpo7advanceE:
	.zero		1
	.type		_ZN33_INTERNAL_ee51b4fa_4_k_cu_num_var4cuda3std3__47nulloptE,@object
	.size		_ZN33_INTERNAL_ee51b4fa_4_k_cu_num_var4cuda3std3__47nulloptE,(_ZN33_INTERNAL_ee51b4fa_4_k_cu_num_var4cuda3std6ranges3__45__cpo8distanceE - _ZN33_INTERNAL_ee51b4fa_4_k_cu_num_var4cuda3std3__47nulloptE)
_ZN33_INTERNAL_ee51b4fa_4_k_cu_num_var4cuda3std3__47nulloptE:
	.zero		1
	.type		_ZN33_INTERNAL_ee51b4fa_4_k_cu_num_var4cuda3std6ranges3__45__cpo8distanceE,@object
	.size		_ZN33_INTERNAL_ee51b4fa_4_k_cu_num_var4cuda3std6ranges3__45__cpo8distanceE,(_ZN33_INTERNAL_ee51b4fa_4_k_cu_num_var6thrust24THRUST_300001_SM_1000_NS12placeholders3_10E - _ZN33_INTERNAL_ee51b4fa_4_k_cu_num_var4cuda3std6ranges3__45__cpo8distanceE)
_ZN33_INTERNAL_ee51b4fa_4_k_cu_num_var4cuda3std6ranges3__45__cpo8distanceE:
	.zero		1
	.type		_ZN33_INTERNAL_ee51b4fa_4_k_cu_num_var6thrust24THRUST_300001_SM_1000_NS12placeholders3_10E,@object
	.size		_ZN33_INTERNAL_ee51b4fa_4_k_cu_num_var6thrust24THRUST_300001_SM_1000_NS12placeholders3_10E,(_ZN33_INTERNAL_ee51b4fa_4_k_cu_num_var4cuda3std3__419piecewise_constructE - _ZN33_INTERNAL_ee51b4fa_4_k_cu_num_var6thrust24THRUST_300001_SM_1000_NS12placeholders3_10E)
_ZN33_INTERNAL_ee51b4fa_4_k_cu_num_var6thrust24THRUST_300001_SM_1000_NS12placeholders3_10E:
	.zero		1
	.type		_ZN33_INTERNAL_ee51b4fa_4_k_cu_num_var4cuda3std3__419piecewise_constructE,@object
	.size		_ZN33_INTERNAL_ee51b4fa_4_k_cu_num_var4cuda3std3__419piecewise_constructE,(_ZN33_INTERNAL_ee51b4fa_4_k_cu_num_var4cuda3std6ranges3__45__cpo5cdataE - _ZN33_INTERNAL_ee51b4fa_4_k_cu_num_var4cuda3std3__419piecewise_constructE)
_ZN33_INTERNAL_ee51b4fa_4_k_cu_num_var4cuda3std3__419piecewise_constructE:
	.zero		1
	.type		_ZN33_INTERNAL_ee51b4fa_4_k_cu_num_var4cuda3std6ranges3__45__cpo5cdataE,@object
	.size		_ZN33_INTERNAL_ee51b4fa_4_k_cu_num_var4cuda3std6ranges3__45__cpo5cdataE,(_ZN33_INTERNAL_ee51b4fa_4_k_cu_num_var6thrust24THRUST_300001_SM_1000_NS12placeholders2_2E - _ZN33_INTERNAL_ee51b4fa_4_k_cu_num_var4cuda3std6ranges3__45__cpo5cdataE)
_ZN33_INTERNAL_ee51b4fa_4_k_cu_num_var4cuda3std6ranges3__45__cpo5cdataE:
	.zero		1
	.type		_ZN33_INTERNAL_ee51b4fa_4_k_cu_num_var6thrust24THRUST_300001_SM_1000_NS12placeholders2_2E,@object
	.size		_ZN33_INTERNAL_ee51b4fa_4_k_cu_num_var6thrust24THRUST_300001_SM_1000_NS12placeholders2_2E,(_ZN33_INTERNAL_ee51b4fa_4_k_cu_num_var4cuda3std3__45__cpo3endE - _ZN33_INTERNAL_ee51b4fa_4_k_cu_num_var6thrust24THRUST_300001_SM_1000_NS12placeholders2_2E)
_ZN33_INTERNAL_ee51b4fa_4_k_cu_num_var6thrust24THRUST_300001_SM_1000_NS12placeholders2_2E:
	.zero		1
	.type		_ZN33_INTERNAL_ee51b4fa_4_k_cu_num_var4cuda3std3__45__cpo3endE,@object
	.size		_ZN33_INTERNAL_ee51b4fa_4_k_cu_num_var4cuda3std3__45__cpo3endE,(_ZN33_INTERNAL_ee51b4fa_4_k_cu_num_var4cuda3std6ranges3__45__cpo3endE - _ZN33_INTERNAL_ee51b4fa_4_k_cu_num_var4cuda3std3__45__cpo3endE)
_ZN33_INTERNAL_ee51b4fa_4_k_cu_num_var4cuda3std3__45__cpo3endE:
	.zero		1
	.type		_ZN33_INTERNAL_ee51b4fa_4_k_cu_num_var4cuda3std6ranges3__45__cpo3endE,@object
	.size		_ZN33_INTERNAL_ee51b4fa_4_k_cu_num_var4cuda3std6ranges3__45__cpo3endE,(_ZN33_INTERNAL_ee51b4fa_4_k_cu_num_var6thrust24THRUST_300001_SM_1000_NS12placeholders2_6E - _ZN33_INTERNAL_ee51b4fa_4_k_cu_num_var4cuda3std6ranges3__45__cpo3endE)
_ZN33_INTERNAL_ee51b4fa_4_k_cu_num_var4cuda3std6ranges3__45__cpo3endE:
	.zero		1
	.type		_ZN33_INTERNAL_ee51b4fa_4_k_cu_num_var6thrust24THRUST_300001_SM_1000_NS12placeholders2_6E,@object
	.size		_ZN33_INTERNAL_ee51b4fa_4_k_cu_num_var6thrust24THRUST_300001_SM_1000_NS12placeholders2_6E,(_ZN33_INTERNAL_ee51b4fa_4_k_cu_num_var4cuda3std3__45__cpo4rendE - _ZN33_INTERNAL_ee51b4fa_4_k_cu_num_var6thrust24THRUST_300001_SM_1000_NS12placeholders2_6E)
_ZN33_INTERNAL_ee51b4fa_4_k_cu_num_var6thrust24THRUST_300001_SM_1000_NS12placeholders2_6E:
	.zero		1
	.type		_ZN33_INTERNAL_ee51b4fa_4_k_cu_num_var4cuda3std3__45__cpo4rendE,@object
	.size		_ZN33_INTERNAL_ee51b4fa_4_k_cu_num_var4cuda3std3__45__cpo4rendE,(_ZN33_INTERNAL_ee51b4fa_4_k_cu_num_var4cuda3std6ranges3__45__cpo9iter_swapE - _ZN33_INTERNAL_ee51b4fa_4_k_cu_num_var4cuda3std3__45__cpo4rendE)
_ZN33_INTERNAL_ee51b4fa_4_k_cu_num_var4cuda3std3__45__cpo4rendE:
	.zero		1
	.type		_ZN33_INTERNAL_ee51b4fa_4_k_cu_num_var4cuda3std6ranges3__45__cpo9iter_swapE,@object
	.size		_ZN33_INTERNAL_ee51b4fa_4_k_cu_num_var4cuda3std6ranges3__45__cpo9iter_swapE,(_ZN33_INTERNAL_ee51b4fa_4_k_cu_num_var4cuda3std3__48unexpectE - _ZN33_INTERNAL_ee51b4fa_4_k_cu_num_var4cuda3std6ranges3__45__cpo9iter_swapE)
_ZN33_INTERNAL_ee51b4fa_4_k_cu_num_var4cuda3std6ranges3__45__cpo9iter_swapE:
	.zero		1
	.type		_ZN33_INTERNAL_ee51b4fa_4_k_cu_num_var4cuda3std3__48unexpectE,@object
	.size		_ZN33_INTERNAL_ee51b4fa_4_k_cu_num_var4cuda3std3__48unexpectE,(_ZN33_INTERNAL_ee51b4fa_4_k_cu_num_var6thrust24THRUST_300001_SM_1000_NS8cuda_cub3parE - _ZN33_INTERNAL_ee51b4fa_4_k_cu_num_var4cuda3std3__48unexpectE)
_ZN33_INTERNAL_ee51b4fa_4_k_cu_num_var4cuda3std3__48unexpectE:
	.zero		1
	.type		_ZN33_INTERNAL_ee51b4fa_4_k_cu_num_var6thrust24THRUST_300001_SM_1000_NS8cuda_cub3parE,@object
	.size		_ZN33_INTERNAL_ee51b4fa_4_k_cu_num_var6thrust24THRUST_300001_SM_1000_NS8cuda_cub3parE,(_ZN33_INTERNAL_ee51b4fa_4_k_cu_num_var6thrust24THRUST_300001_SM_1000_NS12placeholders2_4E - _ZN33_INTERNAL_ee51b4fa_4_k_cu_num_var6thrust24THRUST_300001_SM_1000_NS8cuda_cub3parE)
_ZN33_INTERNAL_ee51b4fa_4_k_cu_num_var6thrust24THRUST_300001_SM_1000_NS8cuda_cub3parE:
	.zero		1
	.type		_ZN33_INTERNAL_ee51b4fa_4_k_cu_num_var6thrust24THRUST_300001_SM_1000_NS12placeholders2_4E,@object
	.size		_ZN33_INTERNAL_ee51b4fa_4_k_cu_num_var6thrust24THRUST_300001_SM_1000_NS12placeholders2_4E,(_ZN33_INTERNAL_ee51b4fa_4_k_cu_num_var4cuda3std3__45__cpo4cendE - _ZN33_INTERNAL_ee51b4fa_4_k_cu_num_var6thrust24THRUST_300001_SM_1000_NS12placeholders2_4E)
_ZN33_INTERNAL_ee51b4fa_4_k_cu_num_var6thrust24THRUST_300001_SM_1000_NS12placeholders2_4E:
	.zero		1
	.type		_ZN33_INTERNAL_ee51b4fa_4_k_cu_num_var4cuda3std3__45__cpo4cendE,@object
	.size		_ZN33_INTERNAL_ee51b4fa_4_k_cu_num_var4cuda3std3__45__cpo4cendE,(_ZN33_INTERNAL_ee51b4fa_4_k_cu_num_var4cuda3std6ranges3__45__cpo4cendE - _ZN33_INTERNAL_ee51b4fa_4_k_cu_num_var4cuda3std3__45__cpo4cendE)
_ZN33_INTERNAL_ee51b4fa_4_k_cu_num_var4cuda3std3__45__cpo4cendE:
	.zero		1
	.type		_ZN33_INTERNAL_ee51b4fa_4_k_cu_num_var4cuda3std6ranges3__45__cpo4cendE,@object
	.size		_ZN33_INTERNAL_ee51b4fa_4_k_cu_num_var4cuda3std6ranges3__45__cpo4cendE,(_ZN33_INTERNAL_ee51b4fa_4_k_cu_num_var4cuda3std3__420unreachable_sentinelE - _ZN33_INTERNAL_ee51b4fa_4_k_cu_num_var4cuda3std6ranges3__45__cpo4cendE)
_ZN33_INTERNAL_ee51b4fa_4_k_cu_num_var4cuda3std6ranges3__45__cpo4cendE:
	.zero		1
	.type		_ZN33_INTERNAL_ee51b4fa_4_k_cu_num_var4cuda3std3__420unreachable_sentinelE,@object
	.size		_ZN33_INTERNAL_ee51b4fa_4_k_cu_num_var4cuda3std3__420unreachable_sentinelE,(_ZN33_INTERNAL_ee51b4fa_4_k_cu_num_var4cuda3std6ranges3__45__cpo5ssizeE - _ZN33_INTERNAL_ee51b4fa_4_k_cu_num_var4cuda3std3__420unreachable_sentinelE)
_ZN33_INTERNAL_ee51b4fa_4_k_cu_num_var4cuda3std3__420unreachable_sentinelE:
	.zero		1
	.type		_ZN33_INTERNAL_ee51b4fa_4_k_cu_num_var4cuda3std6ranges3__45__cpo5ssizeE,@object
	.size		_ZN33_INTERNAL_ee51b4fa_4_k_cu_num_var4cuda3std6ranges3__45__cpo5ssizeE,(_ZN33_INTERNAL_ee51b4fa_4_k_cu_num_var6thrust24THRUST_300001_SM_1000_NS12placeholders2_8E - _ZN33_INTERNAL_ee51b4fa_4_k_cu_num_var4cuda3std6ranges3__45__cpo5ssizeE)
_ZN33_INTERNAL_ee51b4fa_4_k_cu_num_var4cuda3std6ranges3__45__cpo5ssizeE:
	.zero		1
	.type		_ZN33_INTERNAL_ee51b4fa_4_k_cu_num_var6thrust24THRUST_300001_SM_1000_NS12placeholders2_8E,@object
	.size		_ZN33_INTERNAL_ee51b4fa_4_k_cu_num_var6thrust24THRUST_300001_SM_1000_NS12placeholders2_8E,(_ZN33_INTERNAL_ee51b4fa_4_k_cu_num_var4cuda3std3__45__cpo5crendE - _ZN33_INTERNAL_ee51b4fa_4_k_cu_num_var6thrust24THRUST_300001_SM_1000_NS12placeholders2_8E)
_ZN33_INTERNAL_ee51b4fa_4_k_cu_num_var6thrust24THRUST_300001_SM_1000_NS12placeholders2_8E:
	.zero		1
	.type		_ZN33_INTERNAL_ee51b4fa_4_k_cu_num_var4cuda3std3__45__cpo5crendE,@object
	.size		_ZN33_INTERNAL_ee51b4fa_4_k_cu_num_var4cuda3std3__45__cpo5crendE,(_ZN33_INTERNAL_ee51b4fa_4_k_cu_num_var4cuda3std6ranges3__45__cpo4prevE - _ZN33_INTERNAL_ee51b4fa_4_k_cu_num_var4cuda3std3__45__cpo5crendE)
_ZN33_INTERNAL_ee51b4fa_4_k_cu_num_var4cuda3std3__45__cpo5crendE:
	.zero		1
	.type		_ZN33_INTERNAL_ee51b4fa_4_k_cu_num_var4cuda3std6ranges3__45__cpo4prevE,@object
	.size		_ZN33_INTERNAL_ee51b4fa_4_k_cu_num_var4cuda3std6ranges3__45__cpo4prevE,(_ZN33_INTERNAL_ee51b4fa_4_k_cu_num_var4cuda3std6ranges3__45__cpo9iter_moveE - _ZN33_INTERNAL_ee51b4fa_4_k_cu_num_var4cuda3std6ranges3__45__cpo4prevE)
_ZN33_INTERNAL_ee51b4fa_4_k_cu_num_var4cuda3std6ranges3__45__cpo4prevE:
	.zero		1
	.type		_ZN33_INTERNAL_ee51b4fa_4_k_cu_num_var4cuda3std6ranges3__45__cpo9iter_moveE,@object
	.size		_ZN33_INTERNAL_ee51b4fa_4_k_cu_num_var4cuda3std6ranges3__45__cpo9iter_moveE,(_ZN33_INTERNAL_ee51b4fa_4_k_cu_num_var6thrust24THRUST_300001_SM_1000_NS6system6detail10sequential3seqE - _ZN33_INTERNAL_ee51b4fa_4_k_cu_num_var4cuda3std6ranges3__45__cpo9iter_moveE)
_ZN33_INTERNAL_ee51b4fa_4_k_cu_num_var4cuda3std6ranges3__45__cpo9iter_moveE:
	.zero		1
	.type		_ZN33_INTERNAL_ee51b4fa_4_k_cu_num_var6thrust24THRUST_300001_SM_1000_NS6system6detail10sequential3seqE,@object
	.size		_ZN33_INTERNAL_ee51b4fa_4_k_cu_num_var6thrust24THRUST_300001_SM_1000_NS6system6detail10sequential3seqE,(.L_31 - _ZN33_INTERNAL_ee51b4fa_4_k_cu_num_var6thrust24THRUST_300001_SM_1000_NS6system6detail10sequential3seqE)
_ZN33_INTERNAL_ee51b4fa_4_k_cu_num_var6thrust24THRUST_300001_SM_1000_NS6system6detail10sequential3seqE:
	.zero		1
.L_31:


//--------------------- .nv.shared._Z16Overlap_GPU_SLICILi1EEv4GridS0_S0_ddd --------------------------
	.section	.nv.shared._Z16Overlap_GPU_SLICILi1EEv4GridS0_S0_ddd,"aw",@nobits
	.sectionflags	@""
	.align	8
.nv.shared._Z16Overlap_GPU_SLICILi1EEv4GridS0_S0_ddd:
	.zero		5632


//--------------------- .nv.shared._Z16Overlap_GPU_SLICILi0EEv4GridS0_S0_ddd --------------------------
	.section	.nv.shared._Z16Overlap_GPU_SLICILi0EEv4GridS0_S0_ddd,"aw",@nobits
	.sectionflags	@""
	.align	8
.nv.shared._Z16Overlap_GPU_SLICILi0EEv4GridS0_S0_ddd:
	.zero		5632


//--------------------- .nv.shared._Z14GPU_un_calamax4GridPd --------------------------
	.section	.nv.shared._Z14GPU_un_calamax4GridPd,"aw",@nobits
	.sectionflags	@""
	.align	8
.nv.shared._Z14GPU_un_calamax4GridPd:
	.zero		9216


//--------------------- .nv.shared._Z11GPU_calamax4GridPd --------------------------
	.section	.nv.shared._Z11GPU_calamax4GridPd,"aw",@nobits
	.sectionflags	@""
	.align	8
.nv.shared._Z11GPU_calamax4GridPd:
	.zero		9216


//--------------------- .nv.constant0._ZN3cub18CUB_300001_SM_10006detail11EmptyKernelIvEEvv --------------------------
	.section	.nv.constant0._ZN3cub18CUB_300001_SM_10006detail11EmptyKernelIvEEvv,"a",@progbits
	.sectionflags	@""
	.align	4
.nv.constant0._ZN3cub18CUB_300001_SM_10006detail11EmptyKernelIvEEvv:
	.zero		896


//--------------------- .nv.constant0._Z16Overlap_GPU_SLICILi1EEv4GridS0_S0_ddd --------------------------
	.section	.nv.constant0._Z16Overlap_GPU_SLICILi1EEv4GridS0_S0_ddd,"a",@progbits
	.sectionflags	@""
	.align	4
.nv.constant0._Z16Overlap_GPU_SLICILi1EEv4GridS0_S0_ddd:
	.zero		1112


//--------------------- .nv.constant0._Z16Overlap_GPU_SLICILi0EEv4GridS0_S0_ddd --------------------------
	.section	.nv.constant0._Z16Overlap_GPU_SLICILi0EEv4GridS0_S0_ddd,"a",@progbits
	.sectionflags	@""
	.align	4
.nv.constant0._Z16Overlap_GPU_SLICILi0EEv4GridS0_S0_ddd:
	.zero		1112


//--------------------- .nv.constant0._Z17GPU_initial_u_pri4Griddddd --------------------------
	.section	.nv.constant0._Z17GPU_initial_u_pri4Griddddd,"a",@progbits
	.sectionflags	@""
	.align	4
.nv.constant0._Z17GPU_initial_u_pri4Griddddd:
	.zero		992


//--------------------- .nv.constant0._Z13GPU_ucon2upri4GridS_ --------------------------
	.section	.nv.constant0._Z13GPU_ucon2upri4GridS_,"a",@progbits
	.sectionflags	@""
	.align	4
.nv.constant0._Z13GPU_ucon2upri4GridS_:
	.zero		1024


//--------------------- .nv.constant0._Z13GPU_upri2ucon4GridS_ --------------------------
	.section	.nv.constant0._Z13GPU_upri2ucon4GridS_,"a",@progbits
	.sectionflags	@""
	.align	4
.nv.constant0._Z13GPU_upri2ucon4GridS_:
	.zero		1024


//--------------------- .nv.constant0._Z16GPU_tran_bound_y4Grid --------------------------
	.section	.nv.constant0._Z16GPU_tran_bound_y4Grid,"a",@progbits
	.sectionflags	@""
	.align	4
.nv.constant0._Z16GPU_tran_bound_y4Grid:
	.zero		960


//--------------------- .nv.constant0._Z16GPU_tran_bound_x4Grid --------------------------
	.section	.nv.constant0._Z16GPU_tran_bound_x4Grid,"a",@progbits
	.sectionflags	@""
	.align	4
.nv.constant0._Z16GPU_tran_bound_x4Grid:
	.zero		960


//--------------------- .nv.constant0._Z14GPU_un_calamax4GridPd --------------------------
	.section	.nv.constant0._Z14GPU_un_calamax4GridPd,"a",@progbits
	.sectionflags	@""
	.align	4
.nv.constant0._Z14GPU_un_calamax4GridPd:
	.zero		968


//--------------------- .nv.constant0._Z11GPU_calamax4GridPd --------------------------
	.section	.nv.constant0._Z11GPU_calamax4GridPd,"a",@progbits
	.sectionflags	@""
	.align	4
.nv.constant0._Z11GPU_calamax4GridPd:
	.zero		968


//--------------------- SYMBOLS --------------------------

	.type		.nv.reservedSmem.offset0,@object
	.size		.nv.reservedSmem.offset0,0x4
	.type		.nv.reservedSmem.cap,@object
	.size		.nv.reservedSmem.cap,0x4
